//
// Generated by NVIDIA NVVM Compiler
//
// Compiler Build ID: CL-36424714
// Cuda compilation tools, release 13.0, V13.0.88
// Based on NVVM 20.0.0
//

.version 9.0
.target sm_100
.address_size 64

	// .globl	_Z19fusedConvReluKernelPKfS0_S0_Pfi
.const .align 4 .b8 constW[800];
// _ZZ15fcForwardKernelPKfS0_S0_PfiE2As has been demoted
// _ZZ15fcForwardKernelPKfS0_S0_PfiE2Bs has been demoted
// _ZZ25fcBackwardGradParamKernelPKfS0_PfS1_iE5sdata has been demoted
// _ZZ23convBackwardInputKernelPKfS0_PfiE5sgrad has been demoted
.extern .shared .align 16 .b8 sharedIn[];

.visible .entry _Z19fusedConvReluKernelPKfS0_S0_Pfi(
	.param .u64 .ptr .align 1 _Z19fusedConvReluKernelPKfS0_S0_Pfi_param_0,
	.param .u64 .ptr .align 1 _Z19fusedConvReluKernelPKfS0_S0_Pfi_param_1,
	.param .u64 .ptr .align 1 _Z19fusedConvReluKernelPKfS0_S0_Pfi_param_2,
	.param .u64 .ptr .align 1 _Z19fusedConvReluKernelPKfS0_S0_Pfi_param_3,
	.param .u32 _Z19fusedConvReluKernelPKfS0_S0_Pfi_param_4
)
{
	.reg .pred 	%p<35>;
	.reg .b32 	%r<116>;
	.reg .b32 	%f<107>;
	.reg .b64 	%rd<53>;

	ld.param.u64 	%rd5, [_Z19fusedConvReluKernelPKfS0_S0_Pfi_param_0];
	cvta.to.global.u64 	%rd1, %rd5;
	mov.u32 	%r62, %ctaid.x;
	shl.b32 	%r1, %r62, 4;
	mov.u32 	%r2, %tid.x;
	add.s32 	%r3, %r1, %r2;
	mov.u32 	%r4, %ctaid.y;
	shl.b32 	%r5, %r4, 4;
	mov.u32 	%r6, %tid.y;
	add.s32 	%r7, %r5, %r6;
	mov.u32 	%r8, %ctaid.z;
	shr.u32 	%r63, %r8, 3;
	mul.lo.s32 	%r64, %r63, 784;
	cvt.u64.u32 	%rd2, %r64;
	setp.gt.u32 	%p1, %r6, 19;
	@%p1 bra 	$L__BB0_25;
	mov.u32 	%r65, %ntid.x;
	add.s32 	%r9, %r2, %r65;
	max.u32 	%r66, %r9, 20;
	setp.lt.u32 	%p2, %r9, 20;
	selp.u32 	%r67, 1, 0, %p2;
	add.s32 	%r68, %r9, %r67;
	sub.s32 	%r69, %r66, %r68;
	div.u32 	%r70, %r69, %r65;
	add.s32 	%r10, %r70, %r67;
	add.s32 	%r11, %r3, %r65;
	add.s32 	%r12, %r9, %r65;
	add.s32 	%r13, %r11, %r65;
	shl.b32 	%r14, %r65, 2;
	shl.b32 	%r15, %r65, 4;
	shl.b32 	%r16, %r65, 3;
	mul.lo.s32 	%r17, %r65, 12;
	mad.lo.s32 	%r20, %r4, 448, %r1;
	add.s32 	%r18, %r20, %r65;
	shl.b32 	%r71, %r65, 1;
	add.s32 	%r19, %r1, %r71;
	add.s32 	%r21, %r20, %r71;
	mul.lo.s32 	%r72, %r65, 3;
	add.s32 	%r22, %r1, %r72;
	add.s32 	%r23, %r20, %r72;
	cvt.u64.u32 	%rd19, %r8;
	shr.u64 	%rd20, %rd19, 3;
	mad.lo.s64 	%rd21, %rd20, 3136, %rd1;
	mov.u32 	%r104, %r6;
$L__BB0_2:
	setp.gt.u32 	%p3, %r2, 19;
	@%p3 bra 	$L__BB0_24;
	and.b32  	%r25, %r10, 3;
	setp.eq.s32 	%p4, %r25, 3;
	add.s32 	%r26, %r104, %r5;
	mul.lo.s32 	%r27, %r26, 28;
	mov.u32 	%r105, %r2;
	@%p4 bra 	$L__BB0_13;
	setp.gt.u32 	%p5, %r26, 27;
	setp.gt.s32 	%p6, %r3, 27;
	mov.f32 	%f100, 0f00000000;
	or.pred  	%p7, %p6, %p5;
	@%p7 bra 	$L__BB0_6;
	add.s32 	%r73, %r3, %r27;
	cvt.s64.s32 	%rd6, %r73;
	add.s64 	%rd7, %rd6, %rd2;
	shl.b64 	%rd8, %rd7, 2;
	add.s64 	%rd9, %rd1, %rd8;
	ld.global.f32 	%f100, [%rd9];
$L__BB0_6:
	setp.eq.s32 	%p8, %r25, 0;
	mad.lo.s32 	%r74, %r104, 20, %r2;
	shl.b32 	%r75, %r74, 2;
	mov.u32 	%r76, sharedIn;
	add.s32 	%r28, %r76, %r75;
	st.shared.f32 	[%r28], %f100;
	mov.u32 	%r105, %r9;
	@%p8 bra 	$L__BB0_13;
	setp.gt.s32 	%p10, %r11, 27;
	mov.f32 	%f101, 0f00000000;
	or.pred  	%p11, %p10, %p5;
	@%p11 bra 	$L__BB0_9;
	add.s32 	%r77, %r11, %r27;
	cvt.s64.s32 	%rd10, %r77;
	add.s64 	%rd11, %rd10, %rd2;
	shl.b64 	%rd12, %rd11, 2;
	add.s64 	%rd13, %rd1, %rd12;
	ld.global.f32 	%f101, [%rd13];
$L__BB0_9:
	setp.eq.s32 	%p12, %r25, 1;
	add.s32 	%r29, %r28, %r14;
	st.shared.f32 	[%r29], %f101;
	mov.u32 	%r105, %r12;
	@%p12 bra 	$L__BB0_13;
	setp.gt.s32 	%p14, %r13, 27;
	mov.f32 	%f102, 0f00000000;
	or.pred  	%p15, %p14, %p5;
	@%p15 bra 	$L__BB0_12;
	add.s32 	%r78, %r13, %r27;
	cvt.s64.s32 	%rd14, %r78;
	add.s64 	%rd15, %rd14, %rd2;
	shl.b64 	%rd16, %rd15, 2;
	add.s64 	%rd17, %rd1, %rd16;
	ld.global.f32 	%f102, [%rd17];
$L__BB0_12:
	mov.u32 	%r79, %ntid.x;
	add.s32 	%r105, %r12, %r79;
	add.s32 	%r80, %r29, %r14;
	st.shared.f32 	[%r80], %f102;
$L__BB0_13:
	setp.lt.u32 	%p16, %r10, 3;
	@%p16 bra 	$L__BB0_24;
	shl.b32 	%r81, %r105, 2;
	mad.lo.s32 	%r82, %r104, 80, %r81;
	mov.u32 	%r83, sharedIn;
	add.s32 	%r114, %r83, %r82;
	mov.u32 	%r84, %ntid.x;
	add.s32 	%r106, %r1, %r105;
	add.s32 	%r113, %r106, %r84;
	add.s32 	%r85, %r18, %r105;
	mul.lo.s32 	%r86, %r104, 28;
	add.s32 	%r112, %r85, %r86;
	add.s32 	%r111, %r19, %r105;
	add.s32 	%r87, %r21, %r105;
	add.s32 	%r110, %r87, %r86;
	add.s32 	%r109, %r22, %r105;
	add.s32 	%r88, %r23, %r105;
	add.s32 	%r108, %r88, %r86;
	add.s32 	%r89, %r20, %r105;
	add.s32 	%r107, %r89, %r86;
$L__BB0_15:
	setp.gt.u32 	%p17, %r26, 27;
	setp.gt.s32 	%p18, %r106, 27;
	mov.f32 	%f103, 0f00000000;
	or.pred  	%p19, %p18, %p17;
	@%p19 bra 	$L__BB0_17;
	mul.wide.s32 	%rd18, %r107, 4;
	add.s64 	%rd22, %rd21, %rd18;
	ld.global.f32 	%f103, [%rd22];
$L__BB0_17:
	st.shared.f32 	[%r114], %f103;
	setp.gt.s32 	%p21, %r113, 27;
	mov.f32 	%f104, 0f00000000;
	or.pred  	%p22, %p21, %p17;
	@%p22 bra 	$L__BB0_19;
	mul.wide.s32 	%rd23, %r112, 4;
	add.s64 	%rd27, %rd21, %rd23;
	ld.global.f32 	%f104, [%rd27];
$L__BB0_19:
	add.s32 	%r90, %r114, %r14;
	st.shared.f32 	[%r90], %f104;
	setp.gt.s32 	%p24, %r111, 27;
	mov.f32 	%f105, 0f00000000;
	or.pred  	%p25, %p24, %p17;
	@%p25 bra 	$L__BB0_21;
	mul.wide.s32 	%rd28, %r110, 4;
	add.s64 	%rd32, %rd21, %rd28;
	ld.global.f32 	%f105, [%rd32];
$L__BB0_21:
	add.s32 	%r91, %r114, %r16;
	st.shared.f32 	[%r91], %f105;
	setp.gt.s32 	%p27, %r109, 27;
	mov.f32 	%f106, 0f00000000;
	or.pred  	%p28, %p27, %p17;
	@%p28 bra 	$L__BB0_23;
	mul.wide.s32 	%rd33, %r108, 4;
	add.s64 	%rd37, %rd21, %rd33;
	ld.global.f32 	%f106, [%rd37];
$L__BB0_23:
	add.s32 	%r92, %r114, %r17;
	st.shared.f32 	[%r92], %f106;
	add.s32 	%r105, %r105, %r14;
	add.s32 	%r114, %r114, %r15;
	add.s32 	%r113, %r113, %r14;
	add.s32 	%r112, %r112, %r14;
	add.s32 	%r111, %r111, %r14;
	add.s32 	%r110, %r110, %r14;
	add.s32 	%r109, %r109, %r14;
	add.s32 	%r108, %r108, %r14;
	add.s32 	%r107, %r107, %r14;
	add.s32 	%r106, %r106, %r14;
	setp.lt.u32 	%p29, %r105, 20;
	@%p29 bra 	$L__BB0_15;
$L__BB0_24:
	mov.u32 	%r93, %ntid.y;
	add.s32 	%r104, %r104, %r93;
	setp.lt.u32 	%p30, %r104, 20;
	@%p30 bra 	$L__BB0_2;
$L__BB0_25:
	bar.sync 	0;
	setp.gt.s32 	%p31, %r3, 23;
	setp.gt.u32 	%p32, %r7, 23;
	or.pred  	%p33, %p31, %p32;
	@%p33 bra 	$L__BB0_27;
	ld.param.u64 	%rd52, [_Z19fusedConvReluKernelPKfS0_S0_Pfi_param_3];
	ld.param.u64 	%rd51, [_Z19fusedConvReluKernelPKfS0_S0_Pfi_param_2];
	and.b32  	%r95, %r8, 7;
	mul.lo.s32 	%r96, %r95, 25;
	mad.lo.s32 	%r97, %r6, 20, %r2;
	shl.b32 	%r98, %r97, 2;
	mov.u32 	%r99, sharedIn;
	add.s32 	%r100, %r99, %r98;
	ld.shared.f32 	%f22, [%r100];
	mul.wide.u32 	%rd38, %r96, 4;
	mov.u64 	%rd39, constW;
	add.s64 	%rd40, %rd39, %rd38;
	ld.const.f32 	%f23, [%rd40];
	fma.rn.f32 	%f24, %f22, %f23, 0f00000000;
	ld.shared.f32 	%f25, [%r100+4];
	ld.const.f32 	%f26, [%rd40+4];
	fma.rn.f32 	%f27, %f25, %f26, %f24;
	ld.shared.f32 	%f28, [%r100+8];
	ld.const.f32 	%f29, [%rd40+8];
	fma.rn.f32 	%f30, %f28, %f29, %f27;
	ld.shared.f32 	%f31, [%r100+12];
	ld.const.f32 	%f32, [%rd40+12];
	fma.rn.f32 	%f33, %f31, %f32, %f30;
	ld.shared.f32 	%f34, [%r100+16];
	ld.const.f32 	%f35, [%rd40+16];
	fma.rn.f32 	%f36, %f34, %f35, %f33;
	ld.shared.f32 	%f37, [%r100+80];
	ld.const.f32 	%f38, [%rd40+20];
	fma.rn.f32 	%f39, %f37, %f38, %f36;
	ld.shared.f32 	%f40, [%r100+84];
	ld.const.f32 	%f41, [%rd40+24];
	fma.rn.f32 	%f42, %f40, %f41, %f39;
	ld.shared.f32 	%f43, [%r100+88];
	ld.const.f32 	%f44, [%rd40+28];
	fma.rn.f32 	%f45, %f43, %f44, %f42;
	ld.shared.f32 	%f46, [%r100+92];
	ld.const.f32 	%f47, [%rd40+32];
	fma.rn.f32 	%f48, %f46, %f47, %f45;
	ld.shared.f32 	%f49, [%r100+96];
	ld.const.f32 	%f50, [%rd40+36];
	fma.rn.f32 	%f51, %f49, %f50, %f48;
	ld.shared.f32 	%f52, [%r100+160];
	ld.const.f32 	%f53, [%rd40+40];
	fma.rn.f32 	%f54, %f52, %f53, %f51;
	ld.shared.f32 	%f55, [%r100+164];
	ld.const.f32 	%f56, [%rd40+44];
	fma.rn.f32 	%f57, %f55, %f56, %f54;
	ld.shared.f32 	%f58, [%r100+168];
	ld.const.f32 	%f59, [%rd40+48];
	fma.rn.f32 	%f60, %f58, %f59, %f57;
	ld.shared.f32 	%f61, [%r100+172];
	ld.const.f32 	%f62, [%rd40+52];
	fma.rn.f32 	%f63, %f61, %f62, %f60;
	ld.shared.f32 	%f64, [%r100+176];
	ld.const.f32 	%f65, [%rd40+56];
	fma.rn.f32 	%f66, %f64, %f65, %f63;
	ld.shared.f32 	%f67, [%r100+240];
	ld.const.f32 	%f68, [%rd40+60];
	fma.rn.f32 	%f69, %f67, %f68, %f66;
	ld.shared.f32 	%f70, [%r100+244];
	ld.const.f32 	%f71, [%rd40+64];
	fma.rn.f32 	%f72, %f70, %f71, %f69;
	ld.shared.f32 	%f73, [%r100+248];
	ld.const.f32 	%f74, [%rd40+68];
	fma.rn.f32 	%f75, %f73, %f74, %f72;
	ld.shared.f32 	%f76, [%r100+252];
	ld.const.f32 	%f77, [%rd40+72];
	fma.rn.f32 	%f78, %f76, %f77, %f75;
	ld.shared.f32 	%f79, [%r100+256];
	ld.const.f32 	%f80, [%rd40+76];
	fma.rn.f32 	%f81, %f79, %f80, %f78;
	ld.shared.f32 	%f82, [%r100+320];
	ld.const.f32 	%f83, [%rd40+80];
	fma.rn.f32 	%f84, %f82, %f83, %f81;
	ld.shared.f32 	%f85, [%r100+324];
	ld.const.f32 	%f86, [%rd40+84];
	fma.rn.f32 	%f87, %f85, %f86, %f84;
	ld.shared.f32 	%f88, [%r100+328];
	ld.const.f32 	%f89, [%rd40+88];
	fma.rn.f32 	%f90, %f88, %f89, %f87;
	ld.shared.f32 	%f91, [%r100+332];
	ld.const.f32 	%f92, [%rd40+92];
	fma.rn.f32 	%f93, %f91, %f92, %f90;
	ld.shared.f32 	%f94, [%r100+336];
	ld.const.f32 	%f95, [%rd40+96];
	fma.rn.f32 	%f96, %f94, %f95, %f93;
	cvta.to.global.u64 	%rd41, %rd51;
	shl.b32 	%r101, %r8, 2;
	cvt.u64.u32 	%rd42, %r101;
	and.b64  	%rd43, %rd42, 28;
	add.s64 	%rd44, %rd41, %rd43;
	ld.global.f32 	%f97, [%rd44];
	add.f32 	%f98, %f96, %f97;
	setp.lt.f32 	%p34, %f98, 0f00000000;
	selp.f32 	%f99, 0f00000000, %f98, %p34;
	mad.lo.s32 	%r102, %r7, 24, %r3;
	cvt.s64.s32 	%rd45, %r102;
	mul.lo.s32 	%r103, %r8, 576;
	cvt.u64.u32 	%rd46, %r103;
	add.s64 	%rd47, %rd45, %rd46;
	cvta.to.global.u64 	%rd48, %rd52;
	shl.b64 	%rd49, %rd47, 2;
	add.s64 	%rd50, %rd48, %rd49;
	st.global.f32 	[%rd50], %f99;
$L__BB0_27:
	ret;

}
	// .globl	_Z25fusedMaxPoolFlattenKernelPKfPfi
.visible .entry _Z25fusedMaxPoolFlattenKernelPKfPfi(
	.param .u64 .ptr .align 1 _Z25fusedMaxPoolFlattenKernelPKfPfi_param_0,
	.param .u64 .ptr .align 1 _Z25fusedMaxPoolFlattenKernelPKfPfi_param_1,
	.param .u32 _Z25fusedMaxPoolFlattenKernelPKfPfi_param_2
)
{
	.reg .pred 	%p<5>;
	.reg .b16 	%rs<16>;
	.reg .b32 	%r<19>;
	.reg .b32 	%f<8>;
	.reg .b64 	%rd<9>;

	ld.param.u64 	%rd1, [_Z25fusedMaxPoolFlattenKernelPKfPfi_param_0];
	ld.param.u64 	%rd2, [_Z25fusedMaxPoolFlattenKernelPKfPfi_param_1];
	ld.param.u32 	%r2, [_Z25fusedMaxPoolFlattenKernelPKfPfi_param_2];
	mov.u32 	%r3, %ctaid.x;
	mov.u32 	%r4, %ntid.x;
	mov.u32 	%r5, %tid.x;
	mad.lo.s32 	%r1, %r3, %r4, %r5;
	mul.lo.s32 	%r6, %r2, 1152;
	setp.ge.s32 	%p1, %r1, %r6;
	@%p1 bra 	$L__BB1_2;
	cvta.to.global.u64 	%rd3, %rd1;
	cvta.to.global.u64 	%rd4, %rd2;
	mul.hi.s32 	%r7, %r1, 954437177;
	shr.u32 	%r8, %r7, 31;
	shr.s32 	%r9, %r7, 8;
	add.s32 	%r10, %r9, %r8;
	mul.lo.s32 	%r11, %r10, 1152;
	sub.s32 	%r12, %r1, %r11;
	cvt.u16.u32 	%rs1, %r12;
	mul.hi.s16 	%rs2, %rs1, 3641;
	shr.u16 	%rs3, %rs2, 15;
	shr.s16 	%rs4, %rs2, 3;
	add.s16 	%rs5, %rs4, %rs3;
	mul.lo.s16 	%rs6, %rs5, 144;
	sub.s16 	%rs7, %rs1, %rs6;
	mul.hi.s16 	%rs8, %rs7, 10923;
	shr.u16 	%rs9, %rs8, 15;
	shr.s16 	%rs10, %rs8, 1;
	add.s16 	%rs11, %rs10, %rs9;
	mul.lo.s16 	%rs12, %rs11, 12;
	sub.s16 	%rs13, %rs7, %rs12;
	mul.wide.s16 	%r13, %rs13, 2;
	mul.lo.s16 	%rs14, %rs5, 576;
	cvt.s32.s16 	%r14, %rs14;
	mad.lo.s32 	%r15, %r10, 4608, %r14;
	mul.lo.s16 	%rs15, %rs11, 48;
	cvt.s32.s16 	%r16, %rs15;
	add.s32 	%r17, %r15, %r16;
	add.s32 	%r18, %r17, %r13;
	mul.wide.s32 	%rd5, %r18, 4;
	add.s64 	%rd6, %rd3, %rd5;
	ld.global.f32 	%f1, [%rd6];
	ld.global.f32 	%f2, [%rd6+4];
	ld.global.f32 	%f3, [%rd6+96];
	ld.global.f32 	%f4, [%rd6+100];
	setp.gt.f32 	%p2, %f2, %f1;
	selp.f32 	%f5, %f2, %f1, %p2;
	setp.gt.f32 	%p3, %f3, %f5;
	selp.f32 	%f6, %f3, %f5, %p3;
	setp.gt.f32 	%p4, %f4, %f6;
	selp.f32 	%f7, %f4, %f6, %p4;
	mul.wide.s32 	%rd7, %r1, 4;
	add.s64 	%rd8, %rd4, %rd7;
	st.global.f32 	[%rd8], %f7;
$L__BB1_2:
	ret;

}
	// .globl	_Z15fcForwardKernelPKfS0_S0_Pfi
.visible .entry _Z15fcForwardKernelPKfS0_S0_Pfi(
	.param .u64 .ptr .align 1 _Z15fcForwardKernelPKfS0_S0_Pfi_param_0,
	.param .u64 .ptr .align 1 _Z15fcForwardKernelPKfS0_S0_Pfi_param_1,
	.param .u64 .ptr .align 1 _Z15fcForwardKernelPKfS0_S0_Pfi_param_2,
	.param .u64 .ptr .align 1 _Z15fcForwardKernelPKfS0_S0_Pfi_param_3,
	.param .u32 _Z15fcForwardKernelPKfS0_S0_Pfi_param_4
)
{
	.reg .pred 	%p<17>;
	.reg .b32 	%r<39>;
	.reg .b32 	%f<118>;
	.reg .b64 	%rd<29>;
	// demoted variable
	.shared .align 4 .b8 _ZZ15fcForwardKernelPKfS0_S0_PfiE2As[1024];
	// demoted variable
	.shared .align 4 .b8 _ZZ15fcForwardKernelPKfS0_S0_PfiE2Bs[1024];
	ld.param.u64 	%rd11, [_Z15fcForwardKernelPKfS0_S0_Pfi_param_0];
	ld.param.u64 	%rd12, [_Z15fcForwardKernelPKfS0_S0_Pfi_param_1];
	ld.param.u64 	%rd9, [_Z15fcForwardKernelPKfS0_S0_Pfi_param_2];
	ld.param.u64 	%rd10, [_Z15fcForwardKernelPKfS0_S0_Pfi_param_3];
	ld.param.u32 	%r18, [_Z15fcForwardKernelPKfS0_S0_Pfi_param_4];
	cvta.to.global.u64 	%rd1, %rd12;
	cvta.to.global.u64 	%rd13, %rd11;
	mov.u32 	%r20, %ctaid.y;
	shl.b32 	%r21, %r20, 4;
	mov.u32 	%r37, %tid.y;
	add.s32 	%r2, %r21, %r37;
	mov.u32 	%r22, %ctaid.x;
	shl.b32 	%r23, %r22, 4;
	mov.u32 	%r35, %tid.x;
	add.s32 	%r4, %r23, %r35;
	shl.b32 	%r24, %r37, 6;
	mov.u32 	%r25, _ZZ15fcForwardKernelPKfS0_S0_PfiE2As;
	add.s32 	%r5, %r25, %r24;
	shl.b32 	%r26, %r35, 2;
	add.s32 	%r6, %r5, %r26;
	mul.lo.s32 	%r27, %r2, 1152;
	mov.u32 	%r28, _ZZ15fcForwardKernelPKfS0_S0_PfiE2Bs;
	add.s32 	%r8, %r28, %r26;
	add.s32 	%r7, %r8, %r24;
	cvt.u64.u32 	%rd14, %r35;
	cvt.u64.u32 	%rd15, %r27;
	add.s64 	%rd16, %rd14, %rd15;
	shl.b64 	%rd17, %rd16, 2;
	add.s64 	%rd18, %rd17, %rd13;
	add.s64 	%rd28, %rd18, 64;
	mad.lo.s32 	%r36, %r37, 10, %r4;
	mul.lo.s32 	%r29, %r20, 18432;
	or.b32  	%r30, %r35, %r29;
	mad.lo.s32 	%r31, %r37, 1152, %r30;
	mul.wide.u32 	%rd19, %r31, 4;
	add.s64 	%rd27, %rd13, %rd19;
	mov.f32 	%f113, 0f00000000;
	mov.b32 	%r38, 16;
$L__BB2_1:
	setp.ge.s32 	%p1, %r2, %r18;
	setp.gt.u32 	%p2, %r35, 1151;
	mov.f32 	%f114, 0f00000000;
	or.pred  	%p3, %p1, %p2;
	@%p3 bra 	$L__BB2_3;
	ld.global.f32 	%f114, [%rd27];
$L__BB2_3:
	setp.gt.s32 	%p4, %r4, 9;
	st.shared.f32 	[%r6], %f114;
	setp.gt.u32 	%p5, %r37, 1151;
	mul.wide.s32 	%rd20, %r36, 4;
	add.s64 	%rd6, %rd1, %rd20;
	mov.f32 	%f115, 0f00000000;
	or.pred  	%p6, %p4, %p5;
	@%p6 bra 	$L__BB2_5;
	ld.global.f32 	%f115, [%rd6];
$L__BB2_5:
	setp.ge.s32 	%p7, %r2, %r18;
	st.shared.f32 	[%r7], %f115;
	bar.sync 	0;
	ld.shared.f32 	%f16, [%r5];
	ld.shared.f32 	%f17, [%r8];
	fma.rn.f32 	%f18, %f16, %f17, %f113;
	ld.shared.f32 	%f19, [%r5+4];
	ld.shared.f32 	%f20, [%r8+64];
	fma.rn.f32 	%f21, %f19, %f20, %f18;
	ld.shared.f32 	%f22, [%r5+8];
	ld.shared.f32 	%f23, [%r8+128];
	fma.rn.f32 	%f24, %f22, %f23, %f21;
	ld.shared.f32 	%f25, [%r5+12];
	ld.shared.f32 	%f26, [%r8+192];
	fma.rn.f32 	%f27, %f25, %f26, %f24;
	ld.shared.f32 	%f28, [%r5+16];
	ld.shared.f32 	%f29, [%r8+256];
	fma.rn.f32 	%f30, %f28, %f29, %f27;
	ld.shared.f32 	%f31, [%r5+20];
	ld.shared.f32 	%f32, [%r8+320];
	fma.rn.f32 	%f33, %f31, %f32, %f30;
	ld.shared.f32 	%f34, [%r5+24];
	ld.shared.f32 	%f35, [%r8+384];
	fma.rn.f32 	%f36, %f34, %f35, %f33;
	ld.shared.f32 	%f37, [%r5+28];
	ld.shared.f32 	%f38, [%r8+448];
	fma.rn.f32 	%f39, %f37, %f38, %f36;
	ld.shared.f32 	%f40, [%r5+32];
	ld.shared.f32 	%f41, [%r8+512];
	fma.rn.f32 	%f42, %f40, %f41, %f39;
	ld.shared.f32 	%f43, [%r5+36];
	ld.shared.f32 	%f44, [%r8+576];
	fma.rn.f32 	%f45, %f43, %f44, %f42;
	ld.shared.f32 	%f46, [%r5+40];
	ld.shared.f32 	%f47, [%r8+640];
	fma.rn.f32 	%f48, %f46, %f47, %f45;
	ld.shared.f32 	%f49, [%r5+44];
	ld.shared.f32 	%f50, [%r8+704];
	fma.rn.f32 	%f51, %f49, %f50, %f48;
	ld.shared.f32 	%f52, [%r5+48];
	ld.shared.f32 	%f53, [%r8+768];
	fma.rn.f32 	%f54, %f52, %f53, %f51;
	ld.shared.f32 	%f55, [%r5+52];
	ld.shared.f32 	%f56, [%r8+832];
	fma.rn.f32 	%f57, %f55, %f56, %f54;
	ld.shared.f32 	%f58, [%r5+56];
	ld.shared.f32 	%f59, [%r8+896];
	fma.rn.f32 	%f60, %f58, %f59, %f57;
	ld.shared.f32 	%f61, [%r5+60];
	ld.shared.f32 	%f62, [%r8+960];
	fma.rn.f32 	%f6, %f61, %f62, %f60;
	bar.sync 	0;
	add.s32 	%r32, %r35, 16;
	setp.gt.u32 	%p8, %r32, 1151;
	mov.f32 	%f116, 0f00000000;
	or.pred  	%p9, %p7, %p8;
	@%p9 bra 	$L__BB2_7;
	ld.global.f32 	%f116, [%rd28];
$L__BB2_7:
	setp.gt.s32 	%p10, %r4, 9;
	st.shared.f32 	[%r6], %f116;
	add.s32 	%r33, %r37, 16;
	setp.gt.u32 	%p11, %r33, 1151;
	mov.f32 	%f117, 0f00000000;
	or.pred  	%p12, %p10, %p11;
	@%p12 bra 	$L__BB2_9;
	ld.global.f32 	%f117, [%rd6+640];
$L__BB2_9:
	st.shared.f32 	[%r7], %f117;
	bar.sync 	0;
	ld.shared.f32 	%f64, [%r5];
	ld.shared.f32 	%f65, [%r8];
	fma.rn.f32 	%f66, %f64, %f65, %f6;
	ld.shared.f32 	%f67, [%r5+4];
	ld.shared.f32 	%f68, [%r8+64];
	fma.rn.f32 	%f69, %f67, %f68, %f66;
	ld.shared.f32 	%f70, [%r5+8];
	ld.shared.f32 	%f71, [%r8+128];
	fma.rn.f32 	%f72, %f70, %f71, %f69;
	ld.shared.f32 	%f73, [%r5+12];
	ld.shared.f32 	%f74, [%r8+192];
	fma.rn.f32 	%f75, %f73, %f74, %f72;
	ld.shared.f32 	%f76, [%r5+16];
	ld.shared.f32 	%f77, [%r8+256];
	fma.rn.f32 	%f78, %f76, %f77, %f75;
	ld.shared.f32 	%f79, [%r5+20];
	ld.shared.f32 	%f80, [%r8+320];
	fma.rn.f32 	%f81, %f79, %f80, %f78;
	ld.shared.f32 	%f82, [%r5+24];
	ld.shared.f32 	%f83, [%r8+384];
	fma.rn.f32 	%f84, %f82, %f83, %f81;
	ld.shared.f32 	%f85, [%r5+28];
	ld.shared.f32 	%f86, [%r8+448];
	fma.rn.f32 	%f87, %f85, %f86, %f84;
	ld.shared.f32 	%f88, [%r5+32];
	ld.shared.f32 	%f89, [%r8+512];
	fma.rn.f32 	%f90, %f88, %f89, %f87;
	ld.shared.f32 	%f91, [%r5+36];
	ld.shared.f32 	%f92, [%r8+576];
	fma.rn.f32 	%f93, %f91, %f92, %f90;
	ld.shared.f32 	%f94, [%r5+40];
	ld.shared.f32 	%f95, [%r8+640];
	fma.rn.f32 	%f96, %f94, %f95, %f93;
	ld.shared.f32 	%f97, [%r5+44];
	ld.shared.f32 	%f98, [%r8+704];
	fma.rn.f32 	%f99, %f97, %f98, %f96;
	ld.shared.f32 	%f100, [%r5+48];
	ld.shared.f32 	%f101, [%r8+768];
	fma.rn.f32 	%f102, %f100, %f101, %f99;
	ld.shared.f32 	%f103, [%r5+52];
	ld.shared.f32 	%f104, [%r8+832];
	fma.rn.f32 	%f105, %f103, %f104, %f102;
	ld.shared.f32 	%f106, [%r5+56];
	ld.shared.f32 	%f107, [%r8+896];
	fma.rn.f32 	%f108, %f106, %f107, %f105;
	ld.shared.f32 	%f109, [%r5+60];
	ld.shared.f32 	%f110, [%r8+960];
	fma.rn.f32 	%f113, %f109, %f110, %f108;
	bar.sync 	0;
	add.s32 	%r38, %r38, 32;
	add.s64 	%rd28, %rd28, 128;
	add.s32 	%r37, %r37, 32;
	add.s32 	%r36, %r36, 320;
	add.s32 	%r35, %r35, 32;
	add.s64 	%rd27, %rd27, 128;
	setp.ne.s32 	%p13, %r38, 1168;
	@%p13 bra 	$L__BB2_1;
	setp.gt.s32 	%p14, %r4, 9;
	setp.ge.s32 	%p15, %r2, %r18;
	or.pred  	%p16, %p14, %p15;
	@%p16 bra 	$L__BB2_12;
	cvta.to.global.u64 	%rd21, %rd9;
	mul.wide.s32 	%rd22, %r4, 4;
	add.s64 	%rd23, %rd21, %rd22;
	ld.global.f32 	%f111, [%rd23];
	add.f32 	%f112, %f113, %f111;
	mad.lo.s32 	%r34, %r2, 10, %r4;
	cvta.to.global.u64 	%rd24, %rd10;
	mul.wide.s32 	%rd25, %r34, 4;
	add.s64 	%rd26, %rd24, %rd25;
	st.global.f32 	[%rd26], %f112;
$L__BB2_12:
	ret;

}
	// .globl	_Z32softmaxCrossEntropyForwardKernelPKfPKiPfS3_i
.visible .entry _Z32softmaxCrossEntropyForwardKernelPKfPKiPfS3_i(
	.param .u64 .ptr .align 1 _Z32softmaxCrossEntropyForwardKernelPKfPKiPfS3_i_param_0,
	.param .u64 .ptr .align 1 _Z32softmaxCrossEntropyForwardKernelPKfPKiPfS3_i_param_1,
	.param .u64 .ptr .align 1 _Z32softmaxCrossEntropyForwardKernelPKfPKiPfS3_i_param_2,
	.param .u64 .ptr .align 1 _Z32softmaxCrossEntropyForwardKernelPKfPKiPfS3_i_param_3,
	.param .u32 _Z32softmaxCrossEntropyForwardKernelPKfPKiPfS3_i_param_4
)
{
	.local .align 8 .b8 	__local_depot3[40];
	.reg .b64 	%SP;
	.reg .b64 	%SPL;
	.reg .pred 	%p<14>;
	.reg .b32 	%r<12>;
	.reg .b32 	%f<96>;
	.reg .b64 	%rd<20>;

	mov.u64 	%SPL, __local_depot3;
	ld.param.u64 	%rd2, [_Z32softmaxCrossEntropyForwardKernelPKfPKiPfS3_i_param_1];
	ld.param.u64 	%rd3, [_Z32softmaxCrossEntropyForwardKernelPKfPKiPfS3_i_param_2];
	ld.param.u64 	%rd4, [_Z32softmaxCrossEntropyForwardKernelPKfPKiPfS3_i_param_3];
	ld.param.u32 	%r2, [_Z32softmaxCrossEntropyForwardKernelPKfPKiPfS3_i_param_4];
	mov.u32 	%r3, %ctaid.x;
	mov.u32 	%r4, %ntid.x;
	mov.u32 	%r5, %tid.x;
	mad.lo.s32 	%r1, %r3, %r4, %r5;
	setp.ge.s32 	%p1, %r1, %r2;
	@%p1 bra 	$L__BB3_2;
	ld.param.u64 	%rd19, [_Z32softmaxCrossEntropyForwardKernelPKfPKiPfS3_i_param_0];
	add.u64 	%rd6, %SPL, 0;
	cvta.to.global.u64 	%rd7, %rd2;
	cvta.to.global.u64 	%rd8, %rd3;
	cvta.to.global.u64 	%rd9, %rd4;
	cvta.to.global.u64 	%rd10, %rd19;
	mul.lo.s32 	%r6, %r1, 10;
	mul.wide.s32 	%rd11, %r6, 4;
	add.s64 	%rd12, %rd10, %rd11;
	ld.global.f32 	%f1, [%rd12];
	max.f32 	%f2, %f1, 0fF149F2CA;
	ld.global.f32 	%f3, [%rd12+4];
	setp.gt.f32 	%p2, %f3, %f2;
	selp.f32 	%f4, %f3, %f2, %p2;
	ld.global.f32 	%f5, [%rd12+8];
	setp.gt.f32 	%p3, %f5, %f4;
	selp.f32 	%f6, %f5, %f4, %p3;
	ld.global.f32 	%f7, [%rd12+12];
	setp.gt.f32 	%p4, %f7, %f6;
	selp.f32 	%f8, %f7, %f6, %p4;
	ld.global.f32 	%f9, [%rd12+16];
	setp.gt.f32 	%p5, %f9, %f8;
	selp.f32 	%f10, %f9, %f8, %p5;
	ld.global.f32 	%f11, [%rd12+20];
	setp.gt.f32 	%p6, %f11, %f10;
	selp.f32 	%f12, %f11, %f10, %p6;
	ld.global.f32 	%f13, [%rd12+24];
	setp.gt.f32 	%p7, %f13, %f12;
	selp.f32 	%f14, %f13, %f12, %p7;
	ld.global.f32 	%f15, [%rd12+28];
	setp.gt.f32 	%p8, %f15, %f14;
	selp.f32 	%f16, %f15, %f14, %p8;
	ld.global.f32 	%f17, [%rd12+32];
	setp.gt.f32 	%p9, %f17, %f16;
	selp.f32 	%f18, %f17, %f16, %p9;
	ld.global.f32 	%f19, [%rd12+36];
	setp.gt.f32 	%p10, %f19, %f18;
	selp.f32 	%f20, %f19, %f18, %p10;
	sub.f32 	%f21, %f1, %f20;
	mul.f32 	%f22, %f21, 0f3FB8AA3B;
	ex2.approx.f32 	%f23, %f22;
	add.f32 	%f24, %f23, 0f00000000;
	sub.f32 	%f25, %f3, %f20;
	mul.f32 	%f26, %f25, 0f3FB8AA3B;
	ex2.approx.f32 	%f27, %f26;
	st.local.v2.f32 	[%rd6], {%f23, %f27};
	add.f32 	%f28, %f24, %f27;
	sub.f32 	%f29, %f5, %f20;
	mul.f32 	%f30, %f29, 0f3FB8AA3B;
	ex2.approx.f32 	%f31, %f30;
	add.f32 	%f32, %f28, %f31;
	sub.f32 	%f33, %f7, %f20;
	mul.f32 	%f34, %f33, 0f3FB8AA3B;
	ex2.approx.f32 	%f35, %f34;
	st.local.v2.f32 	[%rd6+8], {%f31, %f35};
	add.f32 	%f36, %f32, %f35;
	sub.f32 	%f37, %f9, %f20;
	mul.f32 	%f38, %f37, 0f3FB8AA3B;
	ex2.approx.f32 	%f39, %f38;
	add.f32 	%f40, %f36, %f39;
	sub.f32 	%f41, %f11, %f20;
	mul.f32 	%f42, %f41, 0f3FB8AA3B;
	ex2.approx.f32 	%f43, %f42;
	st.local.v2.f32 	[%rd6+16], {%f39, %f43};
	add.f32 	%f44, %f40, %f43;
	sub.f32 	%f45, %f13, %f20;
	mul.f32 	%f46, %f45, 0f3FB8AA3B;
	ex2.approx.f32 	%f47, %f46;
	add.f32 	%f48, %f44, %f47;
	sub.f32 	%f49, %f15, %f20;
	mul.f32 	%f50, %f49, 0f3FB8AA3B;
	ex2.approx.f32 	%f51, %f50;
	st.local.v2.f32 	[%rd6+24], {%f47, %f51};
	add.f32 	%f52, %f48, %f51;
	sub.f32 	%f53, %f17, %f20;
	mul.f32 	%f54, %f53, 0f3FB8AA3B;
	ex2.approx.f32 	%f55, %f54;
	add.f32 	%f56, %f52, %f55;
	sub.f32 	%f57, %f19, %f20;
	mul.f32 	%f58, %f57, 0f3FB8AA3B;
	ex2.approx.f32 	%f59, %f58;
	st.local.v2.f32 	[%rd6+32], {%f55, %f59};
	add.f32 	%f60, %f56, %f59;
	mul.wide.s32 	%rd13, %r1, 4;
	add.s64 	%rd14, %rd7, %rd13;
	ld.global.u32 	%r7, [%rd14];
	mul.wide.s32 	%rd15, %r7, 4;
	add.s64 	%rd16, %rd6, %rd15;
	ld.local.f32 	%f61, [%rd16];
	div.rn.f32 	%f62, %f61, %f60;
	add.f32 	%f63, %f62, 0f2EDBE6FF;
	setp.lt.f32 	%p11, %f63, 0f00800000;
	mul.f32 	%f64, %f63, 0f4B000000;
	selp.f32 	%f65, %f64, %f63, %p11;
	selp.f32 	%f66, 0fC1B80000, 0f00000000, %p11;
	mov.b32 	%r8, %f65;
	add.s32 	%r9, %r8, -1059760811;
	and.b32  	%r10, %r9, -8388608;
	sub.s32 	%r11, %r8, %r10;
	mov.b32 	%f67, %r11;
	cvt.rn.f32.s32 	%f68, %r10;
	fma.rn.f32 	%f69, %f68, 0f34000000, %f66;
	add.f32 	%f70, %f67, 0fBF800000;
	fma.rn.f32 	%f71, %f70, 0fBE055027, 0f3E1039F6;
	fma.rn.f32 	%f72, %f71, %f70, 0fBDF8CDCC;
	fma.rn.f32 	%f73, %f72, %f70, 0f3E0F2955;
	fma.rn.f32 	%f74, %f73, %f70, 0fBE2AD8B9;
	fma.rn.f32 	%f75, %f74, %f70, 0f3E4CED0B;
	fma.rn.f32 	%f76, %f75, %f70, 0fBE7FFF22;
	fma.rn.f32 	%f77, %f76, %f70, 0f3EAAAA78;
	fma.rn.f32 	%f78, %f77, %f70, 0fBF000000;
	mul.f32 	%f79, %f70, %f78;
	fma.rn.f32 	%f80, %f79, %f70, %f70;
	fma.rn.f32 	%f81, %f69, 0f3F317218, %f80;
	setp.gt.u32 	%p12, %r8, 2139095039;
	fma.rn.f32 	%f82, %f65, 0f7F800000, 0f7F800000;
	selp.f32 	%f83, %f82, %f81, %p12;
	setp.eq.f32 	%p13, %f65, 0f00000000;
	neg.f32 	%f84, %f83;
	selp.f32 	%f85, 0f7F800000, %f84, %p13;
	div.rn.f32 	%f86, %f23, %f60;
	add.s64 	%rd17, %rd9, %rd11;
	st.global.f32 	[%rd17], %f86;
	div.rn.f32 	%f87, %f27, %f60;
	st.global.f32 	[%rd17+4], %f87;
	div.rn.f32 	%f88, %f31, %f60;
	st.global.f32 	[%rd17+8], %f88;
	div.rn.f32 	%f89, %f35, %f60;
	st.global.f32 	[%rd17+12], %f89;
	div.rn.f32 	%f90, %f39, %f60;
	st.global.f32 	[%rd17+16], %f90;
	div.rn.f32 	%f91, %f43, %f60;
	st.global.f32 	[%rd17+20], %f91;
	div.rn.f32 	%f92, %f47, %f60;
	st.global.f32 	[%rd17+24], %f92;
	div.rn.f32 	%f93, %f51, %f60;
	st.global.f32 	[%rd17+28], %f93;
	div.rn.f32 	%f94, %f55, %f60;
	st.global.f32 	[%rd17+32], %f94;
	div.rn.f32 	%f95, %f59, %f60;
	st.global.f32 	[%rd17+36], %f95;
	add.s64 	%rd18, %rd8, %rd13;
	st.global.f32 	[%rd18], %f85;
$L__BB3_2:
	ret;

}
	// .globl	_Z33softmaxCrossEntropyBackwardKernelPfPKfPKii
.visible .entry _Z33softmaxCrossEntropyBackwardKernelPfPKfPKii(
	.param .u64 .ptr .align 1 _Z33softmaxCrossEntropyBackwardKernelPfPKfPKii_param_0,
	.param .u64 .ptr .align 1 _Z33softmaxCrossEntropyBackwardKernelPfPKfPKii_param_1,
	.param .u64 .ptr .align 1 _Z33softmaxCrossEntropyBackwardKernelPfPKfPKii_param_2,
	.param .u32 _Z33softmaxCrossEntropyBackwardKernelPfPKfPKii_param_3
)
{
	.reg .pred 	%p<3>;
	.reg .b32 	%r<14>;
	.reg .b32 	%f<4>;
	.reg .b64 	%rd<12>;

	ld.param.u64 	%rd1, [_Z33softmaxCrossEntropyBackwardKernelPfPKfPKii_param_0];
	ld.param.u64 	%rd2, [_Z33softmaxCrossEntropyBackwardKernelPfPKfPKii_param_1];
	ld.param.u64 	%rd3, [_Z33softmaxCrossEntropyBackwardKernelPfPKfPKii_param_2];
	ld.param.u32 	%r2, [_Z33softmaxCrossEntropyBackwardKernelPfPKfPKii_param_3];
	mov.u32 	%r3, %ctaid.x;
	mov.u32 	%r4, %ntid.x;
	mov.u32 	%r5, %tid.x;
	mad.lo.s32 	%r1, %r3, %r4, %r5;
	mul.lo.s32 	%r6, %r2, 10;
	setp.ge.s32 	%p1, %r1, %r6;
	@%p1 bra 	$L__BB4_2;
	cvta.to.global.u64 	%rd4, %rd3;
	cvta.to.global.u64 	%rd5, %rd2;
	cvta.to.global.u64 	%rd6, %rd1;
	mul.hi.s32 	%r7, %r1, 1717986919;
	shr.u32 	%r8, %r7, 31;
	shr.s32 	%r9, %r7, 2;
	add.s32 	%r10, %r9, %r8;
	mul.lo.s32 	%r11, %r10, 10;
	sub.s32 	%r12, %r1, %r11;
	mul.wide.s32 	%rd7, %r10, 4;
	add.s64 	%rd8, %rd4, %rd7;
	ld.global.u32 	%r13, [%rd8];
	mul.wide.s32 	%rd9, %r1, 4;
	add.s64 	%rd10, %rd5, %rd9;
	ld.global.f32 	%f1, [%rd10];
	setp.eq.s32 	%p2, %r12, %r13;
	selp.f32 	%f2, 0f3F800000, 0f00000000, %p2;
	sub.f32 	%f3, %f1, %f2;
	add.s64 	%rd11, %rd6, %rd9;
	st.global.f32 	[%rd11], %f3;
$L__BB4_2:
	ret;

}
	// .globl	_Z25fcBackwardGradParamKernelPKfS0_PfS1_i
.visible .entry _Z25fcBackwardGradParamKernelPKfS0_PfS1_i(
	.param .u64 .ptr .align 1 _Z25fcBackwardGradParamKernelPKfS0_PfS1_i_param_0,
	.param .u64 .ptr .align 1 _Z25fcBackwardGradParamKernelPKfS0_PfS1_i_param_1,
	.param .u64 .ptr .align 1 _Z25fcBackwardGradParamKernelPKfS0_PfS1_i_param_2,
	.param .u64 .ptr .align 1 _Z25fcBackwardGradParamKernelPKfS0_PfS1_i_param_3,
	.param .u32 _Z25fcBackwardGradParamKernelPKfS0_PfS1_i_param_4
)
{
	.reg .pred 	%p<19>;
	.reg .b32 	%r<81>;
	.reg .b32 	%f<55>;
	.reg .b64 	%rd<43>;
	// demoted variable
	.shared .align 4 .b8 _ZZ25fcBackwardGradParamKernelPKfS0_PfS1_iE5sdata[2048];
	ld.param.u64 	%rd5, [_Z25fcBackwardGradParamKernelPKfS0_PfS1_i_param_0];
	ld.param.u64 	%rd6, [_Z25fcBackwardGradParamKernelPKfS0_PfS1_i_param_1];
	ld.param.u64 	%rd3, [_Z25fcBackwardGradParamKernelPKfS0_PfS1_i_param_2];
	ld.param.u64 	%rd4, [_Z25fcBackwardGradParamKernelPKfS0_PfS1_i_param_3];
	ld.param.u32 	%r34, [_Z25fcBackwardGradParamKernelPKfS0_PfS1_i_param_4];
	cvta.to.global.u64 	%rd1, %rd6;
	cvta.to.global.u64 	%rd2, %rd5;
	mov.u32 	%r35, %ctaid.x;
	shl.b32 	%r36, %r35, 4;
	mov.u32 	%r1, %tid.y;
	add.s32 	%r2, %r36, %r1;
	setp.gt.s32 	%p1, %r2, 11529;
	@%p1 bra 	$L__BB5_33;
	setp.gt.s32 	%p2, %r2, 11519;
	@%p2 bra 	$L__BB5_3;
	mul.hi.s32 	%r38, %r2, 1717986919;
	shr.u32 	%r39, %r38, 31;
	shr.s32 	%r40, %r38, 2;
	add.s32 	%r72, %r40, %r39;
	mul.lo.s32 	%r41, %r72, 10;
	sub.s32 	%r73, %r2, %r41;
	bra.uni 	$L__BB5_4;
$L__BB5_3:
	add.s32 	%r73, %r2, -11520;
	mov.b32 	%r72, 0;
$L__BB5_4:
	mov.u32 	%r80, %ntid.x;
	mov.u32 	%r9, %tid.x;
	setp.ge.s32 	%p3, %r9, %r34;
	mov.f32 	%f54, 0f00000000;
	@%p3 bra 	$L__BB5_25;
	add.s32 	%r42, %r9, %r80;
	max.u32 	%r43, %r34, %r42;
	setp.lt.u32 	%p4, %r42, %r34;
	selp.u32 	%r44, 1, 0, %p4;
	add.s32 	%r45, %r42, %r44;
	sub.s32 	%r46, %r43, %r45;
	div.u32 	%r47, %r46, %r80;
	add.s32 	%r10, %r47, %r44;
	and.b32  	%r48, %r10, 3;
	setp.eq.s32 	%p5, %r48, 3;
	mov.f32 	%f54, 0f00000000;
	mov.u32 	%r78, %r9;
	@%p5 bra 	$L__BB5_11;
	mad.lo.s32 	%r76, %r9, 10, %r73;
	mul.lo.s32 	%r12, %r80, 10;
	mad.lo.s32 	%r75, %r9, 1152, %r72;
	mul.lo.s32 	%r14, %r80, 1152;
	add.s32 	%r49, %r10, 1;
	and.b32  	%r50, %r49, 3;
	neg.s32 	%r74, %r50;
	mov.f32 	%f54, 0f00000000;
	mov.u32 	%r78, %r9;
$L__BB5_7:
	.pragma "nounroll";
	setp.lt.s32 	%p6, %r2, 11520;
	@%p6 bra 	$L__BB5_9;
	mul.wide.s32 	%rd7, %r76, 4;
	add.s64 	%rd8, %rd2, %rd7;
	ld.global.f32 	%f46, [%rd8];
	bra.uni 	$L__BB5_10;
$L__BB5_9:
	mul.wide.s32 	%rd9, %r75, 4;
	add.s64 	%rd10, %rd1, %rd9;
	ld.global.f32 	%f30, [%rd10];
	mul.wide.s32 	%rd11, %r76, 4;
	add.s64 	%rd12, %rd2, %rd11;
	ld.global.f32 	%f31, [%rd12];
	mul.f32 	%f46, %f30, %f31;
$L__BB5_10:
	add.f32 	%f54, %f54, %f46;
	add.s32 	%r78, %r78, %r80;
	add.s32 	%r76, %r76, %r12;
	add.s32 	%r75, %r75, %r14;
	add.s32 	%r74, %r74, 1;
	setp.ne.s32 	%p7, %r74, 0;
	@%p7 bra 	$L__BB5_7;
$L__BB5_11:
	setp.lt.u32 	%p8, %r10, 3;
	@%p8 bra 	$L__BB5_25;
$L__BB5_12:
	setp.gt.s32 	%p9, %r2, 11519;
	@%p9 bra 	$L__BB5_14;
	mad.lo.s32 	%r52, %r78, 1152, %r72;
	mul.wide.s32 	%rd15, %r52, 4;
	add.s64 	%rd16, %rd1, %rd15;
	ld.global.f32 	%f32, [%rd16];
	mad.lo.s32 	%r53, %r78, 10, %r73;
	mul.wide.s32 	%rd17, %r53, 4;
	add.s64 	%rd18, %rd2, %rd17;
	ld.global.f32 	%f33, [%rd18];
	mul.f32 	%f50, %f32, %f33;
	bra.uni 	$L__BB5_15;
$L__BB5_14:
	mad.lo.s32 	%r51, %r78, 10, %r73;
	mul.wide.s32 	%rd13, %r51, 4;
	add.s64 	%rd14, %rd2, %rd13;
	ld.global.f32 	%f50, [%rd14];
$L__BB5_15:
	setp.lt.s32 	%p10, %r2, 11520;
	add.f32 	%f12, %f54, %f50;
	add.s32 	%r26, %r78, %r80;
	@%p10 bra 	$L__BB5_17;
	mad.lo.s32 	%r54, %r26, 10, %r73;
	mul.wide.s32 	%rd19, %r54, 4;
	add.s64 	%rd20, %rd2, %rd19;
	ld.global.f32 	%f51, [%rd20];
	bra.uni 	$L__BB5_18;
$L__BB5_17:
	mad.lo.s32 	%r55, %r26, 1152, %r72;
	mul.wide.s32 	%rd21, %r55, 4;
	add.s64 	%rd22, %rd1, %rd21;
	ld.global.f32 	%f34, [%rd22];
	mad.lo.s32 	%r56, %r26, 10, %r73;
	mul.wide.s32 	%rd23, %r56, 4;
	add.s64 	%rd24, %rd2, %rd23;
	ld.global.f32 	%f35, [%rd24];
	mul.f32 	%f51, %f34, %f35;
$L__BB5_18:
	setp.lt.s32 	%p11, %r2, 11520;
	add.f32 	%f16, %f12, %f51;
	add.s32 	%r27, %r26, %r80;
	@%p11 bra 	$L__BB5_20;
	mad.lo.s32 	%r57, %r27, 10, %r73;
	mul.wide.s32 	%rd25, %r57, 4;
	add.s64 	%rd26, %rd2, %rd25;
	ld.global.f32 	%f52, [%rd26];
	bra.uni 	$L__BB5_21;
$L__BB5_20:
	mad.lo.s32 	%r58, %r27, 1152, %r72;
	mul.wide.s32 	%rd27, %r58, 4;
	add.s64 	%rd28, %rd1, %rd27;
	ld.global.f32 	%f36, [%rd28];
	mad.lo.s32 	%r59, %r27, 10, %r73;
	mul.wide.s32 	%rd29, %r59, 4;
	add.s64 	%rd30, %rd2, %rd29;
	ld.global.f32 	%f37, [%rd30];
	mul.f32 	%f52, %f36, %f37;
$L__BB5_21:
	setp.lt.s32 	%p12, %r2, 11520;
	add.f32 	%f20, %f16, %f52;
	add.s32 	%r28, %r27, %r80;
	@%p12 bra 	$L__BB5_23;
	mad.lo.s32 	%r60, %r28, 10, %r73;
	mul.wide.s32 	%rd31, %r60, 4;
	add.s64 	%rd32, %rd2, %rd31;
	ld.global.f32 	%f53, [%rd32];
	bra.uni 	$L__BB5_24;
$L__BB5_23:
	mad.lo.s32 	%r61, %r28, 1152, %r72;
	mul.wide.s32 	%rd33, %r61, 4;
	add.s64 	%rd34, %rd1, %rd33;
	ld.global.f32 	%f38, [%rd34];
	mad.lo.s32 	%r62, %r28, 10, %r73;
	mul.wide.s32 	%rd35, %r62, 4;
	add.s64 	%rd36, %rd2, %rd35;
	ld.global.f32 	%f39, [%rd36];
	mul.f32 	%f53, %f38, %f39;
$L__BB5_24:
	add.f32 	%f54, %f20, %f53;
	add.s32 	%r78, %r28, %r80;
	setp.lt.s32 	%p13, %r78, %r34;
	@%p13 bra 	$L__BB5_12;
$L__BB5_25:
	shl.b32 	%r63, %r9, 6;
	mov.u32 	%r64, _ZZ25fcBackwardGradParamKernelPKfS0_PfS1_iE5sdata;
	add.s32 	%r65, %r64, %r63;
	shl.b32 	%r66, %r1, 2;
	add.s32 	%r30, %r65, %r66;
	st.shared.f32 	[%r30], %f54;
	bar.sync 	0;
	setp.lt.u32 	%p14, %r80, 2;
	@%p14 bra 	$L__BB5_29;
$L__BB5_26:
	shr.u32 	%r32, %r80, 1;
	setp.ge.u32 	%p15, %r9, %r32;
	@%p15 bra 	$L__BB5_28;
	shl.b32 	%r67, %r32, 6;
	add.s32 	%r68, %r30, %r67;
	ld.shared.f32 	%f40, [%r68];
	ld.shared.f32 	%f41, [%r30];
	add.f32 	%f42, %f40, %f41;
	st.shared.f32 	[%r30], %f42;
$L__BB5_28:
	bar.sync 	0;
	setp.gt.u32 	%p16, %r80, 3;
	mov.u32 	%r80, %r32;
	@%p16 bra 	$L__BB5_26;
$L__BB5_29:
	setp.ne.s32 	%p17, %r9, 0;
	@%p17 bra 	$L__BB5_33;
	add.s32 	%r33, %r64, %r66;
	setp.gt.s32 	%p18, %r2, 11519;
	@%p18 bra 	$L__BB5_32;
	ld.shared.f32 	%f44, [%r33];
	cvta.to.global.u64 	%rd40, %rd3;
	mul.wide.s32 	%rd41, %r2, 4;
	add.s64 	%rd42, %rd40, %rd41;
	st.global.f32 	[%rd42], %f44;
	bra.uni 	$L__BB5_33;
$L__BB5_32:
	ld.shared.f32 	%f43, [%r33];
	add.s32 	%r71, %r2, -11520;
	cvta.to.global.u64 	%rd37, %rd4;
	mul.wide.u32 	%rd38, %r71, 4;
	add.s64 	%rd39, %rd37, %rd38;
	st.global.f32 	[%rd39], %f43;
$L__BB5_33:
	ret;

}
	// .globl	_Z22fcBackwardGradInKernelPKfS0_Pfi
.visible .entry _Z22fcBackwardGradInKernelPKfS0_Pfi(
	.param .u64 .ptr .align 1 _Z22fcBackwardGradInKernelPKfS0_Pfi_param_0,
	.param .u64 .ptr .align 1 _Z22fcBackwardGradInKernelPKfS0_Pfi_param_1,
	.param .u64 .ptr .align 1 _Z22fcBackwardGradInKernelPKfS0_Pfi_param_2,
	.param .u32 _Z22fcBackwardGradInKernelPKfS0_Pfi_param_3
)
{
	.reg .pred 	%p<2>;
	.reg .b32 	%r<15>;
	.reg .b32 	%f<31>;
	.reg .b64 	%rd<13>;

	ld.param.u64 	%rd1, [_Z22fcBackwardGradInKernelPKfS0_Pfi_param_0];
	ld.param.u64 	%rd2, [_Z22fcBackwardGradInKernelPKfS0_Pfi_param_1];
	ld.param.u64 	%rd3, [_Z22fcBackwardGradInKernelPKfS0_Pfi_param_2];
	ld.param.u32 	%r2, [_Z22fcBackwardGradInKernelPKfS0_Pfi_param_3];
	mov.u32 	%r3, %ctaid.x;
	mov.u32 	%r4, %ntid.x;
	mov.u32 	%r5, %tid.x;
	mad.lo.s32 	%r1, %r3, %r4, %r5;
	mul.lo.s32 	%r6, %r2, 1152;
	setp.ge.s32 	%p1, %r1, %r6;
	@%p1 bra 	$L__BB6_2;
	cvta.to.global.u64 	%rd4, %rd1;
	cvta.to.global.u64 	%rd5, %rd2;
	cvta.to.global.u64 	%rd6, %rd3;
	mul.hi.s32 	%r7, %r1, 954437177;
	shr.u32 	%r8, %r7, 31;
	shr.s32 	%r9, %r7, 8;
	add.s32 	%r10, %r9, %r8;
	mul.lo.s32 	%r11, %r10, 1152;
	sub.s32 	%r12, %r1, %r11;
	mul.lo.s32 	%r13, %r10, 10;
	mul.lo.s32 	%r14, %r12, 10;
	mul.wide.s32 	%rd7, %r13, 4;
	add.s64 	%rd8, %rd4, %rd7;
	ld.global.f32 	%f1, [%rd8];
	mul.wide.s32 	%rd9, %r14, 4;
	add.s64 	%rd10, %rd5, %rd9;
	ld.global.f32 	%f2, [%rd10];
	fma.rn.f32 	%f3, %f1, %f2, 0f00000000;
	ld.global.f32 	%f4, [%rd8+4];
	ld.global.f32 	%f5, [%rd10+4];
	fma.rn.f32 	%f6, %f4, %f5, %f3;
	ld.global.f32 	%f7, [%rd8+8];
	ld.global.f32 	%f8, [%rd10+8];
	fma.rn.f32 	%f9, %f7, %f8, %f6;
	ld.global.f32 	%f10, [%rd8+12];
	ld.global.f32 	%f11, [%rd10+12];
	fma.rn.f32 	%f12, %f10, %f11, %f9;
	ld.global.f32 	%f13, [%rd8+16];
	ld.global.f32 	%f14, [%rd10+16];
	fma.rn.f32 	%f15, %f13, %f14, %f12;
	ld.global.f32 	%f16, [%rd8+20];
	ld.global.f32 	%f17, [%rd10+20];
	fma.rn.f32 	%f18, %f16, %f17, %f15;
	ld.global.f32 	%f19, [%rd8+24];
	ld.global.f32 	%f20, [%rd10+24];
	fma.rn.f32 	%f21, %f19, %f20, %f18;
	ld.global.f32 	%f22, [%rd8+28];
	ld.global.f32 	%f23, [%rd10+28];
	fma.rn.f32 	%f24, %f22, %f23, %f21;
	ld.global.f32 	%f25, [%rd8+32];
	ld.global.f32 	%f26, [%rd10+32];
	fma.rn.f32 	%f27, %f25, %f26, %f24;
	ld.global.f32 	%f28, [%rd8+36];
	ld.global.f32 	%f29, [%rd10+36];
	fma.rn.f32 	%f30, %f28, %f29, %f27;
	mul.wide.s32 	%rd11, %r1, 4;
	add.s64 	%rd12, %rd6, %rd11;
	st.global.f32 	[%rd12], %f30;
$L__BB6_2:
	ret;

}
	// .globl	_Z26fusedMaxPoolBackwardKernelPKfS0_Pfi
.visible .entry _Z26fusedMaxPoolBackwardKernelPKfS0_Pfi(
	.param .u64 .ptr .align 1 _Z26fusedMaxPoolBackwardKernelPKfS0_Pfi_param_0,
	.param .u64 .ptr .align 1 _Z26fusedMaxPoolBackwardKernelPKfS0_Pfi_param_1,
	.param .u64 .ptr .align 1 _Z26fusedMaxPoolBackwardKernelPKfS0_Pfi_param_2,
	.param .u32 _Z26fusedMaxPoolBackwardKernelPKfS0_Pfi_param_3
)
{
	.reg .pred 	%p<8>;
	.reg .b16 	%rs<16>;
	.reg .b32 	%r<27>;
	.reg .b32 	%f<8>;
	.reg .b64 	%rd<13>;

	ld.param.u64 	%rd1, [_Z26fusedMaxPoolBackwardKernelPKfS0_Pfi_param_0];
	ld.param.u64 	%rd2, [_Z26fusedMaxPoolBackwardKernelPKfS0_Pfi_param_1];
	ld.param.u64 	%rd3, [_Z26fusedMaxPoolBackwardKernelPKfS0_Pfi_param_2];
	ld.param.u32 	%r7, [_Z26fusedMaxPoolBackwardKernelPKfS0_Pfi_param_3];
	mov.u32 	%r8, %ctaid.x;
	mov.u32 	%r9, %ntid.x;
	mov.u32 	%r10, %tid.x;
	mad.lo.s32 	%r1, %r8, %r9, %r10;
	mul.lo.s32 	%r11, %r7, 1152;
	setp.ge.s32 	%p1, %r1, %r11;
	@%p1 bra 	$L__BB7_8;
	cvta.to.global.u64 	%rd4, %rd1;
	cvta.to.global.u64 	%rd5, %rd2;
	mul.hi.s32 	%r13, %r1, 954437177;
	shr.u32 	%r14, %r13, 31;
	shr.s32 	%r15, %r13, 8;
	add.s32 	%r16, %r15, %r14;
	mul.lo.s32 	%r17, %r16, 1152;
	sub.s32 	%r18, %r1, %r17;
	cvt.u16.u32 	%rs1, %r18;
	mul.hi.s16 	%rs2, %rs1, 3641;
	shr.u16 	%rs3, %rs2, 15;
	shr.s16 	%rs4, %rs2, 3;
	add.s16 	%rs5, %rs4, %rs3;
	mul.lo.s16 	%rs6, %rs5, 144;
	sub.s16 	%rs7, %rs1, %rs6;
	mul.hi.s16 	%rs8, %rs7, 10923;
	shr.u16 	%rs9, %rs8, 15;
	shr.s16 	%rs10, %rs8, 1;
	add.s16 	%rs11, %rs10, %rs9;
	mul.lo.s16 	%rs12, %rs11, 12;
	sub.s16 	%rs13, %rs7, %rs12;
	mul.wide.s16 	%r19, %rs13, 2;
	mul.lo.s16 	%rs14, %rs5, 576;
	cvt.s32.s16 	%r20, %rs14;
	mad.lo.s32 	%r21, %r16, 4608, %r20;
	mul.lo.s16 	%rs15, %rs11, 48;
	cvt.s32.s16 	%r22, %rs15;
	add.s32 	%r23, %r21, %r22;
	add.s32 	%r26, %r23, %r19;
	mul.wide.s32 	%rd6, %r26, 4;
	add.s64 	%rd7, %rd4, %rd6;
	ld.global.f32 	%f2, [%rd7];
	ld.global.f32 	%f3, [%rd7+4];
	ld.global.f32 	%f4, [%rd7+96];
	ld.global.f32 	%f5, [%rd7+100];
	setp.gt.f32 	%p2, %f3, %f2;
	selp.u32 	%r24, 1, 0, %p2;
	selp.f32 	%f6, %f3, %f2, %p2;
	setp.gt.f32 	%p3, %f4, %f6;
	selp.b32 	%r25, 2, %r24, %p3;
	selp.f32 	%f7, %f4, %f6, %p3;
	setp.gt.f32 	%p4, %f5, %f7;
	selp.b32 	%r12, 3, %r25, %p4;
	mul.wide.s32 	%rd8, %r1, 4;
	add.s64 	%rd9, %rd5, %rd8;
	ld.global.f32 	%f1, [%rd9];
	setp.gt.s32 	%p5, %r12, 1;
	@%p5 bra 	$L__BB7_5;
	setp.eq.s32 	%p7, %r12, 0;
	@%p7 bra 	$L__BB7_7;
	add.s32 	%r26, %r26, 1;
	bra.uni 	$L__BB7_7;
$L__BB7_4:
	add.s32 	%r26, %r26, 24;
	bra.uni 	$L__BB7_7;
$L__BB7_5:
	setp.eq.s32 	%p6, %r12, 2;
	@%p6 bra 	$L__BB7_4;
	add.s32 	%r26, %r26, 25;
$L__BB7_7:
	cvta.to.global.u64 	%rd10, %rd3;
	mul.wide.s32 	%rd11, %r26, 4;
	add.s64 	%rd12, %rd10, %rd11;
	st.global.f32 	[%rd12], %f1;
$L__BB7_8:
	ret;

}
	// .globl	_Z18reluBackwardKernelPKfS0_Pfi
.visible .entry _Z18reluBackwardKernelPKfS0_Pfi(
	.param .u64 .ptr .align 1 _Z18reluBackwardKernelPKfS0_Pfi_param_0,
	.param .u64 .ptr .align 1 _Z18reluBackwardKernelPKfS0_Pfi_param_1,
	.param .u64 .ptr .align 1 _Z18reluBackwardKernelPKfS0_Pfi_param_2,
	.param .u32 _Z18reluBackwardKernelPKfS0_Pfi_param_3
)
{
	.reg .pred 	%p<3>;
	.reg .b32 	%r<6>;
	.reg .b32 	%f<5>;
	.reg .b64 	%rd<10>;

	ld.param.u64 	%rd1, [_Z18reluBackwardKernelPKfS0_Pfi_param_0];
	ld.param.u64 	%rd2, [_Z18reluBackwardKernelPKfS0_Pfi_param_1];
	ld.param.u64 	%rd3, [_Z18reluBackwardKernelPKfS0_Pfi_param_2];
	ld.param.u32 	%r2, [_Z18reluBackwardKernelPKfS0_Pfi_param_3];
	mov.u32 	%r3, %ctaid.x;
	mov.u32 	%r4, %ntid.x;
	mov.u32 	%r5, %tid.x;
	mad.lo.s32 	%r1, %r3, %r4, %r5;
	setp.ge.s32 	%p1, %r1, %r2;
	@%p1 bra 	$L__BB8_2;
	cvta.to.global.u64 	%rd5, %rd1;
	cvta.to.global.u64 	%rd6, %rd3;
	mul.wide.s32 	%rd7, %r1, 4;
	add.s64 	%rd4, %rd2, %rd7;
	// begin inline asm
	ld.global.nc.f32 %f1, [%rd4];
	// end inline asm
	add.s64 	%rd8, %rd5, %rd7;
	ld.global.f32 	%f2, [%rd8];
	setp.gt.f32 	%p2, %f1, 0f00000000;
	selp.f32 	%f3, 0f3F800000, 0f00000000, %p2;
	mul.f32 	%f4, %f2, %f3;
	add.s64 	%rd9, %rd6, %rd7;
	st.global.f32 	[%rd9], %f4;
$L__BB8_2:
	ret;

}
	// .globl	_Z24convBackwardWeightKernelPKfS0_PfS1_i
.visible .entry _Z24convBackwardWeightKernelPKfS0_PfS1_i(
	.param .u64 .ptr .align 1 _Z24convBackwardWeightKernelPKfS0_PfS1_i_param_0,
	.param .u64 .ptr .align 1 _Z24convBackwardWeightKernelPKfS0_PfS1_i_param_1,
	.param .u64 .ptr .align 1 _Z24convBackwardWeightKernelPKfS0_PfS1_i_param_2,
	.param .u64 .ptr .align 1 _Z24convBackwardWeightKernelPKfS0_PfS1_i_param_3,
	.param .u32 _Z24convBackwardWeightKernelPKfS0_PfS1_i_param_4
)
{
	.reg .pred 	%p<24>;
	.reg .b16 	%rs<45>;
	.reg .b32 	%r<278>;
	.reg .b32 	%f<100>;
	.reg .b64 	%rd<71>;

	ld.param.u64 	%rd5, [_Z24convBackwardWeightKernelPKfS0_PfS1_i_param_0];
	ld.param.u64 	%rd6, [_Z24convBackwardWeightKernelPKfS0_PfS1_i_param_1];
	ld.param.u64 	%rd3, [_Z24convBackwardWeightKernelPKfS0_PfS1_i_param_2];
	ld.param.u64 	%rd4, [_Z24convBackwardWeightKernelPKfS0_PfS1_i_param_3];
	ld.param.u32 	%r29, [_Z24convBackwardWeightKernelPKfS0_PfS1_i_param_4];
	cvta.to.global.u64 	%rd1, %rd5;
	cvta.to.global.u64 	%rd2, %rd6;
	mov.u32 	%r1, %ctaid.x;
	setp.gt.u32 	%p1, %r1, 207;
	@%p1 bra 	$L__BB9_27;
	mul.lo.s32 	%r2, %r29, 576;
	setp.gt.u32 	%p2, %r1, 199;
	mov.f32 	%f99, 0f00000000;
	@%p2 bra 	$L__BB9_11;
	cvt.u16.u32 	%rs1, %r1;
	mul.lo.s16 	%rs3, %rs1, 41;
	shr.u16 	%rs4, %rs3, 10;
	mul.lo.s16 	%rs5, %rs4, 25;
	sub.s16 	%rs6, %rs1, %rs5;
	and.b16  	%rs7, %rs6, 255;
	mul.lo.s16 	%rs8, %rs7, 52;
	shr.u16 	%rs9, %rs8, 8;
	cvt.u32.u16 	%r3, %rs9;
	mul.lo.s16 	%rs10, %rs9, 5;
	sub.s16 	%rs11, %rs6, %rs10;
	cvt.u32.u16 	%r137, %rs11;
	and.b32  	%r4, %r137, 255;
	mov.u32 	%r5, %tid.x;
	setp.ge.s32 	%p11, %r5, %r2;
	@%p11 bra 	$L__BB9_23;
	and.b16  	%rs12, %rs1, 255;
	mul.lo.s16 	%rs13, %rs12, 41;
	shr.u16 	%rs2, %rs13, 10;
	not.b32 	%r138, %r5;
	add.s32 	%r139, %r2, %r138;
	shr.u32 	%r140, %r139, 5;
	add.s32 	%r6, %r140, 1;
	setp.lt.u32 	%p12, %r139, 96;
	mov.f32 	%f99, 0f00000000;
	mov.u32 	%r273, %r5;
	@%p12 bra 	$L__BB9_6;
	and.b32  	%r7, %r6, 268435452;
	mov.b32 	%r270, 0;
	mov.f32 	%f99, 0f00000000;
	prmt.b32 	%r149, %r150, %r151, 0x3340U;
	cvt.u32.u16 	%r152, %rs2;
	prmt.b32 	%r153, %r152, 24, 0x3340U;
	prmt.b32 	%r154, %r153, %r149, 0x5410U;
	mov.u32 	%r273, %r5;
$L__BB9_5:
	.pragma "nounroll";
	mul.hi.u32 	%r142, %r273, 954437177;
	shr.u32 	%r143, %r142, 7;
	mul.lo.s32 	%r144, %r143, 576;
	sub.s32 	%r145, %r273, %r144;
	cvt.u16.u32 	%rs14, %r145;
	mul.hi.u16 	%rs15, %rs14, 2731;
	cvt.u32.u16 	%r146, %rs15;
	mul.lo.s16 	%rs16, %rs15, 24;
	sub.s16 	%rs17, %rs14, %rs16;
	cvt.u32.u16 	%r147, %rs17;
	mov.b16 	%rs18, 576;
	mov.b32 	%r148, {%rs18, %rs15};
	dp2a.lo.u32.u32 	%r155, %r148, %r154, %r147;
	mad.lo.s32 	%r156, %r143, 4608, %r155;
	mul.wide.u32 	%rd37, %r156, 4;
	add.s64 	%rd38, %rd2, %rd37;
	ld.global.f32 	%f58, [%rd38];
	add.s32 	%r157, %r146, %r3;
	mad.lo.s32 	%r158, %r143, 784, %r4;
	add.s32 	%r159, %r158, %r147;
	mad.lo.s32 	%r160, %r157, 28, %r159;
	mul.wide.u32 	%rd39, %r160, 4;
	add.s64 	%rd40, %rd1, %rd39;
	ld.global.f32 	%f59, [%rd40];
	fma.rn.f32 	%f60, %f58, %f59, %f99;
	add.s32 	%r161, %r273, 32;
	mul.hi.u32 	%r162, %r161, 954437177;
	shr.u32 	%r163, %r162, 7;
	mul.lo.s32 	%r164, %r163, 576;
	sub.s32 	%r165, %r161, %r164;
	cvt.u16.u32 	%rs19, %r165;
	mul.hi.u16 	%rs20, %rs19, 2731;
	cvt.u32.u16 	%r166, %rs20;
	mul.lo.s16 	%rs21, %rs20, 24;
	sub.s16 	%rs22, %rs19, %rs21;
	cvt.u32.u16 	%r167, %rs22;
	mov.b32 	%r168, {%rs18, %rs20};
	dp2a.lo.u32.u32 	%r169, %r168, %r154, %r167;
	mad.lo.s32 	%r170, %r163, 4608, %r169;
	mul.wide.u32 	%rd41, %r170, 4;
	add.s64 	%rd42, %rd2, %rd41;
	ld.global.f32 	%f61, [%rd42];
	add.s32 	%r171, %r166, %r3;
	mad.lo.s32 	%r172, %r163, 784, %r4;
	add.s32 	%r173, %r172, %r167;
	mad.lo.s32 	%r174, %r171, 28, %r173;
	mul.wide.u32 	%rd43, %r174, 4;
	add.s64 	%rd44, %rd1, %rd43;
	ld.global.f32 	%f62, [%rd44];
	fma.rn.f32 	%f63, %f61, %f62, %f60;
	add.s32 	%r175, %r273, 64;
	mul.hi.u32 	%r176, %r175, 954437177;
	shr.u32 	%r177, %r176, 7;
	mul.lo.s32 	%r178, %r177, 576;
	sub.s32 	%r179, %r175, %r178;
	cvt.u16.u32 	%rs23, %r179;
	mul.hi.u16 	%rs24, %rs23, 2731;
	cvt.u32.u16 	%r180, %rs24;
	mul.lo.s16 	%rs25, %rs24, 24;
	sub.s16 	%rs26, %rs23, %rs25;
	cvt.u32.u16 	%r181, %rs26;
	mov.b32 	%r182, {%rs18, %rs24};
	dp2a.lo.u32.u32 	%r183, %r182, %r154, %r181;
	mad.lo.s32 	%r184, %r177, 4608, %r183;
	mul.wide.u32 	%rd45, %r184, 4;
	add.s64 	%rd46, %rd2, %rd45;
	ld.global.f32 	%f64, [%rd46];
	add.s32 	%r185, %r180, %r3;
	mad.lo.s32 	%r186, %r177, 784, %r4;
	add.s32 	%r187, %r186, %r181;
	mad.lo.s32 	%r188, %r185, 28, %r187;
	mul.wide.u32 	%rd47, %r188, 4;
	add.s64 	%rd48, %rd1, %rd47;
	ld.global.f32 	%f65, [%rd48];
	fma.rn.f32 	%f66, %f64, %f65, %f63;
	add.s32 	%r189, %r273, 96;
	mul.hi.u32 	%r190, %r189, 954437177;
	shr.u32 	%r191, %r190, 7;
	mul.lo.s32 	%r192, %r191, 576;
	sub.s32 	%r193, %r189, %r192;
	cvt.u16.u32 	%rs27, %r193;
	mul.hi.u16 	%rs28, %rs27, 2731;
	cvt.u32.u16 	%r194, %rs28;
	mul.lo.s16 	%rs29, %rs28, 24;
	sub.s16 	%rs30, %rs27, %rs29;
	cvt.u32.u16 	%r195, %rs30;
	mov.b32 	%r196, {%rs18, %rs28};
	dp2a.lo.u32.u32 	%r197, %r196, %r154, %r195;
	mad.lo.s32 	%r198, %r191, 4608, %r197;
	mul.wide.u32 	%rd49, %r198, 4;
	add.s64 	%rd50, %rd2, %rd49;
	ld.global.f32 	%f67, [%rd50];
	add.s32 	%r199, %r194, %r3;
	mad.lo.s32 	%r200, %r191, 784, %r4;
	add.s32 	%r201, %r200, %r195;
	mad.lo.s32 	%r202, %r199, 28, %r201;
	mul.wide.u32 	%rd51, %r202, 4;
	add.s64 	%rd52, %rd1, %rd51;
	ld.global.f32 	%f68, [%rd52];
	fma.rn.f32 	%f99, %f67, %f68, %f66;
	add.s32 	%r273, %r273, 128;
	add.s32 	%r270, %r270, 4;
	setp.eq.s32 	%p13, %r270, %r7;
	@%p13 bra 	$L__BB9_6;
	bra.uni 	$L__BB9_5;
$L__BB9_6:
	and.b32  	%r203, %r6, 3;
	setp.eq.s32 	%p14, %r203, 0;
	@%p14 bra 	$L__BB9_23;
	setp.eq.s32 	%p15, %r203, 1;
	@%p15 bra 	$L__BB9_9;
	mul.hi.u32 	%r204, %r273, 954437177;
	shr.u32 	%r205, %r204, 7;
	mul.lo.s32 	%r206, %r205, 576;
	sub.s32 	%r207, %r273, %r206;
	cvt.u16.u32 	%rs31, %r207;
	mul.hi.u16 	%rs32, %rs31, 2731;
	cvt.u32.u16 	%r208, %rs32;
	mul.lo.s16 	%rs33, %rs32, 24;
	sub.s16 	%rs34, %rs31, %rs33;
	cvt.u32.u16 	%r209, %rs34;
	mov.b16 	%rs35, 576;
	mov.b32 	%r210, {%rs35, %rs32};
	prmt.b32 	%r211, %r212, %r213, 0x3340U;
	cvt.u32.u16 	%r214, %rs2;
	prmt.b32 	%r215, %r214, 24, 0x3340U;
	prmt.b32 	%r216, %r215, %r211, 0x5410U;
	dp2a.lo.u32.u32 	%r217, %r210, %r216, %r209;
	mad.lo.s32 	%r218, %r205, 4608, %r217;
	mul.wide.u32 	%rd53, %r218, 4;
	add.s64 	%rd54, %rd2, %rd53;
	ld.global.f32 	%f70, [%rd54];
	add.s32 	%r219, %r208, %r3;
	mad.lo.s32 	%r220, %r205, 784, %r4;
	add.s32 	%r221, %r220, %r209;
	mad.lo.s32 	%r222, %r219, 28, %r221;
	mul.wide.u32 	%rd55, %r222, 4;
	add.s64 	%rd56, %rd1, %rd55;
	ld.global.f32 	%f71, [%rd56];
	fma.rn.f32 	%f72, %f70, %f71, %f99;
	add.s32 	%r223, %r273, 32;
	mul.hi.u32 	%r224, %r223, 954437177;
	shr.u32 	%r225, %r224, 7;
	mul.lo.s32 	%r226, %r225, 576;
	sub.s32 	%r227, %r223, %r226;
	cvt.u16.u32 	%rs36, %r227;
	mul.hi.u16 	%rs37, %rs36, 2731;
	cvt.u32.u16 	%r228, %rs37;
	mul.lo.s16 	%rs38, %rs37, 24;
	sub.s16 	%rs39, %rs36, %rs38;
	cvt.u32.u16 	%r229, %rs39;
	mov.b32 	%r230, {%rs35, %rs37};
	dp2a.lo.u32.u32 	%r231, %r230, %r216, %r229;
	mad.lo.s32 	%r232, %r225, 4608, %r231;
	mul.wide.u32 	%rd57, %r232, 4;
	add.s64 	%rd58, %rd2, %rd57;
	ld.global.f32 	%f73, [%rd58];
	add.s32 	%r233, %r228, %r3;
	mad.lo.s32 	%r234, %r225, 784, %r4;
	add.s32 	%r235, %r234, %r229;
	mad.lo.s32 	%r236, %r233, 28, %r235;
	mul.wide.u32 	%rd59, %r236, 4;
	add.s64 	%rd60, %rd1, %rd59;
	ld.global.f32 	%f74, [%rd60];
	fma.rn.f32 	%f99, %f73, %f74, %f72;
	add.s32 	%r273, %r273, 64;
$L__BB9_9:
	and.b32  	%r237, %r5, 32;
	setp.eq.s32 	%p16, %r237, 0;
	@%p16 bra 	$L__BB9_23;
	mul.hi.u32 	%r238, %r273, 954437177;
	shr.u32 	%r239, %r238, 7;
	mul.lo.s32 	%r240, %r239, 576;
	sub.s32 	%r241, %r273, %r240;
	cvt.u16.u32 	%rs40, %r241;
	mul.hi.u16 	%rs41, %rs40, 2731;
	cvt.u32.u16 	%r242, %rs41;
	mul.lo.s16 	%rs42, %rs41, 24;
	sub.s16 	%rs43, %rs40, %rs42;
	cvt.u32.u16 	%r243, %rs43;
	mov.b16 	%rs44, 576;
	mov.b32 	%r244, {%rs44, %rs41};
	prmt.b32 	%r245, %r246, %r247, 0x3340U;
	cvt.u32.u16 	%r248, %rs2;
	prmt.b32 	%r249, %r248, 24, 0x3340U;
	prmt.b32 	%r250, %r249, %r245, 0x5410U;
	dp2a.lo.u32.u32 	%r251, %r244, %r250, %r243;
	mad.lo.s32 	%r252, %r239, 4608, %r251;
	mul.wide.u32 	%rd61, %r252, 4;
	add.s64 	%rd62, %rd2, %rd61;
	ld.global.f32 	%f75, [%rd62];
	add.s32 	%r253, %r242, %r3;
	mad.lo.s32 	%r254, %r239, 784, %r4;
	add.s32 	%r255, %r254, %r243;
	mad.lo.s32 	%r256, %r253, 28, %r255;
	mul.wide.u32 	%rd63, %r256, 4;
	add.s64 	%rd64, %rd1, %rd63;
	ld.global.f32 	%f76, [%rd64];
	fma.rn.f32 	%f99, %f75, %f76, %f99;
	bra.uni 	$L__BB9_23;
$L__BB9_11:
	mov.u32 	%r12, %tid.x;
	setp.ge.s32 	%p3, %r12, %r2;
	@%p3 bra 	$L__BB9_23;
	mad.lo.s32 	%r13, %r1, 576, -115200;
	not.b32 	%r30, %r12;
	add.s32 	%r31, %r2, %r30;
	shr.u32 	%r32, %r31, 5;
	add.s32 	%r14, %r32, 1;
	and.b32  	%r15, %r14, 7;
	setp.lt.u32 	%p4, %r31, 224;
	mov.f32 	%f99, 0f00000000;
	mov.u32 	%r275, %r12;
	@%p4 bra 	$L__BB9_15;
	and.b32  	%r16, %r14, 268435448;
	mov.b32 	%r272, 0;
	mov.f32 	%f99, 0f00000000;
	mov.u32 	%r275, %r12;
$L__BB9_14:
	.pragma "nounroll";
	mul.hi.u32 	%r34, %r275, 954437177;
	shr.u32 	%r35, %r34, 7;
	mul.lo.s32 	%r36, %r35, 576;
	sub.s32 	%r37, %r275, %r36;
	add.s32 	%r38, %r13, %r37;
	mad.lo.s32 	%r39, %r35, 4608, %r38;
	mul.wide.s32 	%rd7, %r39, 4;
	add.s64 	%rd8, %rd2, %rd7;
	ld.global.f32 	%f26, [%rd8];
	add.f32 	%f27, %f99, %f26;
	add.s32 	%r40, %r275, 32;
	mul.hi.u32 	%r41, %r40, 954437177;
	shr.u32 	%r42, %r41, 7;
	mul.lo.s32 	%r43, %r42, 576;
	sub.s32 	%r44, %r40, %r43;
	add.s32 	%r45, %r13, %r44;
	mad.lo.s32 	%r46, %r42, 4608, %r45;
	mul.wide.s32 	%rd9, %r46, 4;
	add.s64 	%rd10, %rd2, %rd9;
	ld.global.f32 	%f28, [%rd10];
	add.f32 	%f29, %f27, %f28;
	add.s32 	%r47, %r275, 64;
	mul.hi.u32 	%r48, %r47, 954437177;
	shr.u32 	%r49, %r48, 7;
	mul.lo.s32 	%r50, %r49, 576;
	sub.s32 	%r51, %r47, %r50;
	add.s32 	%r52, %r13, %r51;
	mad.lo.s32 	%r53, %r49, 4608, %r52;
	mul.wide.s32 	%rd11, %r53, 4;
	add.s64 	%rd12, %rd2, %rd11;
	ld.global.f32 	%f30, [%rd12];
	add.f32 	%f31, %f29, %f30;
	add.s32 	%r54, %r275, 96;
	mul.hi.u32 	%r55, %r54, 954437177;
	shr.u32 	%r56, %r55, 7;
	mul.lo.s32 	%r57, %r56, 576;
	sub.s32 	%r58, %r54, %r57;
	add.s32 	%r59, %r13, %r58;
	mad.lo.s32 	%r60, %r56, 4608, %r59;
	mul.wide.s32 	%rd13, %r60, 4;
	add.s64 	%rd14, %rd2, %rd13;
	ld.global.f32 	%f32, [%rd14];
	add.f32 	%f33, %f31, %f32;
	add.s32 	%r61, %r275, 128;
	mul.hi.u32 	%r62, %r61, 954437177;
	shr.u32 	%r63, %r62, 7;
	mul.lo.s32 	%r64, %r63, 576;
	sub.s32 	%r65, %r61, %r64;
	add.s32 	%r66, %r13, %r65;
	mad.lo.s32 	%r67, %r63, 4608, %r66;
	mul.wide.s32 	%rd15, %r67, 4;
	add.s64 	%rd16, %rd2, %rd15;
	ld.global.f32 	%f34, [%rd16];
	add.f32 	%f35, %f33, %f34;
	add.s32 	%r68, %r275, 160;
	mul.hi.u32 	%r69, %r68, 954437177;
	shr.u32 	%r70, %r69, 7;
	mul.lo.s32 	%r71, %r70, 576;
	sub.s32 	%r72, %r68, %r71;
	add.s32 	%r73, %r13, %r72;
	mad.lo.s32 	%r74, %r70, 4608, %r73;
	mul.wide.s32 	%rd17, %r74, 4;
	add.s64 	%rd18, %rd2, %rd17;
	ld.global.f32 	%f36, [%rd18];
	add.f32 	%f37, %f35, %f36;
	add.s32 	%r75, %r275, 192;
	mul.hi.u32 	%r76, %r75, 954437177;
	shr.u32 	%r77, %r76, 7;
	mul.lo.s32 	%r78, %r77, 576;
	sub.s32 	%r79, %r75, %r78;
	add.s32 	%r80, %r13, %r79;
	mad.lo.s32 	%r81, %r77, 4608, %r80;
	mul.wide.s32 	%rd19, %r81, 4;
	add.s64 	%rd20, %rd2, %rd19;
	ld.global.f32 	%f38, [%rd20];
	add.f32 	%f39, %f37, %f38;
	add.s32 	%r82, %r275, 224;
	mul.hi.u32 	%r83, %r82, 954437177;
	shr.u32 	%r84, %r83, 7;
	mul.lo.s32 	%r85, %r84, 576;
	sub.s32 	%r86, %r82, %r85;
	add.s32 	%r87, %r13, %r86;
	mad.lo.s32 	%r88, %r84, 4608, %r87;
	mul.wide.s32 	%rd21, %r88, 4;
	add.s64 	%rd22, %rd2, %rd21;
	ld.global.f32 	%f40, [%rd22];
	add.f32 	%f99, %f39, %f40;
	add.s32 	%r275, %r275, 256;
	add.s32 	%r272, %r272, 8;
	setp.eq.s32 	%p5, %r272, %r16;
	@%p5 bra 	$L__BB9_15;
	bra.uni 	$L__BB9_14;
$L__BB9_15:
	setp.eq.s32 	%p6, %r15, 0;
	@%p6 bra 	$L__BB9_23;
	setp.lt.u32 	%p7, %r15, 4;
	@%p7 bra 	$L__BB9_18;
	mul.hi.u32 	%r89, %r275, 954437177;
	shr.u32 	%r90, %r89, 7;
	mul.lo.s32 	%r91, %r90, 576;
	sub.s32 	%r92, %r275, %r91;
	add.s32 	%r93, %r13, %r92;
	mad.lo.s32 	%r94, %r90, 4608, %r93;
	mul.wide.s32 	%rd23, %r94, 4;
	add.s64 	%rd24, %rd2, %rd23;
	ld.global.f32 	%f42, [%rd24];
	add.f32 	%f43, %f99, %f42;
	add.s32 	%r95, %r275, 32;
	mul.hi.u32 	%r96, %r95, 954437177;
	shr.u32 	%r97, %r96, 7;
	mul.lo.s32 	%r98, %r97, 576;
	sub.s32 	%r99, %r95, %r98;
	add.s32 	%r100, %r13, %r99;
	mad.lo.s32 	%r101, %r97, 4608, %r100;
	mul.wide.s32 	%rd25, %r101, 4;
	add.s64 	%rd26, %rd2, %rd25;
	ld.global.f32 	%f44, [%rd26];
	add.f32 	%f45, %f43, %f44;
	add.s32 	%r102, %r275, 64;
	mul.hi.u32 	%r103, %r102, 954437177;
	shr.u32 	%r104, %r103, 7;
	mul.lo.s32 	%r105, %r104, 576;
	sub.s32 	%r106, %r102, %r105;
	add.s32 	%r107, %r13, %r106;
	mad.lo.s32 	%r108, %r104, 4608, %r107;
	mul.wide.s32 	%rd27, %r108, 4;
	add.s64 	%rd28, %rd2, %rd27;
	ld.global.f32 	%f46, [%rd28];
	add.f32 	%f47, %f45, %f46;
	add.s32 	%r109, %r275, 96;
	mul.hi.u32 	%r110, %r109, 954437177;
	shr.u32 	%r111, %r110, 7;
	mul.lo.s32 	%r112, %r111, 576;
	sub.s32 	%r113, %r109, %r112;
	add.s32 	%r114, %r13, %r113;
	mad.lo.s32 	%r115, %r111, 4608, %r114;
	mul.wide.s32 	%rd29, %r115, 4;
	add.s64 	%rd30, %rd2, %rd29;
	ld.global.f32 	%f48, [%rd30];
	add.f32 	%f99, %f47, %f48;
	add.s32 	%r275, %r275, 128;
$L__BB9_18:
	and.b32  	%r116, %r14, 3;
	setp.eq.s32 	%p8, %r116, 0;
	@%p8 bra 	$L__BB9_23;
	setp.eq.s32 	%p9, %r116, 1;
	@%p9 bra 	$L__BB9_21;
	mul.hi.u32 	%r117, %r275, 954437177;
	shr.u32 	%r118, %r117, 7;
	mul.lo.s32 	%r119, %r118, 576;
	sub.s32 	%r120, %r275, %r119;
	add.s32 	%r121, %r13, %r120;
	mad.lo.s32 	%r122, %r118, 4608, %r121;
	mul.wide.s32 	%rd31, %r122, 4;
	add.s64 	%rd32, %rd2, %rd31;
	ld.global.f32 	%f50, [%rd32];
	add.f32 	%f51, %f99, %f50;
	add.s32 	%r123, %r275, 32;
	mul.hi.u32 	%r124, %r123, 954437177;
	shr.u32 	%r125, %r124, 7;
	mul.lo.s32 	%r126, %r125, 576;
	sub.s32 	%r127, %r123, %r126;
	add.s32 	%r128, %r13, %r127;
	mad.lo.s32 	%r129, %r125, 4608, %r128;
	mul.wide.s32 	%rd33, %r129, 4;
	add.s64 	%rd34, %rd2, %rd33;
	ld.global.f32 	%f52, [%rd34];
	add.f32 	%f99, %f51, %f52;
	add.s32 	%r275, %r275, 64;
$L__BB9_21:
	and.b32  	%r130, %r12, 32;
	setp.eq.s32 	%p10, %r130, 0;
	@%p10 bra 	$L__BB9_23;
	mul.hi.u32 	%r131, %r275, 954437177;
	shr.u32 	%r132, %r131, 7;
	mul.lo.s32 	%r133, %r132, 576;
	sub.s32 	%r134, %r275, %r133;
	add.s32 	%r135, %r13, %r134;
	mad.lo.s32 	%r136, %r132, 4608, %r135;
	mul.wide.s32 	%rd35, %r136, 4;
	add.s64 	%rd36, %rd2, %rd35;
	ld.global.f32 	%f53, [%rd36];
	add.f32 	%f99, %f99, %f53;
$L__BB9_23:
	mov.b32 	%r257, %f99;
	shfl.sync.down.b32	%r258|%p17, %r257, 16, 31, -1;
	mov.b32 	%f77, %r258;
	add.f32 	%f78, %f99, %f77;
	mov.b32 	%r259, %f78;
	shfl.sync.down.b32	%r260|%p18, %r259, 8, 31, -1;
	mov.b32 	%f79, %r260;
	add.f32 	%f80, %f78, %f79;
	mov.b32 	%r261, %f80;
	shfl.sync.down.b32	%r262|%p19, %r261, 4, 31, -1;
	mov.b32 	%f81, %r262;
	add.f32 	%f82, %f80, %f81;
	mov.b32 	%r263, %f82;
	shfl.sync.down.b32	%r264|%p20, %r263, 2, 31, -1;
	mov.b32 	%f83, %r264;
	add.f32 	%f84, %f82, %f83;
	mov.b32 	%r265, %f84;
	shfl.sync.down.b32	%r266|%p21, %r265, 1, 31, -1;
	mov.b32 	%f85, %r266;
	add.f32 	%f21, %f84, %f85;
	mov.u32 	%r267, %tid.x;
	setp.ne.s32 	%p22, %r267, 0;
	@%p22 bra 	$L__BB9_27;
	setp.gt.u32 	%p23, %r1, 199;
	@%p23 bra 	$L__BB9_26;
	cvta.to.global.u64 	%rd68, %rd3;
	mul.wide.u32 	%rd69, %r1, 4;
	add.s64 	%rd70, %rd68, %rd69;
	st.global.f32 	[%rd70], %f21;
	bra.uni 	$L__BB9_27;
$L__BB9_26:
	add.s32 	%r268, %r1, -200;
	cvta.to.global.u64 	%rd65, %rd4;
	mul.wide.u32 	%rd66, %r268, 4;
	add.s64 	%rd67, %rd65, %rd66;
	st.global.f32 	[%rd67], %f21;
$L__BB9_27:
	ret;

}
	// .globl	_Z23convBackwardInputKernelPKfS0_Pfi
.visible .entry _Z23convBackwardInputKernelPKfS0_Pfi(
	.param .u64 .ptr .align 1 _Z23convBackwardInputKernelPKfS0_Pfi_param_0,
	.param .u64 .ptr .align 1 _Z23convBackwardInputKernelPKfS0_Pfi_param_1,
	.param .u64 .ptr .align 1 _Z23convBackwardInputKernelPKfS0_Pfi_param_2,
	.param .u32 _Z23convBackwardInputKernelPKfS0_Pfi_param_3
)
{
	.reg .pred 	%p<14>;
	.reg .b16 	%rs<61>;
	.reg .b32 	%r<141>;
	.reg .b32 	%f<29>;
	.reg .b64 	%rd<31>;
	// demoted variable
	.shared .align 4 .b8 _ZZ23convBackwardInputKernelPKfS0_PfiE5sgrad[18432];
	ld.param.u64 	%rd8, [_Z23convBackwardInputKernelPKfS0_Pfi_param_0];
	ld.param.u64 	%rd9, [_Z23convBackwardInputKernelPKfS0_Pfi_param_1];
	ld.param.u64 	%rd7, [_Z23convBackwardInputKernelPKfS0_Pfi_param_2];
	ld.param.u32 	%r58, [_Z23convBackwardInputKernelPKfS0_Pfi_param_3];
	cvta.to.global.u64 	%rd1, %rd8;
	cvta.to.global.u64 	%rd2, %rd9;
	mov.u32 	%r1, %ctaid.x;
	setp.ge.s32 	%p1, %r1, %r58;
	@%p1 bra 	$L__BB10_20;
	mov.u32 	%r2, %tid.y;
	mov.u32 	%r3, %ntid.x;
	mov.u32 	%r4, %tid.x;
	mad.lo.s32 	%r139, %r2, %r3, %r4;
	mov.u32 	%r6, %ntid.y;
	mul.lo.s32 	%r7, %r3, %r6;
	setp.gt.u32 	%p2, %r139, 4607;
	@%p2 bra 	$L__BB10_8;
	mul.lo.s32 	%r8, %r1, 4608;
	add.s32 	%r59, %r139, %r7;
	max.u32 	%r60, %r59, 4608;
	setp.lt.u32 	%p3, %r59, 4608;
	selp.u32 	%r61, 1, 0, %p3;
	add.s32 	%r62, %r59, %r61;
	sub.s32 	%r63, %r60, %r62;
	div.u32 	%r64, %r63, %r7;
	add.s32 	%r9, %r64, %r61;
	and.b32  	%r65, %r9, 3;
	setp.eq.s32 	%p4, %r65, 3;
	@%p4 bra 	$L__BB10_5;
	add.s32 	%r66, %r9, 1;
	and.b32  	%r67, %r66, 3;
	shl.b32 	%r68, %r139, 2;
	mov.u32 	%r69, _ZZ23convBackwardInputKernelPKfS0_PfiE5sgrad;
	add.s32 	%r132, %r69, %r68;
	shl.b32 	%r11, %r7, 2;
	add.s32 	%r70, %r139, %r8;
	mul.wide.u32 	%rd10, %r70, 4;
	add.s64 	%rd30, %rd1, %rd10;
	mul.wide.u32 	%rd4, %r7, 4;
	neg.s32 	%r131, %r67;
	mad.lo.s32 	%r71, %r6, %r67, %r2;
	mad.lo.s32 	%r139, %r3, %r71, %r4;
$L__BB10_4:
	.pragma "nounroll";
	ld.global.f32 	%f10, [%rd30];
	st.shared.f32 	[%r132], %f10;
	add.s32 	%r132, %r132, %r11;
	add.s64 	%rd30, %rd30, %rd4;
	add.s32 	%r131, %r131, 1;
	setp.ne.s32 	%p5, %r131, 0;
	@%p5 bra 	$L__BB10_4;
$L__BB10_5:
	setp.lt.u32 	%p6, %r9, 3;
	@%p6 bra 	$L__BB10_8;
	shl.b32 	%r19, %r7, 2;
	shl.b32 	%r72, %r139, 2;
	mov.u32 	%r73, _ZZ23convBackwardInputKernelPKfS0_PfiE5sgrad;
	add.s32 	%r138, %r73, %r72;
	shl.b32 	%r21, %r7, 4;
	shl.b32 	%r22, %r7, 3;
	mul.lo.s32 	%r23, %r7, 12;
	add.s32 	%r134, %r139, %r8;
	add.s32 	%r137, %r134, %r7;
	shl.b32 	%r74, %r7, 1;
	add.s32 	%r136, %r134, %r74;
	mad.lo.s32 	%r135, %r7, 3, %r134;
$L__BB10_7:
	mul.wide.u32 	%rd11, %r134, 4;
	add.s64 	%rd12, %rd1, %rd11;
	ld.global.f32 	%f11, [%rd12];
	st.shared.f32 	[%r138], %f11;
	mul.wide.u32 	%rd13, %r137, 4;
	add.s64 	%rd14, %rd1, %rd13;
	ld.global.f32 	%f12, [%rd14];
	add.s32 	%r75, %r138, %r19;
	st.shared.f32 	[%r75], %f12;
	mul.wide.u32 	%rd15, %r136, 4;
	add.s64 	%rd16, %rd1, %rd15;
	ld.global.f32 	%f13, [%rd16];
	add.s32 	%r76, %r138, %r22;
	st.shared.f32 	[%r76], %f13;
	mul.wide.u32 	%rd17, %r135, 4;
	add.s64 	%rd18, %rd1, %rd17;
	ld.global.f32 	%f14, [%rd18];
	add.s32 	%r77, %r138, %r23;
	st.shared.f32 	[%r77], %f14;
	add.s32 	%r139, %r139, %r19;
	add.s32 	%r138, %r138, %r21;
	add.s32 	%r137, %r137, %r19;
	add.s32 	%r136, %r136, %r19;
	add.s32 	%r135, %r135, %r19;
	add.s32 	%r134, %r134, %r19;
	setp.lt.u32 	%p7, %r139, 4608;
	@%p7 bra 	$L__BB10_7;
$L__BB10_8:
	bar.sync 	0;
	max.u32 	%r79, %r2, %r4;
	setp.gt.u32 	%p8, %r79, 27;
	@%p8 bra 	$L__BB10_20;
	mov.f32 	%f25, 0f00000000;
	mov.b32 	%r140, 0;
$L__BB10_10:
	cvt.u16.u32 	%rs1, %r140;
	and.b16  	%rs5, %rs1, 255;
	mul.lo.s16 	%rs6, %rs5, 41;
	shr.u16 	%rs7, %rs6, 10;
	mul.lo.s16 	%rs8, %rs7, 25;
	sub.s16 	%rs9, %rs1, %rs8;
	and.b16  	%rs10, %rs9, 255;
	mul.lo.s16 	%rs11, %rs10, 52;
	shr.u16 	%rs12, %rs11, 8;
	cvt.u32.u16 	%r41, %rs12;
	mul.lo.s16 	%rs13, %rs12, 5;
	sub.s16 	%rs14, %rs9, %rs13;
	cvt.u32.u16 	%r81, %rs14;
	and.b32  	%r42, %r81, 255;
	sub.s32 	%r43, %r2, %r41;
	sub.s32 	%r82, %r4, %r42;
	max.u32 	%r83, %r43, %r82;
	setp.gt.u32 	%p9, %r83, 23;
	@%p9 bra 	$L__BB10_12;
	mul.wide.u16 	%r84, %rs7, 576;
	add.s32 	%r85, %r82, %r84;
	mad.lo.s32 	%r86, %r43, 24, %r85;
	shl.b32 	%r87, %r86, 2;
	mov.u32 	%r88, _ZZ23convBackwardInputKernelPKfS0_PfiE5sgrad;
	add.s32 	%r89, %r88, %r87;
	ld.shared.f32 	%f16, [%r89];
	cvt.u16.u32 	%rs18, %r41;
	mov.b32 	%r90, {%rs7, %rs18};
	mov.b32 	%r91, 1305;
	dp2a.lo.u32.u32 	%r92, %r90, %r91, %r42;
	mul.wide.u32 	%rd19, %r92, 4;
	add.s64 	%rd20, %rd2, %rd19;
	ld.global.f32 	%f17, [%rd20];
	fma.rn.f32 	%f25, %f16, %f17, %f25;
$L__BB10_12:
	add.s16 	%rs2, %rs1, 1;
	and.b16  	%rs19, %rs2, 255;
	mul.lo.s16 	%rs20, %rs19, 41;
	shr.u16 	%rs21, %rs20, 10;
	mul.lo.s16 	%rs22, %rs21, 25;
	sub.s16 	%rs23, %rs2, %rs22;
	and.b16  	%rs24, %rs23, 255;
	mul.lo.s16 	%rs25, %rs24, 52;
	shr.u16 	%rs26, %rs25, 8;
	cvt.u32.u16 	%r45, %rs26;
	mul.lo.s16 	%rs27, %rs26, 5;
	sub.s16 	%rs28, %rs23, %rs27;
	cvt.u32.u16 	%r93, %rs28;
	and.b32  	%r46, %r93, 255;
	sub.s32 	%r47, %r2, %r45;
	sub.s32 	%r94, %r4, %r46;
	max.u32 	%r95, %r47, %r94;
	setp.gt.u32 	%p10, %r95, 23;
	@%p10 bra 	$L__BB10_14;
	mul.wide.u16 	%r96, %rs21, 576;
	add.s32 	%r97, %r94, %r96;
	mad.lo.s32 	%r98, %r47, 24, %r97;
	shl.b32 	%r99, %r98, 2;
	mov.u32 	%r100, _ZZ23convBackwardInputKernelPKfS0_PfiE5sgrad;
	add.s32 	%r101, %r100, %r99;
	ld.shared.f32 	%f18, [%r101];
	cvt.u16.u32 	%rs32, %r45;
	mov.b32 	%r102, {%rs21, %rs32};
	mov.b32 	%r103, 1305;
	dp2a.lo.u32.u32 	%r104, %r102, %r103, %r46;
	mul.wide.u32 	%rd21, %r104, 4;
	add.s64 	%rd22, %rd2, %rd21;
	ld.global.f32 	%f19, [%rd22];
	fma.rn.f32 	%f25, %f18, %f19, %f25;
$L__BB10_14:
	add.s16 	%rs3, %rs1, 2;
	and.b16  	%rs33, %rs3, 255;
	mul.lo.s16 	%rs34, %rs33, 41;
	shr.u16 	%rs35, %rs34, 10;
	mul.lo.s16 	%rs36, %rs35, 25;
	sub.s16 	%rs37, %rs3, %rs36;
	and.b16  	%rs38, %rs37, 255;
	mul.lo.s16 	%rs39, %rs38, 52;
	shr.u16 	%rs40, %rs39, 8;
	cvt.u32.u16 	%r49, %rs40;
	mul.lo.s16 	%rs41, %rs40, 5;
	sub.s16 	%rs42, %rs37, %rs41;
	cvt.u32.u16 	%r105, %rs42;
	and.b32  	%r50, %r105, 255;
	sub.s32 	%r51, %r2, %r49;
	sub.s32 	%r106, %r4, %r50;
	max.u32 	%r107, %r51, %r106;
	setp.gt.u32 	%p11, %r107, 23;
	@%p11 bra 	$L__BB10_16;
	mul.wide.u16 	%r108, %rs35, 576;
	add.s32 	%r109, %r106, %r108;
	mad.lo.s32 	%r110, %r51, 24, %r109;
	shl.b32 	%r111, %r110, 2;
	mov.u32 	%r112, _ZZ23convBackwardInputKernelPKfS0_PfiE5sgrad;
	add.s32 	%r113, %r112, %r111;
	ld.shared.f32 	%f20, [%r113];
	cvt.u16.u32 	%rs46, %r49;
	mov.b32 	%r114, {%rs35, %rs46};
	mov.b32 	%r115, 1305;
	dp2a.lo.u32.u32 	%r116, %r114, %r115, %r50;
	mul.wide.u32 	%rd23, %r116, 4;
	add.s64 	%rd24, %rd2, %rd23;
	ld.global.f32 	%f21, [%rd24];
	fma.rn.f32 	%f25, %f20, %f21, %f25;
$L__BB10_16:
	add.s16 	%rs4, %rs1, 3;
	and.b16  	%rs47, %rs4, 255;
	mul.lo.s16 	%rs48, %rs47, 41;
	shr.u16 	%rs49, %rs48, 10;
	mul.lo.s16 	%rs50, %rs49, 25;
	sub.s16 	%rs51, %rs4, %rs50;
	and.b16  	%rs52, %rs51, 255;
	mul.lo.s16 	%rs53, %rs52, 52;
	shr.u16 	%rs54, %rs53, 8;
	cvt.u32.u16 	%r53, %rs54;
	mul.lo.s16 	%rs55, %rs54, 5;
	sub.s16 	%rs56, %rs51, %rs55;
	cvt.u32.u16 	%r117, %rs56;
	and.b32  	%r54, %r117, 255;
	sub.s32 	%r55, %r2, %r53;
	sub.s32 	%r118, %r4, %r54;
	max.u32 	%r119, %r55, %r118;
	setp.gt.u32 	%p12, %r119, 23;
	@%p12 bra 	$L__BB10_18;
	mul.wide.u16 	%r120, %rs49, 576;
	add.s32 	%r121, %r118, %r120;
	mad.lo.s32 	%r122, %r55, 24, %r121;
	shl.b32 	%r123, %r122, 2;
	mov.u32 	%r124, _ZZ23convBackwardInputKernelPKfS0_PfiE5sgrad;
	add.s32 	%r125, %r124, %r123;
	ld.shared.f32 	%f22, [%r125];
	cvt.u16.u32 	%rs60, %r53;
	mov.b32 	%r126, {%rs49, %rs60};
	mov.b32 	%r127, 1305;
	dp2a.lo.u32.u32 	%r128, %r126, %r127, %r54;
	mul.wide.u32 	%rd25, %r128, 4;
	add.s64 	%rd26, %rd2, %rd25;
	ld.global.f32 	%f23, [%rd26];
	fma.rn.f32 	%f25, %f22, %f23, %f25;
$L__BB10_18:
	add.s32 	%r140, %r140, 4;
	setp.ne.s32 	%p13, %r140, 200;
	@%p13 bra 	$L__BB10_10;
	mad.lo.s32 	%r129, %r2, 28, %r4;
	mad.lo.s32 	%r130, %r1, 784, %r129;
	cvta.to.global.u64 	%rd27, %rd7;
	mul.wide.u32 	%rd28, %r130, 4;
	add.s64 	%rd29, %rd27, %rd28;
	st.global.f32 	[%rd29], %f25;
$L__BB10_20:
	ret;

}
	// .globl	_Z15sgdUpdateKernelPfPKffi
.visible .entry _Z15sgdUpdateKernelPfPKffi(
	.param .u64 .ptr .align 1 _Z15sgdUpdateKernelPfPKffi_param_0,
	.param .u64 .ptr .align 1 _Z15sgdUpdateKernelPfPKffi_param_1,
	.param .f32 _Z15sgdUpdateKernelPfPKffi_param_2,
	.param .u32 _Z15sgdUpdateKernelPfPKffi_param_3
)
{
	.reg .pred 	%p<2>;
	.reg .b32 	%r<6>;
	.reg .b32 	%f<6>;
	.reg .b64 	%rd<8>;

	ld.param.u64 	%rd1, [_Z15sgdUpdateKernelPfPKffi_param_0];
	ld.param.u64 	%rd2, [_Z15sgdUpdateKernelPfPKffi_param_1];
	ld.param.f32 	%f1, [_Z15sgdUpdateKernelPfPKffi_param_2];
	ld.param.u32 	%r2, [_Z15sgdUpdateKernelPfPKffi_param_3];
	mov.u32 	%r3, %ctaid.x;
	mov.u32 	%r4, %ntid.x;
	mov.u32 	%r5, %tid.x;
	mad.lo.s32 	%r1, %r3, %r4, %r5;
	setp.ge.s32 	%p1, %r1, %r2;
	@%p1 bra 	$L__BB11_2;
	cvta.to.global.u64 	%rd3, %rd2;
	cvta.to.global.u64 	%rd4, %rd1;
	mul.wide.s32 	%rd5, %r1, 4;
	add.s64 	%rd6, %rd3, %rd5;
	ld.global.f32 	%f2, [%rd6];
	mul.f32 	%f3, %f1, %f2;
	add.s64 	%rd7, %rd4, %rd5;
	ld.global.f32 	%f4, [%rd7];
	sub.f32 	%f5, %f4, %f3;
	st.global.f32 	[%rd7], %f5;
$L__BB11_2:
	ret;

}


// ===== COMPILED SASS (sm_100) =====

	.target	sm_100

	.elftype	@"ET_EXEC"


//--------------------- .note.nv.tkinfo           --------------------------
	.section	.note.nv.tkinfo,"",@"SHT_NOTE"
	.sectionflags	@"SHF_NOTE_NV_TKINFO"
	.tkinfo
        /*0018*/ 	.word	0x00000002
        /*0030*/ 	.string	""
        /*0030*/ 	.string	"ptxas"
        /*0030*/ 	.string	"Cuda compilation tools, release 13.0, V13.0.88"
        /*0030*/ 	.string	"Build cuda_13.0.r13.0/compiler.36424714_0"
        /*0030*/ 	.string	"-arch sm_100 -m 64 "



//--------------------- .note.nv.cuinfo           --------------------------
	.section	.note.nv.cuinfo,"",@"SHT_NOTE"
	.sectionflags	@"SHF_NOTE_NV_CUINFO"
        /*0018*/ 	.short	0x0002
        /*001a*/ 	.short	0x0064
        /*001c*/ 	.short	0x0082
	.zero		2


//--------------------- .nv.info                  --------------------------
	.section	.nv.info,"",@"SHT_CUDA_INFO"
	.align	4


	//----- nvinfo : EIATTR_REGCOUNT
	.align		4
        /*0000*/ 	.byte	0x04, 0x2f
        /*0002*/ 	.short	(.L_2 - .L_1)
	.align		4
.L_1:
        /*0004*/ 	.word	index@(_Z19fusedConvReluKernelPKfS0_S0_Pfi)
        /*0008*/ 	.word	0x00000020


	//----- nvinfo : EIATTR_FRAME_SIZE
	.align		4
.L_2:
        /*000c*/ 	.byte	0x04, 0x11
        /*000e*/ 	.short	(.L_4 - .L_3)
	.align		4
.L_3:
        /*0010*/ 	.word	index@(_Z19fusedConvReluKernelPKfS0_S0_Pfi)
        /*0014*/ 	.word	0x00000000


	//----- nvinfo : EIATTR_REGCOUNT
	.align		4
.L_4:
        /*0018*/ 	.byte	0x04, 0x2f
        /*001a*/ 	.short	(.L_6 - .L_5)
	.align		4
.L_5:
        /*001c*/ 	.word	index@(_Z25fusedMaxPoolFlattenKernelPKfPfi)
        /*0020*/ 	.word	0x0000000c


	//----- nvinfo : EIATTR_FRAME_SIZE
	.align		4
.L_6:
        /*0024*/ 	.byte	0x04, 0x11
        /*0026*/ 	.short	(.L_8 - .L_7)
	.align		4
.L_7:
        /*0028*/ 	.word	index@(_Z25fusedMaxPoolFlattenKernelPKfPfi)
        /*002c*/ 	.word	0x00000000


	//----- nvinfo : EIATTR_REGCOUNT
	.align		4
.L_8:
        /*0030*/ 	.byte	0x04, 0x2f
        /*0032*/ 	.short	(.L_10 - .L_9)
	.align		4
.L_9:
        /*0034*/ 	.word	index@(_Z15fcForwardKernelPKfS0_S0_Pfi)
        /*0038*/ 	.word	0x00000020


	//----- nvinfo : EIATTR_FRAME_SIZE
	.align		4
.L_10:
        /*003c*/ 	.byte	0x04, 0x11
        /*003e*/ 	.short	(.L_12 - .L_11)
	.align		4
.L_11:
        /*0040*/ 	.word	index@(_Z15fcForwardKernelPKfS0_S0_Pfi)
        /*0044*/ 	.word	0x00000000


	//----- nvinfo : EIATTR_REGCOUNT
	.align		4
.L_12:
        /*0048*/ 	.byte	0x04, 0x2f
        /*004a*/ 	.short	(.L_14 - .L_13)
	.align		4
.L_13:
        /*004c*/ 	.word	index@(_Z32softmaxCrossEntropyForwardKernelPKfPKiPfS3_i)
        /*0050*/ 	.word	0x0000001c


	//----- nvinfo : EIATTR_FRAME_SIZE
	.align		4
.L_14:
        /*0054*/ 	.byte	0x04, 0x11
        /*0056*/ 	.short	(.L_16 - .L_15)
	.align		4
.L_15:
        /*0058*/ 	.word	index@($__internal_0_$__cuda_sm3x_div_rn_noftz_f32_slowpath)
        /*005c*/ 	.word	0x00000000


	//----- nvinfo : EIATTR_FRAME_SIZE
	.align		4
.L_16:
        /*0060*/ 	.byte	0x04, 0x11
        /*0062*/ 	.short	(.L_18 - .L_17)
	.align		4
.L_17:
        /*0064*/ 	.word	index@(_Z32softmaxCrossEntropyForwardKernelPKfPKiPfS3_i)
        /*0068*/ 	.word	0x00000000


	//----- nvinfo : EIATTR_REGCOUNT
	.align		4
.L_18:
        /*006c*/ 	.byte	0x04, 0x2f
        /*006e*/ 	.short	(.L_20 - .L_19)
	.align		4
.L_19:
        /*0070*/ 	.word	index@(_Z33softmaxCrossEntropyBackwardKernelPfPKfPKii)
        /*0074*/ 	.word	0x0000000e


	//----- nvinfo : EIATTR_FRAME_SIZE
	.align		4
.L_20:
        /*0078*/ 	.byte	0x04, 0x11
        /*007a*/ 	.short	(.L_22 - .L_21)
	.align		4
.L_21:
        /*007c*/ 	.word	index@(_Z33softmaxCrossEntropyBackwardKernelPfPKfPKii)
        /*0080*/ 	.word	0x00000000


	//----- nvinfo : EIATTR_REGCOUNT
	.align		4
.L_22:
        /*0084*/ 	.byte	0x04, 0x2f
        /*0086*/ 	.short	(.L_24 - .L_23)
	.align		4
.L_23:
        /*0088*/ 	.word	index@(_Z25fcBackwardGradParamKernelPKfS0_PfS1_i)
        /*008c*/ 	.word	0x00000020


	//----- nvinfo : EIATTR_FRAME_SIZE
	.align		4
.L_24:
        /*0090*/ 	.byte	0x04, 0x11
        /*0092*/ 	.short	(.L_26 - .L_25)
	.align		4
.L_25:
        /*0094*/ 	.word	index@(_Z25fcBackwardGradParamKernelPKfS0_PfS1_i)
        /*0098*/ 	.word	0x00000000


	//----- nvinfo : EIATTR_REGCOUNT
	.align		4
.L_26:
        /*009c*/ 	.byte	0x04, 0x2f
        /*009e*/ 	.short	(.L_28 - .L_27)
	.align		4
.L_27:
        /*00a0*/ 	.word	index@(_Z22fcBackwardGradInKernelPKfS0_Pfi)
        /*00a4*/ 	.word	0x0000001e


	//----- nvinfo : EIATTR_FRAME_SIZE
	.align		4
.L_28:
        /*00a8*/ 	.byte	0x04, 0x11
        /*00aa*/ 	.short	(.L_30 - .L_29)
	.align		4
.L_29:
        /*00ac*/ 	.word	index@(_Z22fcBackwardGradInKernelPKfS0_Pfi)
        /*00b0*/ 	.word	0x00000000


	//----- nvinfo : EIATTR_REGCOUNT
	.align		4
.L_30:
        /*00b4*/ 	.byte	0x04, 0x2f
        /*00b6*/ 	.short	(.L_32 - .L_31)
	.align		4
.L_31:
        /*00b8*/ 	.word	index@(_Z26fusedMaxPoolBackwardKernelPKfS0_Pfi)
        /*00bc*/ 	.word	0x00000010


	//----- nvinfo : EIATTR_FRAME_SIZE
	.align		4
.L_32:
        /*00c0*/ 	.byte	0x04, 0x11
        /*00c2*/ 	.short	(.L_34 - .L_33)
	.align		4
.L_33:
        /*00c4*/ 	.word	index@(_Z26fusedMaxPoolBackwardKernelPKfS0_Pfi)
        /*00c8*/ 	.word	0x00000000


	//----- nvinfo : EIATTR_REGCOUNT
	.align		4
.L_34:
        /*00cc*/ 	.byte	0x04, 0x2f
        /*00ce*/ 	.short	(.L_36 - .L_35)
	.align		4
.L_35:
        /*00d0*/ 	.word	index@(_Z18reluBackwardKernelPKfS0_Pfi)
        /*00d4*/ 	.word	0x0000000e


	//----- nvinfo : EIATTR_FRAME_SIZE
	.align		4
.L_36:
        /*00d8*/ 	.byte	0x04, 0x11
        /*00da*/ 	.short	(.L_38 - .L_37)
	.align		4
.L_37:
        /*00dc*/ 	.word	index@(_Z18reluBackwardKernelPKfS0_Pfi)
        /*00e0*/ 	.word	0x00000000


	//----- nvinfo : EIATTR_REGCOUNT
	.align		4
.L_38:
        /*00e4*/ 	.byte	0x04, 0x2f
        /*00e6*/ 	.short	(.L_40 - .L_39)
	.align		4
.L_39:
        /*00e8*/ 	.word	index@(_Z24convBackwardWeightKernelPKfS0_PfS1_i)
        /*00ec*/ 	.word	0x00000022


	//----- nvinfo : EIATTR_FRAME_SIZE
	.align		4
.L_40:
        /*00f0*/ 	.byte	0x04, 0x11
        /*00f2*/ 	.short	(.L_42 - .L_41)
	.align		4
.L_41:
        /*00f4*/ 	.word	index@(_Z24convBackwardWeightKernelPKfS0_PfS1_i)
        /*00f8*/ 	.word	0x00000000


	//----- nvinfo : EIATTR_REGCOUNT
	.align		4
.L_42:
        /*00fc*/ 	.byte	0x04, 0x2f
        /*00fe*/ 	.short	(.L_44 - .L_43)
	.align		4
.L_43:
        /*0100*/ 	.word	index@(_Z23convBackwardInputKernelPKfS0_Pfi)
        /*0104*/ 	.word	0x00000024


	//----- nvinfo : EIATTR_FRAME_SIZE
	.align		4
.L_44:
        /*0108*/ 	.byte	0x04, 0x11
        /*010a*/ 	.short	(.L_46 - .L_45)
	.align		4
.L_45:
        /*010c*/ 	.word	index@(_Z23convBackwardInputKernelPKfS0_Pfi)
        /*0110*/ 	.word	0x00000000


	//----- nvinfo : EIATTR_REGCOUNT
	.align		4
.L_46:
        /*0114*/ 	.byte	0x04, 0x2f
        /*0116*/ 	.short	(.L_48 - .L_47)
	.align		4
.L_47:
        /*0118*/ 	.word	index@(_Z15sgdUpdateKernelPfPKffi)
        /*011c*/ 	.word	0x0000000a


	//----- nvinfo : EIATTR_FRAME_SIZE
	.align		4
.L_48:
        /*0120*/ 	.byte	0x04, 0x11
        /*0122*/ 	.short	(.L_50 - .L_49)
	.align		4
.L_49:
        /*0124*/ 	.word	index@(_Z15sgdUpdateKernelPfPKffi)
        /*0128*/ 	.word	0x00000000


	//----- nvinfo : EIATTR_MIN_STACK_SIZE
	.align		4
.L_50:
        /*012c*/ 	.byte	0x04, 0x12
        /*012e*/ 	.short	(.L_52 - .L_51)
	.align		4
.L_51:
        /*0130*/ 	.word	index@(_Z15sgdUpdateKernelPfPKffi)
        /*0134*/ 	.word	0x00000000


	//----- nvinfo : EIATTR_MIN_STACK_SIZE
	.align		4
.L_52:
        /*0138*/ 	.byte	0x04, 0x12
        /*013a*/ 	.short	(.L_54 - .L_53)
	.align		4
.L_53:
        /*013c*/ 	.word	index@(_Z23convBackwardInputKernelPKfS0_Pfi)
        /*0140*/ 	.word	0x00000000


	//----- nvinfo : EIATTR_MIN_STACK_SIZE
	.align		4
.L_54:
        /*0144*/ 	.byte	0x04, 0x12
        /*0146*/ 	.short	(.L_56 - .L_55)
	.align		4
.L_55:
        /*0148*/ 	.word	index@(_Z24convBackwardWeightKernelPKfS0_PfS1_i)
        /*014c*/ 	.word	0x00000000


	//----- nvinfo : EIATTR_MIN_STACK_SIZE
	.align		4
.L_56:
        /*0150*/ 	.byte	0x04, 0x12
        /*0152*/ 	.short	(.L_58 - .L_57)
	.align		4
.L_57:
        /*0154*/ 	.word	index@(_Z18reluBackwardKernelPKfS0_Pfi)
        /*0158*/ 	.word	0x00000000


	//----- nvinfo : EIATTR_MIN_STACK_SIZE
	.align		4
.L_58:
        /*015c*/ 	.byte	0x04, 0x12
        /*015e*/ 	.short	(.L_60 - .L_59)
	.align		4
.L_59:
        /*0160*/ 	.word	index@(_Z26fusedMaxPoolBackwardKernelPKfS0_Pfi)
        /*0164*/ 	.word	0x00000000


	//----- nvinfo : EIATTR_MIN_STACK_SIZE
	.align		4
.L_60:
        /*0168*/ 	.byte	0x04, 0x12
        /*016a*/ 	.short	(.L_62 - .L_61)
	.align		4
.L_61:
        /*016c*/ 	.word	index@(_Z22fcBackwardGradInKernelPKfS0_Pfi)
        /*0170*/ 	.word	0x00000000


	//----- nvinfo : EIATTR_MIN_STACK_SIZE
	.align		4
.L_62:
        /*0174*/ 	.byte	0x04, 0x12
        /*0176*/ 	.short	(.L_64 - .L_63)
	.align		4
.L_63:
        /*0178*/ 	.word	index@(_Z25fcBackwardGradParamKernelPKfS0_PfS1_i)
        /*017c*/ 	.word	0x00000000


	//----- nvinfo : EIATTR_MIN_STACK_SIZE
	.align		4
.L_64:
        /*0180*/ 	.byte	0x04, 0x12
        /*0182*/ 	.short	(.L_66 - .L_65)
	.align		4
.L_65:
        /*0184*/ 	.word	index@(_Z33softmaxCrossEntropyBackwardKernelPfPKfPKii)
        /*0188*/ 	.word	0x00000000


	//----- nvinfo : EIATTR_MIN_STACK_SIZE
	.align		4
.L_66:
        /*018c*/ 	.byte	0x04, 0x12
        /*018e*/ 	.short	(.L_68 - .L_67)
	.align		4
.L_67:
        /*0190*/ 	.word	index@(_Z32softmaxCrossEntropyForwardKernelPKfPKiPfS3_i)
        /*0194*/ 	.word	0x00000000


	//----- nvinfo : EIATTR_MIN_STACK_SIZE
	.align		4
.L_68:
        /*0198*/ 	.byte	0x04, 0x12
        /*019a*/ 	.short	(.L_70 - .L_69)
	.align		4
.L_69:
        /*019c*/ 	.word	index@(_Z15fcForwardKernelPKfS0_S0_Pfi)
        /*01a0*/ 	.word	0x00000000


	//----- nvinfo : EIATTR_MIN_STACK_SIZE
	.align		4
.L_70:
        /*01a4*/ 	.byte	0x04, 0x12
        /*01a6*/ 	.short	(.L_72 - .L_71)
	.align		4
.L_71:
        /*01a8*/ 	.word	index@(_Z25fusedMaxPoolFlattenKernelPKfPfi)
        /*01ac*/ 	.word	0x00000000


	//----- nvinfo : EIATTR_MIN_STACK_SIZE
	.align		4
.L_72:
        /*01b0*/ 	.byte	0x04, 0x12
        /*01b2*/ 	.short	(.L_74 - .L_73)
	.align		4
.L_73:
        /*01b4*/ 	.word	index@(_Z19fusedConvReluKernelPKfS0_S0_Pfi)
        /*01b8*/ 	.word	0x00000000
.L_74:


//--------------------- .nv.compat                --------------------------
	.section	.nv.compat,"",@"SHT_CUDA_COMPAT_INFO"
	.align	4
        /*0000*/ 	.byte	0x02, 0x09, 0x00, 0x00, 0x02, 0x02, 0x01, 0x00, 0x02, 0x05, 0x05, 0x00, 0x03, 0x07, 0x01, 0x01
        /*0010*/ 	.byte	0x02, 0x03, 0x00, 0x00, 0x02, 0x06, 0x01, 0x00, 0x04, 0x0b, 0x08, 0x00, 0x01, 0x00, 0x00, 0x00
        /*0020*/ 	.byte	0x00, 0x00, 0x00, 0x00


//--------------------- .nv.info._Z15sgdUpdateKernelPfPKffi --------------------------
	.section	.nv.info._Z15sgdUpdateKernelPfPKffi,"",@"SHT_CUDA_INFO"
	.sectionflags	@""
	.align	4


	//----- nvinfo : EIATTR_CUDA_API_VERSION
	.align		4
        /*0000*/ 	.byte	0x04, 0x37
        /*0002*/ 	.short	(.L_76 - .L_75)
.L_75:
        /*0004*/ 	.word	0x00000082


	//----- nvinfo : EIATTR_KPARAM_INFO
	.align		4
.L_76:
        /*0008*/ 	.byte	0x04, 0x17
        /*000a*/ 	.short	(.L_78 - .L_77)
.L_77:
        /*000c*/ 	.word	0x00000000
        /*0010*/ 	.short	0x0003
        /*0012*/ 	.short	0x0014
        /*0014*/ 	.byte	0x00, 0xf0, 0x11, 0x00


	//----- nvinfo : EIATTR_KPARAM_INFO
	.align		4
.L_78:
        /*0018*/ 	.byte	0x04, 0x17
        /*001a*/ 	.short	(.L_80 - .L_79)
.L_79:
        /*001c*/ 	.word	0x00000000
        /*0020*/ 	.short	0x0002
        /*0022*/ 	.short	0x0010
        /*0024*/ 	.byte	0x00, 0xf0, 0x11, 0x00


	//----- nvinfo : EIATTR_KPARAM_INFO
	.align		4
.L_80:
        /*0028*/ 	.byte	0x04, 0x17
        /*002a*/ 	.short	(.L_82 - .L_81)
.L_81:
        /*002c*/ 	.word	0x00000000
        /*0030*/ 	.short	0x0001
        /*0032*/ 	.short	0x0008
        /*0034*/ 	.byte	0x00, 0xf5, 0x21, 0x00


	//----- nvinfo : EIATTR_KPARAM_INFO
	.align		4
.L_82:
        /*0038*/ 	.byte	0x04, 0x17
        /*003a*/ 	.short	(.L_84 - .L_83)
.L_83:
        /*003c*/ 	.word	0x00000000
        /*0040*/ 	.short	0x0000
        /*0042*/ 	.short	0x0000
        /*0044*/ 	.byte	0x00, 0xf5, 0x21, 0x00


	//----- nvinfo : EIATTR_SPARSE_MMA_MASK
	.align		4
.L_84:
        /*0048*/ 	.byte	0x03, 0x50
        /*004a*/ 	.short	0x0000


	//----- nvinfo : EIATTR_MAXREG_COUNT
	.align		4
        /*004c*/ 	.byte	0x03, 0x1b
        /*004e*/ 	.short	0x00ff


	//----- nvinfo : EIATTR_MERCURY_ISA_VERSION
	.align		4
        /*0050*/ 	.byte	0x03, 0x5f
        /*0052*/ 	.short	0x0101


	//----- nvinfo : EIATTR_VRC_CTA_INIT_COUNT
	.align		4
        /*0054*/ 	.byte	0x02, 0x4a
	.zero		1
	.zero		1


	//----- nvinfo : EIATTR_EXIT_INSTR_OFFSETS
	.align		4
        /*0058*/ 	.byte	0x04, 0x1c
        /*005a*/ 	.short	(.L_86 - .L_85)


	//   ....[0]....
.L_85:
        /*005c*/ 	.word	0x00000070


	//   ....[1]....
        /*0060*/ 	.word	0x00000120


	//----- nvinfo : EIATTR_CBANK_PARAM_SIZE
	.align		4
.L_86:
        /*0064*/ 	.byte	0x03, 0x19
        /*0066*/ 	.short	0x0018


	//----- nvinfo : EIATTR_PARAM_CBANK
	.align		4
        /*0068*/ 	.byte	0x04, 0x0a
        /*006a*/ 	.short	(.L_88 - .L_87)
	.align		4
.L_87:
        /*006c*/ 	.word	index@(.nv.constant0._Z15sgdUpdateKernelPfPKffi)
        /*0070*/ 	.short	0x0380
        /*0072*/ 	.short	0x0018


	//----- nvinfo : EIATTR_SW_WAR
	.align		4
.L_88:
        /*0074*/ 	.byte	0x04, 0x36
        /*0076*/ 	.short	(.L_90 - .L_89)
.L_89:
        /*0078*/ 	.word	0x00000008
.L_90:


//--------------------- .nv.info._Z23convBackwardInputKernelPKfS0_Pfi --------------------------
	.section	.nv.info._Z23convBackwardInputKernelPKfS0_Pfi,"",@"SHT_CUDA_INFO"
	.sectionflags	@""
	.align	4


	//----- nvinfo : EIATTR_CUDA_API_VERSION
	.align		4
        /*0000*/ 	.byte	0x04, 0x37
        /*0002*/ 	.short	(.L_92 - .L_91)
.L_91:
        /*0004*/ 	.word	0x00000082


	//----- nvinfo : EIATTR_KPARAM_INFO
	.align		4
.L_92:
        /*0008*/ 	.byte	0x04, 0x17
        /*000a*/ 	.short	(.L_94 - .L_93)
.L_93:
        /*000c*/ 	.word	0x00000000
        /*0010*/ 	.short	0x0003
        /*0012*/ 	.short	0x0018
        /*0014*/ 	.byte	0x00, 0xf0, 0x11, 0x00


	//----- nvinfo : EIATTR_KPARAM_INFO
	.align		4
.L_94:
        /*0018*/ 	.byte	0x04, 0x17
        /*001a*/ 	.short	(.L_96 - .L_95)
.L_95:
        /*001c*/ 	.word	0x00000000
        /*0020*/ 	.short	0x0002
        /*0022*/ 	.short	0x0010
        /*0024*/ 	.byte	0x00, 0xf5, 0x21, 0x00


	//----- nvinfo : EIATTR_KPARAM_INFO
	.align		4
.L_96:
        /*0028*/ 	.byte	0x04, 0x17
        /*002a*/ 	.short	(.L_98 - .L_97)
.L_97:
        /*002c*/ 	.word	0x00000000
        /*0030*/ 	.short	0x0001
        /*0032*/ 	.short	0x0008
        /*0034*/ 	.byte	0x00, 0xf5, 0x21, 0x00


	//----- nvinfo : EIATTR_KPARAM_INFO
	.align		4
.L_98:
        /*0038*/ 	.byte	0x04, 0x17
        /*003a*/ 	.short	(.L_100 - .L_99)
.L_99:
        /*003c*/ 	.word	0x00000000
        /*0040*/ 	.short	0x0000
        /*0042*/ 	.short	0x0000
        /*0044*/ 	.byte	0x00, 0xf5, 0x21, 0x00


	//----- nvinfo : EIATTR_SPARSE_MMA_MASK
	.align		4
.L_100:
        /*0048*/ 	.byte	0x03, 0x50
        /*004a*/ 	.short	0x0000


	//----- nvinfo : EIATTR_MAXREG_COUNT
	.align		4
        /*004c*/ 	.byte	0x03, 0x1b
        /*004e*/ 	.short	0x00ff


	//----- nvinfo : EIATTR_NUM_BARRIERS
	.align		4
        /*0050*/ 	.byte	0x02, 0x4c
        /*0052*/ 	.byte	0x01
	.zero		1


	//----- nvinfo : EIATTR_MERCURY_ISA_VERSION
	.align		4
        /*0054*/ 	.byte	0x03, 0x5f
        /*0056*/ 	.short	0x0101


	//----- nvinfo : EIATTR_VRC_CTA_INIT_COUNT
	.align		4
        /*0058*/ 	.byte	0x02, 0x4a
	.zero		1
	.zero		1


	//----- nvinfo : EIATTR_EXIT_INSTR_OFFSETS
	.align		4
        /*005c*/ 	.byte	0x04, 0x1c
        /*005e*/ 	.short	(.L_102 - .L_101)


	//   ....[0]....
.L_101:
        /*0060*/ 	.word	0x00000040


	//   ....[1]....
        /*0064*/ 	.word	0x00000660


	//   ....[2]....
        /*0068*/ 	.word	0x0000ef80


	//----- nvinfo : EIATTR_CRS_STACK_SIZE
	.align		4
.L_102:
        /*006c*/ 	.byte	0x04, 0x1e
        /*006e*/ 	.short	(.L_104 - .L_103)
.L_103:
        /*0070*/ 	.word	0x00000000


	//----- nvinfo : EIATTR_CBANK_PARAM_SIZE
	.align		4
.L_104:
        /*0074*/ 	.byte	0x03, 0x19
        /*0076*/ 	.short	0x001c


	//----- nvinfo : EIATTR_PARAM_CBANK
	.align		4
        /*0078*/ 	.byte	0x04, 0x0a
        /*007a*/ 	.short	(.L_106 - .L_105)
	.align		4
.L_105:
        /*007c*/ 	.word	index@(.nv.constant0._Z23convBackwardInputKernelPKfS0_Pfi)
        /*0080*/ 	.short	0x0380
        /*0082*/ 	.short	0x001c


	//----- nvinfo : EIATTR_SW_WAR
	.align		4
.L_106:
        /*0084*/ 	.byte	0x04, 0x36
        /*0086*/ 	.short	(.L_108 - .L_107)
.L_107:
        /*0088*/ 	.word	0x00000008
.L_108:


//--------------------- .nv.info._Z24convBackwardWeightKernelPKfS0_PfS1_i --------------------------
	.section	.nv.info._Z24convBackwardWeightKernelPKfS0_PfS1_i,"",@"SHT_CUDA_INFO"
	.sectionflags	@""
	.align	4


	//----- nvinfo : EIATTR_CUDA_API_VERSION
	.align		4
        /*0000*/ 	.byte	0x04, 0x37
        /*0002*/ 	.short	(.L_110 - .L_109)
.L_109:
        /*0004*/ 	.word	0x00000082


	//----- nvinfo : EIATTR_KPARAM_INFO
	.align		4
.L_110:
        /*0008*/ 	.byte	0x04, 0x17
        /*000a*/ 	.short	(.L_112 - .L_111)
.L_111:
        /*000c*/ 	.word	0x00000000
        /*0010*/ 	.short	0x0004
        /*0012*/ 	.short	0x0020
        /*0014*/ 	.byte	0x00, 0xf0, 0x11, 0x00


	//----- nvinfo : EIATTR_KPARAM_INFO
	.align		4
.L_112:
        /*0018*/ 	.byte	0x04, 0x17
        /*001a*/ 	.short	(.L_114 - .L_113)
.L_113:
        /*001c*/ 	.word	0x00000000
        /*0020*/ 	.short	0x0003
        /*0022*/ 	.short	0x0018
        /*0024*/ 	.byte	0x00, 0xf5, 0x21, 0x00


	//----- nvinfo : EIATTR_KPARAM_INFO
	.align		4
.L_114:
        /*0028*/ 	.byte	0x04, 0x17
        /*002a*/ 	.short	(.L_116 - .L_115)
.L_115:
        /*002c*/ 	.word	0x00000000
        /*0030*/ 	.short	0x0002
        /*0032*/ 	.short	0x0010
        /*0034*/ 	.byte	0x00, 0xf5, 0x21, 0x00


	//----- nvinfo : EIATTR_KPARAM_INFO
	.align		4
.L_116:
        /*0038*/ 	.byte	0x04, 0x17
        /*003a*/ 	.short	(.L_118 - .L_117)
.L_117:
        /*003c*/ 	.word	0x00000000
        /*0040*/ 	.short	0x0001
        /*0042*/ 	.short	0x0008
        /*0044*/ 	.byte	0x00, 0xf5, 0x21, 0x00


	//----- nvinfo : EIATTR_KPARAM_INFO
	.align		4
.L_118:
        /*0048*/ 	.byte	0x04, 0x17
        /*004a*/ 	.short	(.L_120 - .L_119)
.L_119:
        /*004c*/ 	.word	0x00000000
        /*0050*/ 	.short	0x0000
        /*0052*/ 	.short	0x0000
        /*0054*/ 	.byte	0x00, 0xf5, 0x21, 0x00


	//----- nvinfo : EIATTR_SPARSE_MMA_MASK
	.align		4
.L_120:
        /*0058*/ 	.byte	0x03, 0x50
        /*005a*/ 	.short	0x0000


	//----- nvinfo : EIATTR_MAXREG_COUNT
	.align		4
        /*005c*/ 	.byte	0x03, 0x1b
        /*005e*/ 	.short	0x00ff


	//----- nvinfo : EIATTR_MERCURY_ISA_VERSION
	.align		4
        /*0060*/ 	.byte	0x03, 0x5f
        /*0062*/ 	.short	0x0101


	//----- nvinfo : EIATTR_COOP_GROUP_MASK_REGIDS
	.align		4
        /*0064*/ 	.byte	0x04, 0x29
        /*0066*/ 	.short	(.L_122 - .L_121)


	//   ....[0]....
.L_121:
        /*0068*/ 	.word	0xffffffff


	//   ....[1]....
        /*006c*/ 	.word	0xffffffff


	//   ....[2]....
        /*0070*/ 	.word	0xffffffff


	//   ....[3]....
        /*0074*/ 	.word	0xffffffff


	//   ....[4]....
        /*0078*/ 	.word	0xffffffff


	//----- nvinfo : EIATTR_COOP_GROUP_INSTR_OFFSETS
	.align		4
.L_122:
        /*007c*/ 	.byte	0x04, 0x28
        /*007e*/ 	.short	(.L_124 - .L_123)


	//   ....[0]....
.L_123:
        /*0080*/ 	.word	0x00001ae0


	//   ....[1]....
        /*0084*/ 	.word	0x00001b10


	//   ....[2]....
        /*0088*/ 	.word	0x00001b40


	//   ....[3]....
        /*008c*/ 	.word	0x00001b60


	//   ....[4]....
        /*0090*/ 	.word	0x00001b80


	//----- nvinfo : EIATTR_VRC_CTA_INIT_COUNT
	.align		4
.L_124:
        /*0094*/ 	.byte	0x02, 0x4a
	.zero		1
	.zero		1


	//----- nvinfo : EIATTR_EXIT_INSTR_OFFSETS
	.align		4
        /*0098*/ 	.byte	0x04, 0x1c
        /*009a*/ 	.short	(.L_126 - .L_125)


	//   ....[0]....
.L_125:
        /*009c*/ 	.word	0x00000030


	//   ....[1]....
        /*00a0*/ 	.word	0x00001b90


	//   ....[2]....
        /*00a4*/ 	.word	0x00001bf0


	//   ....[3]....
        /*00a8*/ 	.word	0x00001c40


	//----- nvinfo : EIATTR_CRS_STACK_SIZE
	.align		4
.L_126:
        /*00ac*/ 	.byte	0x04, 0x1e
        /*00ae*/ 	.short	(.L_128 - .L_127)
.L_127:
        /*00b0*/ 	.word	0x00000000


	//----- nvinfo : EIATTR_CBANK_PARAM_SIZE
	.align		4
.L_128:
        /*00b4*/ 	.byte	0x03, 0x19
        /*00b6*/ 	.short	0x0024


	//----- nvinfo : EIATTR_PARAM_CBANK
	.align		4
        /*00b8*/ 	.byte	0x04, 0x0a
        /*00ba*/ 	.short	(.L_130 - .L_129)
	.align		4
.L_129:
        /*00bc*/ 	.word	index@(.nv.constant0._Z24convBackwardWeightKernelPKfS0_PfS1_i)
        /*00c0*/ 	.short	0x0380
        /*00c2*/ 	.short	0x0024


	//----- nvinfo : EIATTR_SW_WAR
	.align		4
.L_130:
        /*00c4*/ 	.byte	0x04, 0x36
        /*00c6*/ 	.short	(.L_132 - .L_131)
.L_131:
        /*00c8*/ 	.word	0x00000008
.L_132:


//--------------------- .nv.info._Z18reluBackwardKernelPKfS0_Pfi --------------------------
	.section	.nv.info._Z18reluBackwardKernelPKfS0_Pfi,"",@"SHT_CUDA_INFO"
	.sectionflags	@""
	.align	4


	//----- nvinfo : EIATTR_CUDA_API_VERSION
	.align		4
        /*0000*/ 	.byte	0x04, 0x37
        /*0002*/ 	.short	(.L_134 - .L_133)
.L_133:
        /*0004*/ 	.word	0x00000082


	//----- nvinfo : EIATTR_KPARAM_INFO
	.align		4
.L_134:
        /*0008*/ 	.byte	0x04, 0x17
        /*000a*/ 	.short	(.L_136 - .L_135)
.L_135:
        /*000c*/ 	.word	0x00000000
        /*0010*/ 	.short	0x0003
        /*0012*/ 	.short	0x0018
        /*0014*/ 	.byte	0x00, 0xf0, 0x11, 0x00


	//----- nvinfo : EIATTR_KPARAM_INFO
	.align		4
.L_136:
        /*0018*/ 	.byte	0x04, 0x17
        /*001a*/ 	.short	(.L_138 - .L_137)
.L_137:
        /*001c*/ 	.word	0x00000000
        /*0020*/ 	.short	0x0002
        /*0022*/ 	.short	0x0010
        /*0024*/ 	.byte	0x00, 0xf5, 0x21, 0x00


	//----- nvinfo : EIATTR_KPARAM_INFO
	.align		4
.L_138:
        /*0028*/ 	.byte	0x04, 0x17
        /*002a*/ 	.short	(.L_140 - .L_139)
.L_139:
        /*002c*/ 	.word	0x00000000
        /*0030*/ 	.short	0x0001
        /*0032*/ 	.short	0x0008
        /*0034*/ 	.byte	0x00, 0xf5, 0x21, 0x00


	//----- nvinfo : EIATTR_KPARAM_INFO
	.align		4
.L_140:
        /*0038*/ 	.byte	0x04, 0x17
        /*003a*/ 	.short	(.L_142 - .L_141)
.L_141:
        /*003c*/ 	.word	0x00000000
        /*0040*/ 	.short	0x0000
        /*0042*/ 	.short	0x0000
        /*0044*/ 	.byte	0x00, 0xf5, 0x21, 0x00


	//----- nvinfo : EIATTR_SPARSE_MMA_MASK
	.align		4
.L_142:
        /*0048*/ 	.byte	0x03, 0x50
        /*004a*/ 	.short	0x0000


	//----- nvinfo : EIATTR_MAXREG_COUNT
	.align		4
        /*004c*/ 	.byte	0x03, 0x1b
        /*004e*/ 	.short	0x00ff


	//----- nvinfo : EIATTR_MERCURY_ISA_VERSION
	.align		4
        /*0050*/ 	.byte	0x03, 0x5f
        /*0052*/ 	.short	0x0101


	//----- nvinfo : EIATTR_VRC_CTA_INIT_COUNT
	.align		4
        /*0054*/ 	.byte	0x02, 0x4a
	.zero		1
	.zero		1


	//----- nvinfo : EIATTR_EXIT_INSTR_OFFSETS
	.align		4
        /*0058*/ 	.byte	0x04, 0x1c
        /*005a*/ 	.short	(.L_144 - .L_143)


	//   ....[0]....
.L_143:
        /*005c*/ 	.word	0x00000070


	//   ....[1]....
        /*0060*/ 	.word	0x00000140


	//----- nvinfo : EIATTR_CBANK_PARAM_SIZE
	.align		4
.L_144:
        /*0064*/ 	.byte	0x03, 0x19
        /*0066*/ 	.short	0x001c


	//----- nvinfo : EIATTR_PARAM_CBANK
	.align		4
        /*0068*/ 	.byte	0x04, 0x0a
        /*006a*/ 	.short	(.L_146 - .L_145)
	.align		4
.L_145:
        /*006c*/ 	.word	index@(.nv.constant0._Z18reluBackwardKernelPKfS0_Pfi)
        /*0070*/ 	.short	0x0380
        /*0072*/ 	.short	0x001c


	//----- nvinfo : EIATTR_SW_WAR
	.align		4
.L_146:
        /*0074*/ 	.byte	0x04, 0x36
        /*0076*/ 	.short	(.L_148 - .L_147)
.L_147:
        /*0078*/ 	.word	0x00000008
.L_148:


//--------------------- .nv.info._Z26fusedMaxPoolBackwardKernelPKfS0_Pfi --------------------------
	.section	.nv.info._Z26fusedMaxPoolBackwardKernelPKfS0_Pfi,"",@"SHT_CUDA_INFO"
	.sectionflags	@""
	.align	4


	//----- nvinfo : EIATTR_CUDA_API_VERSION
	.align		4
        /*0000*/ 	.byte	0x04, 0x37
        /*0002*/ 	.short	(.L_150 - .L_149)
.L_149:
        /*0004*/ 	.word	0x00000082


	//----- nvinfo : EIATTR_KPARAM_INFO
	.align		4
.L_150:
        /*0008*/ 	.byte	0x04, 0x17
        /*000a*/ 	.short	(.L_152 - .L_151)
.L_151:
        /*000c*/ 	.word	0x00000000
        /*0010*/ 	.short	0x0003
        /*0012*/ 	.short	0x0018
        /*0014*/ 	.byte	0x00, 0xf0, 0x11, 0x00


	//----- nvinfo : EIATTR_KPARAM_INFO
	.align		4
.L_152:
        /*0018*/ 	.byte	0x04, 0x17
        /*001a*/ 	.short	(.L_154 - .L_153)
.L_153:
        /*001c*/ 	.word	0x00000000
        /*0020*/ 	.short	0x0002
        /*0022*/ 	.short	0x0010
        /*0024*/ 	.byte	0x00, 0xf5, 0x21, 0x00


	//----- nvinfo : EIATTR_KPARAM_INFO
	.align		4
.L_154:
        /*0028*/ 	.byte	0x04, 0x17
        /*002a*/ 	.short	(.L_156 - .L_155)
.L_155:
        /*002c*/ 	.word	0x00000000
        /*0030*/ 	.short	0x0001
        /*0032*/ 	.short	0x0008
        /*0034*/ 	.byte	0x00, 0xf5, 0x21, 0x00


	//----- nvinfo : EIATTR_KPARAM_INFO
	.align		4
.L_156:
        /*0038*/ 	.byte	0x04, 0x17
        /*003a*/ 	.short	(.L_158 - .L_157)
.L_157:
        /*003c*/ 	.word	0x00000000
        /*0040*/ 	.short	0x0000
        /*0042*/ 	.short	0x0000
        /*0044*/ 	.byte	0x00, 0xf5, 0x21, 0x00


	//----- nvinfo : EIATTR_SPARSE_MMA_MASK
	.align		4
.L_158:
        /*0048*/ 	.byte	0x03, 0x50
        /*004a*/ 	.short	0x0000


	//----- nvinfo : EIATTR_MAXREG_COUNT
	.align		4
        /*004c*/ 	.byte	0x03, 0x1b
        /*004e*/ 	.short	0x00ff


	//----- nvinfo : EIATTR_MERCURY_ISA_VERSION
	.align		4
        /*0050*/ 	.byte	0x03, 0x5f
        /*0052*/ 	.short	0x0101


	//----- nvinfo : EIATTR_VRC_CTA_INIT_COUNT
	.align		4
        /*0054*/ 	.byte	0x02, 0x4a
	.zero		1
	.zero		1


	//----- nvinfo : EIATTR_EXIT_INSTR_OFFSETS
	.align		4
        /*0058*/ 	.byte	0x04, 0x1c
        /*005a*/ 	.short	(.L_160 - .L_159)


	//   ....[0]....
.L_159:
        /*005c*/ 	.word	0x00000080


	//   ....[1]....
        /*0060*/ 	.word	0x000004c0


	//----- nvinfo : EIATTR_CRS_STACK_SIZE
	.align		4
.L_160:
        /*0064*/ 	.byte	0x04, 0x1e
        /*0066*/ 	.short	(.L_162 - .L_161)
.L_161:
        /*0068*/ 	.word	0x00000000


	//----- nvinfo : EIATTR_CBANK_PARAM_SIZE
	.align		4
.L_162:
        /*006c*/ 	.byte	0x03, 0x19
        /*006e*/ 	.short	0x001c


	//----- nvinfo : EIATTR_PARAM_CBANK
	.align		4
        /*0070*/ 	.byte	0x04, 0x0a
        /*0072*/ 	.short	(.L_164 - .L_163)
	.align		4
.L_163:
        /*0074*/ 	.word	index@(.nv.constant0._Z26fusedMaxPoolBackwardKernelPKfS0_Pfi)
        /*0078*/ 	.short	0x0380
        /*007a*/ 	.short	0x001c


	//----- nvinfo : EIATTR_SW_WAR
	.align		4
.L_164:
        /*007c*/ 	.byte	0x04, 0x36
        /*007e*/ 	.short	(.L_166 - .L_165)
.L_165:
        /*0080*/ 	.word	0x00000008
.L_166:


//--------------------- .nv.info._Z22fcBackwardGradInKernelPKfS0_Pfi --------------------------
	.section	.nv.info._Z22fcBackwardGradInKernelPKfS0_Pfi,"",@"SHT_CUDA_INFO"
	.sectionflags	@""
	.align	4


	//----- nvinfo : EIATTR_CUDA_API_VERSION
	.align		4
        /*0000*/ 	.byte	0x04, 0x37
        /*0002*/ 	.short	(.L_168 - .L_167)
.L_167:
        /*0004*/ 	.word	0x00000082


	//----- nvinfo : EIATTR_KPARAM_INFO
	.align		4
.L_168:
        /*0008*/ 	.byte	0x04, 0x17
        /*000a*/ 	.short	(.L_170 - .L_169)
.L_169:
        /*000c*/ 	.word	0x00000000
        /*0010*/ 	.short	0x0003
        /*0012*/ 	.short	0x0018
        /*0014*/ 	.byte	0x00, 0xf0, 0x11, 0x00


	//----- nvinfo : EIATTR_KPARAM_INFO
	.align		4
.L_170:
        /*0018*/ 	.byte	0x04, 0x17
        /*001a*/ 	.short	(.L_172 - .L_171)
.L_171:
        /*001c*/ 	.word	0x00000000
        /*0020*/ 	.short	0x0002
        /*0022*/ 	.short	0x0010
        /*0024*/ 	.byte	0x00, 0xf5, 0x21, 0x00


	//----- nvinfo : EIATTR_KPARAM_INFO
	.align		4
.L_172:
        /*0028*/ 	.byte	0x04, 0x17
        /*002a*/ 	.short	(.L_174 - .L_173)
.L_173:
        /*002c*/ 	.word	0x00000000
        /*0030*/ 	.short	0x0001
        /*0032*/ 	.short	0x0008
        /*0034*/ 	.byte	0x00, 0xf5, 0x21, 0x00


	//----- nvinfo : EIATTR_KPARAM_INFO
	.align		4
.L_174:
        /*0038*/ 	.byte	0x04, 0x17
        /*003a*/ 	.short	(.L_176 - .L_175)
.L_175:
        /*003c*/ 	.word	0x00000000
        /*0040*/ 	.short	0x0000
        /*0042*/ 	.short	0x0000
        /*0044*/ 	.byte	0x00, 0xf5, 0x21, 0x00


	//----- nvinfo : EIATTR_SPARSE_MMA_MASK
	.align		4
.L_176:
        /*0048*/ 	.byte	0x03, 0x50
        /*004a*/ 	.short	0x0000


	//----- nvinfo : EIATTR_MAXREG_COUNT
	.align		4
        /*004c*/ 	.byte	0x03, 0x1b
        /*004e*/ 	.short	0x00ff


	//----- nvinfo : EIATTR_MERCURY_ISA_VERSION
	.align		4
        /*0050*/ 	.byte	0x03, 0x5f
        /*0052*/ 	.short	0x0101


	//----- nvinfo : EIATTR_VRC_CTA_INIT_COUNT
	.align		4
        /*0054*/ 	.byte	0x02, 0x4a
	.zero		1
	.zero		1


	//----- nvinfo : EIATTR_EXIT_INSTR_OFFSETS
	.align		4
        /*0058*/ 	.byte	0x04, 0x1c
        /*005a*/ 	.short	(.L_178 - .L_177)


	//   ....[0]....
.L_177:
        /*005c*/ 	.word	0x00000080


	//   ....[1]....
        /*0060*/ 	.word	0x00000350


	//----- nvinfo : EIATTR_CBANK_PARAM_SIZE
	.align		4
.L_178:
        /*0064*/ 	.byte	0x03, 0x19
        /*0066*/ 	.short	0x001c


	//----- nvinfo : EIATTR_PARAM_CBANK
	.align		4
        /*0068*/ 	.byte	0x04, 0x0a
        /*006a*/ 	.short	(.L_180 - .L_179)
	.align		4
.L_179:
        /*006c*/ 	.word	index@(.nv.constant0._Z22fcBackwardGradInKernelPKfS0_Pfi)
        /*0070*/ 	.short	0x0380
        /*0072*/ 	.short	0x001c


	//----- nvinfo : EIATTR_SW_WAR
	.align		4
.L_180:
        /*0074*/ 	.byte	0x04, 0x36
        /*0076*/ 	.short	(.L_182 - .L_181)
.L_181:
        /*0078*/ 	.word	0x00000008
.L_182:


//--------------------- .nv.info._Z25fcBackwardGradParamKernelPKfS0_PfS1_i --------------------------
	.section	.nv.info._Z25fcBackwardGradParamKernelPKfS0_PfS1_i,"",@"SHT_CUDA_INFO"
	.sectionflags	@""
	.align	4


	//----- nvinfo : EIATTR_CUDA_API_VERSION
	.align		4
        /*0000*/ 	.byte	0x04, 0x37
        /*0002*/ 	.short	(.L_184 - .L_183)
.L_183:
        /*0004*/ 	.word	0x00000082


	//----- nvinfo : EIATTR_KPARAM_INFO
	.align		4
.L_184:
        /*0008*/ 	.byte	0x04, 0x17
        /*000a*/ 	.short	(.L_186 - .L_185)
.L_185:
        /*000c*/ 	.word	0x00000000
        /*0010*/ 	.short	0x0004
        /*0012*/ 	.short	0x0020
        /*0014*/ 	.byte	0x00, 0xf0, 0x11, 0x00


	//----- nvinfo : EIATTR_KPARAM_INFO
	.align		4
.L_186:
        /*0018*/ 	.byte	0x04, 0x17
        /*001a*/ 	.short	(.L_188 - .L_187)
.L_187:
        /*001c*/ 	.word	0x00000000
        /*0020*/ 	.short	0x0003
        /*0022*/ 	.short	0x0018
        /*0024*/ 	.byte	0x00, 0xf5, 0x21, 0x00


	//----- nvinfo : EIATTR_KPARAM_INFO
	.align		4
.L_188:
        /*0028*/ 	.byte	0x04, 0x17
        /*002a*/ 	.short	(.L_190 - .L_189)
.L_189:
        /*002c*/ 	.word	0x00000000
        /*0030*/ 	.short	0x0002
        /*0032*/ 	.short	0x0010
        /*0034*/ 	.byte	0x00, 0xf5, 0x21, 0x00


	//----- nvinfo : EIATTR_KPARAM_INFO
	.align		4
.L_190:
        /*0038*/ 	.byte	0x04, 0x17
        /*003a*/ 	.short	(.L_192 - .L_191)
.L_191:
        /*003c*/ 	.word	0x00000000
        /*0040*/ 	.short	0x0001
        /*0042*/ 	.short	0x0008
        /*0044*/ 	.byte	0x00, 0xf5, 0x21, 0x00


	//----- nvinfo : EIATTR_KPARAM_INFO
	.align		4
.L_192:
        /*0048*/ 	.byte	0x04, 0x17
        /*004a*/ 	.short	(.L_194 - .L_193)
.L_193:
        /*004c*/ 	.word	0x00000000
        /*0050*/ 	.short	0x0000
        /*0052*/ 	.short	0x0000
        /*0054*/ 	.byte	0x00, 0xf5, 0x21, 0x00


	//----- nvinfo : EIATTR_SPARSE_MMA_MASK
	.align		4
.L_194:
        /*0058*/ 	.byte	0x03, 0x50
        /*005a*/ 	.short	0x0000


	//----- nvinfo : EIATTR_MAXREG_COUNT
	.align		4
        /*005c*/ 	.byte	0x03, 0x1b
        /*005e*/ 	.short	0x00ff


	//----- nvinfo : EIATTR_NUM_BARRIERS
	.align		4
        /*0060*/ 	.byte	0x02, 0x4c
        /*0062*/ 	.byte	0x01
	.zero		1


	//----- nvinfo : EIATTR_MERCURY_ISA_VERSION
	.align		4
        /*0064*/ 	.byte	0x03, 0x5f
        /*0066*/ 	.short	0x0101


	//----- nvinfo : EIATTR_VRC_CTA_INIT_COUNT
	.align		4
        /*0068*/ 	.byte	0x02, 0x4a
	.zero		1
	.zero		1


	//----- nvinfo : EIATTR_EXIT_INSTR_OFFSETS
	.align		4
        /*006c*/ 	.byte	0x04, 0x1c
        /*006e*/ 	.short	(.L_196 - .L_195)


	//   ....[0]....
.L_195:
        /*0070*/ 	.word	0x00000050


	//   ....[1]....
        /*0074*/ 	.word	0x000009d0


	//   ....[2]....
        /*0078*/ 	.word	0x00000a40


	//   ....[3]....
        /*007c*/ 	.word	0x00000aa0


	//----- nvinfo : EIATTR_CRS_STACK_SIZE
	.align		4
.L_196:
        /*0080*/ 	.byte	0x04, 0x1e
        /*0082*/ 	.short	(.L_198 - .L_197)
.L_197:
        /*0084*/ 	.word	0x00000000


	//----- nvinfo : EIATTR_CBANK_PARAM_SIZE
	.align		4
.L_198:
        /*0088*/ 	.byte	0x03, 0x19
        /*008a*/ 	.short	0x0024


	//----- nvinfo : EIATTR_PARAM_CBANK
	.align		4
        /*008c*/ 	.byte	0x04, 0x0a
        /*008e*/ 	.short	(.L_200 - .L_199)
	.align		4
.L_199:
        /*0090*/ 	.word	index@(.nv.constant0._Z25fcBackwardGradParamKernelPKfS0_PfS1_i)
        /*0094*/ 	.short	0x0380
        /*0096*/ 	.short	0x0024


	//----- nvinfo : EIATTR_SW_WAR
	.align		4
.L_200:
        /*0098*/ 	.byte	0x04, 0x36
        /*009a*/ 	.short	(.L_202 - .L_201)
.L_201:
        /*009c*/ 	.word	0x00000008
.L_202:


//--------------------- .nv.info._Z33softmaxCrossEntropyBackwardKernelPfPKfPKii --------------------------
	.section	.nv.info._Z33softmaxCrossEntropyBackwardKernelPfPKfPKii,"",@"SHT_CUDA_INFO"
	.sectionflags	@""
	.align	4


	//----- nvinfo : EIATTR_CUDA_API_VERSION
	.align		4
        /*0000*/ 	.byte	0x04, 0x37
        /*0002*/ 	.short	(.L_204 - .L_203)
.L_203:
        /*0004*/ 	.word	0x00000082


	//----- nvinfo : EIATTR_KPARAM_INFO
	.align		4
.L_204:
        /*0008*/ 	.byte	0x04, 0x17
        /*000a*/ 	.short	(.L_206 - .L_205)
.L_205:
        /*000c*/ 	.word	0x00000000
        /*0010*/ 	.short	0x0003
        /*0012*/ 	.short	0x0018
        /*0014*/ 	.byte	0x00, 0xf0, 0x11, 0x00


	//----- nvinfo : EIATTR_KPARAM_INFO
	.align		4
.L_206:
        /*0018*/ 	.byte	0x04, 0x17
        /*001a*/ 	.short	(.L_208 - .L_207)
.L_207:
        /*001c*/ 	.word	0x00000000
        /*0020*/ 	.short	0x0002
        /*0022*/ 	.short	0x0010
        /*0024*/ 	.byte	0x00, 0xf5, 0x21, 0x00


	//----- nvinfo : EIATTR_KPARAM_INFO
	.align		4
.L_208:
        /*0028*/ 	.byte	0x04, 0x17
        /*002a*/ 	.short	(.L_210 - .L_209)
.L_209:
        /*002c*/ 	.word	0x00000000
        /*0030*/ 	.short	0x0001
        /*0032*/ 	.short	0x0008
        /*0034*/ 	.byte	0x00, 0xf5, 0x21, 0x00


	//----- nvinfo : EIATTR_KPARAM_INFO
	.align		4
.L_210:
        /*0038*/ 	.byte	0x04, 0x17
        /*003a*/ 	.short	(.L_212 - .L_211)
.L_211:
        /*003c*/ 	.word	0x00000000
        /*0040*/ 	.short	0x0000
        /*0042*/ 	.short	0x0000
        /*0044*/ 	.byte	0x00, 0xf5, 0x21, 0x00


	//----- nvinfo : EIATTR_SPARSE_MMA_MASK
	.align		4
.L_212:
        /*0048*/ 	.byte	0x03, 0x50
        /*004a*/ 	.short	0x0000


	//----- nvinfo : EIATTR_MAXREG_COUNT
	.align		4
        /*004c*/ 	.byte	0x03, 0x1b
        /*004e*/ 	.short	0x00ff


	//----- nvinfo : EIATTR_MERCURY_ISA_VERSION
	.align		4
        /*0050*/ 	.byte	0x03, 0x5f
        /*0052*/ 	.short	0x0101


	//----- nvinfo : EIATTR_VRC_CTA_INIT_COUNT
	.align		4
        /*0054*/ 	.byte	0x02, 0x4a
	.zero		1
	.zero		1


	//----- nvinfo : EIATTR_EXIT_INSTR_OFFSETS
	.align		4
        /*0058*/ 	.byte	0x04, 0x1c
        /*005a*/ 	.short	(.L_214 - .L_213)


	//   ....[0]....
.L_213:
        /*005c*/ 	.word	0x00000080


	//   ....[1]....
        /*0060*/ 	.word	0x000001a0


	//----- nvinfo : EIATTR_CBANK_PARAM_SIZE
	.align		4
.L_214:
        /*0064*/ 	.byte	0x03, 0x19
        /*0066*/ 	.short	0x001c


	//----- nvinfo : EIATTR_PARAM_CBANK
	.align		4
        /*0068*/ 	.byte	0x04, 0x0a
        /*006a*/ 	.short	(.L_216 - .L_215)
	.align		4
.L_215:
        /*006c*/ 	.word	index@(.nv.constant0._Z33softmaxCrossEntropyBackwardKernelPfPKfPKii)
        /*0070*/ 	.short	0x0380
        /*0072*/ 	.short	0x001c


	//----- nvinfo : EIATTR_SW_WAR
	.align		4
.L_216:
        /*0074*/ 	.byte	0x04, 0x36
        /*0076*/ 	.short	(.L_218 - .L_217)
.L_217:
        /*0078*/ 	.word	0x00000008
.L_218:


//--------------------- .nv.info._Z32softmaxCrossEntropyForwardKernelPKfPKiPfS3_i --------------------------
	.section	.nv.info._Z32softmaxCrossEntropyForwardKernelPKfPKiPfS3_i,"",@"SHT_CUDA_INFO"
	.sectionflags	@""
	.align	4


	//----- nvinfo : EIATTR_CUDA_API_VERSION
	.align		4
        /*0000*/ 	.byte	0x04, 0x37
        /*0002*/ 	.short	(.L_220 - .L_219)
.L_219:
        /*0004*/ 	.word	0x00000082


	//----- nvinfo : EIATTR_KPARAM_INFO
	.align		4
.L_220:
        /*0008*/ 	.byte	0x04, 0x17
        /*000a*/ 	.short	(.L_222 - .L_221)
.L_221:
        /*000c*/ 	.word	0x00000000
        /*0010*/ 	.short	0x0004
        /*0012*/ 	.short	0x0020
        /*0014*/ 	.byte	0x00, 0xf0, 0x11, 0x00


	//----- nvinfo : EIATTR_KPARAM_INFO
	.align		4
.L_222:
        /*0018*/ 	.byte	0x04, 0x17
        /*001a*/ 	.short	(.L_224 - .L_223)
.L_223:
        /*001c*/ 	.word	0x00000000
        /*0020*/ 	.short	0x0003
        /*0022*/ 	.short	0x0018
        /*0024*/ 	.byte	0x00, 0xf5, 0x21, 0x00


	//----- nvinfo : EIATTR_KPARAM_INFO
	.align		4
.L_224:
        /*0028*/ 	.byte	0x04, 0x17
        /*002a*/ 	.short	(.L_226 - .L_225)
.L_225:
        /*002c*/ 	.word	0x00000000
        /*0030*/ 	.short	0x0002
        /*0032*/ 	.short	0x0010
        /*0034*/ 	.byte	0x00, 0xf5, 0x21, 0x00


	//----- nvinfo : EIATTR_KPARAM_INFO
	.align		4
.L_226:
        /*0038*/ 	.byte	0x04, 0x17
        /*003a*/ 	.short	(.L_228 - .L_227)
.L_227:
        /*003c*/ 	.word	0x00000000
        /*0040*/ 	.short	0x0001
        /*0042*/ 	.short	0x0008
        /*0044*/ 	.byte	0x00, 0xf5, 0x21, 0x00


	//----- nvinfo : EIATTR_KPARAM_INFO
	.align		4
.L_228:
        /*0048*/ 	.byte	0x04, 0x17
        /*004a*/ 	.short	(.L_230 - .L_229)
.L_229:
        /*004c*/ 	.word	0x00000000
        /*0050*/ 	.short	0x0000
        /*0052*/ 	.short	0x0000
        /*0054*/ 	.byte	0x00, 0xf5, 0x21, 0x00


	//----- nvinfo : EIATTR_SPARSE_MMA_MASK
	.align		4
.L_230:
        /*0058*/ 	.byte	0x03, 0x50
        /*005a*/ 	.short	0x0000


	//----- nvinfo : EIATTR_MAXREG_COUNT
	.align		4
        /*005c*/ 	.byte	0x03, 0x1b
        /*005e*/ 	.short	0x00ff


	//----- nvinfo : EIATTR_MERCURY_ISA_VERSION
	.align		4
        /*0060*/ 	.byte	0x03, 0x5f
        /*0062*/ 	.short	0x0101


	//----- nvinfo : EIATTR_VRC_CTA_INIT_COUNT
	.align		4
        /*0064*/ 	.byte	0x02, 0x4a
	.zero		1
	.zero		1


	//----- nvinfo : EIATTR_EXIT_INSTR_OFFSETS
	.align		4
        /*0068*/ 	.byte	0x04, 0x1c
        /*006a*/ 	.short	(.L_232 - .L_231)


	//   ....[0]....
.L_231:
        /*006c*/ 	.word	0x00000070


	//   ....[1]....
        /*0070*/ 	.word	0x00001520


	//----- nvinfo : EIATTR_CRS_STACK_SIZE
	.align		4
.L_232:
        /*0074*/ 	.byte	0x04, 0x1e
        /*0076*/ 	.short	(.L_234 - .L_233)
.L_233:
        /*0078*/ 	.word	0x00000000


	//----- nvinfo : EIATTR_CBANK_PARAM_SIZE
	.align		4
.L_234:
        /*007c*/ 	.byte	0x03, 0x19
        /*007e*/ 	.short	0x0024


	//----- nvinfo : EIATTR_PARAM_CBANK
	.align		4
        /*0080*/ 	.byte	0x04, 0x0a
        /*0082*/ 	.short	(.L_236 - .L_235)
	.align		4
.L_235:
        /*0084*/ 	.word	index@(.nv.constant0._Z32softmaxCrossEntropyForwardKernelPKfPKiPfS3_i)
        /*0088*/ 	.short	0x0380
        /*008a*/ 	.short	0x0024


	//----- nvinfo : EIATTR_SW_WAR
	.align		4
.L_236:
        /*008c*/ 	.byte	0x04, 0x36
        /*008e*/ 	.short	(.L_238 - .L_237)
.L_237:
        /*0090*/ 	.word	0x00000008
.L_238:


//--------------------- .nv.info._Z15fcForwardKernelPKfS0_S0_Pfi --------------------------
	.section	.nv.info._Z15fcForwardKernelPKfS0_S0_Pfi,"",@"SHT_CUDA_INFO"
	.sectionflags	@""
	.align	4


	//----- nvinfo : EIATTR_CUDA_API_VERSION
	.align		4
        /*0000*/ 	.byte	0x04, 0x37
        /*0002*/ 	.short	(.L_240 - .L_239)
.L_239:
        /*0004*/ 	.word	0x00000082


	//----- nvinfo : EIATTR_KPARAM_INFO
	.align		4
.L_240:
        /*0008*/ 	.byte	0x04, 0x17
        /*000a*/ 	.short	(.L_242 - .L_241)
.L_241:
        /*000c*/ 	.word	0x00000000
        /*0010*/ 	.short	0x0004
        /*0012*/ 	.short	0x0020
        /*0014*/ 	.byte	0x00, 0xf0, 0x11, 0x00


	//----- nvinfo : EIATTR_KPARAM_INFO
	.align		4
.L_242:
        /*0018*/ 	.byte	0x04, 0x17
        /*001a*/ 	.short	(.L_244 - .L_243)
.L_243:
        /*001c*/ 	.word	0x00000000
        /*0020*/ 	.short	0x0003
        /*0022*/ 	.short	0x0018
        /*0024*/ 	.byte	0x00, 0xf5, 0x21, 0x00


	//----- nvinfo : EIATTR_KPARAM_INFO
	.align		4
.L_244:
        /*0028*/ 	.byte	0x04, 0x17
        /*002a*/ 	.short	(.L_246 - .L_245)
.L_245:
        /*002c*/ 	.word	0x00000000
        /*0030*/ 	.short	0x0002
        /*0032*/ 	.short	0x0010
        /*0034*/ 	.byte	0x00, 0xf5, 0x21, 0x00


	//----- nvinfo : EIATTR_KPARAM_INFO
	.align		4
.L_246:
        /*0038*/ 	.byte	0x04, 0x17
        /*003a*/ 	.short	(.L_248 - .L_247)
.L_247:
        /*003c*/ 	.word	0x00000000
        /*0040*/ 	.short	0x0001
        /*0042*/ 	.short	0x0008
        /*0044*/ 	.byte	0x00, 0xf5, 0x21, 0x00


	//----- nvinfo : EIATTR_KPARAM_INFO
	.align		4
.L_248:
        /*0048*/ 	.byte	0x04, 0x17
        /*004a*/ 	.short	(.L_250 - .L_249)
.L_249:
        /*004c*/ 	.word	0x00000000
        /*0050*/ 	.short	0x0000
        /*0052*/ 	.short	0x0000
        /*0054*/ 	.byte	0x00, 0xf5, 0x21, 0x00


	//----- nvinfo : EIATTR_SPARSE_MMA_MASK
	.align		4
.L_250:
        /*0058*/ 	.byte	0x03, 0x50
        /*005a*/ 	.short	0x0000


	//----- nvinfo : EIATTR_MAXREG_COUNT
	.align		4
        /*005c*/ 	.byte	0x03, 0x1b
        /*005e*/ 	.short	0x00ff


	//----- nvinfo : EIATTR_NUM_BARRIERS
	.align		4
        /*0060*/ 	.byte	0x02, 0x4c
        /*0062*/ 	.byte	0x01
	.zero		1


	//----- nvinfo : EIATTR_MERCURY_ISA_VERSION
	.align		4
        /*0064*/ 	.byte	0x03, 0x5f
        /*0066*/ 	.short	0x0101


	//----- nvinfo : EIATTR_VRC_CTA_INIT_COUNT
	.align		4
        /*0068*/ 	.byte	0x02, 0x4a
	.zero		1
	.zero		1


	//----- nvinfo : EIATTR_EXIT_INSTR_OFFSETS
	.align		4
        /*006c*/ 	.byte	0x04, 0x1c
        /*006e*/ 	.short	(.L_252 - .L_251)


	//   ....[0]....
.L_251:
        /*0070*/ 	.word	0x00000930


	//   ....[1]....
        /*0074*/ 	.word	0x000009c0


	//----- nvinfo : EIATTR_CBANK_PARAM_SIZE
	.align		4
.L_252:
        /*0078*/ 	.byte	0x03, 0x19
        /*007a*/ 	.short	0x0024


	//----- nvinfo : EIATTR_PARAM_CBANK
	.align		4
        /*007c*/ 	.byte	0x04, 0x0a
        /*007e*/ 	.short	(.L_254 - .L_253)
	.align		4
.L_253:
        /*0080*/ 	.word	index@(.nv.constant0._Z15fcForwardKernelPKfS0_S0_Pfi)
        /*0084*/ 	.short	0x0380
        /*0086*/ 	.short	0x0024


	//----- nvinfo : EIATTR_SW_WAR
	.align		4
.L_254:
        /*0088*/ 	.byte	0x04, 0x36
        /*008a*/ 	.short	(.L_256 - .L_255)
.L_255:
        /*008c*/ 	.word	0x00000008
.L_256:


//--------------------- .nv.info._Z25fusedMaxPoolFlattenKernelPKfPfi --------------------------
	.section	.nv.info._Z25fusedMaxPoolFlattenKernelPKfPfi,"",@"SHT_CUDA_INFO"
	.sectionflags	@""
	.align	4


	//----- nvinfo : EIATTR_CUDA_API_VERSION
	.align		4
        /*0000*/ 	.byte	0x04, 0x37
        /*0002*/ 	.short	(.L_258 - .L_257)
.L_257:
        /*0004*/ 	.word	0x00000082


	//----- nvinfo : EIATTR_KPARAM_INFO
	.align		4
.L_258:
        /*0008*/ 	.byte	0x04, 0x17
        /*000a*/ 	.short	(.L_260 - .L_259)
.L_259:
        /*000c*/ 	.word	0x00000000
        /*0010*/ 	.short	0x0002
        /*0012*/ 	.short	0x0010
        /*0014*/ 	.byte	0x00, 0xf0, 0x11, 0x00


	//----- nvinfo : EIATTR_KPARAM_INFO
	.align		4
.L_260:
        /*0018*/ 	.byte	0x04, 0x17
        /*001a*/ 	.short	(.L_262 - .L_261)
.L_261:
        /*001c*/ 	.word	0x00000000
        /*0020*/ 	.short	0x0001
        /*0022*/ 	.short	0x0008
        /*0024*/ 	.byte	0x00, 0xf5, 0x21, 0x00


	//----- nvinfo : EIATTR_KPARAM_INFO
	.align		4
.L_262:
        /*0028*/ 	.byte	0x04, 0x17
        /*002a*/ 	.short	(.L_264 - .L_263)
.L_263:
        /*002c*/ 	.word	0x00000000
        /*0030*/ 	.short	0x0000
        /*0032*/ 	.short	0x0000
        /*0034*/ 	.byte	0x00, 0xf5, 0x21, 0x00


	//----- nvinfo : EIATTR_SPARSE_MMA_MASK
	.align		4
.L_264:
        /*0038*/ 	.byte	0x03, 0x50
        /*003a*/ 	.short	0x0000


	//----- nvinfo : EIATTR_MAXREG_COUNT
	.align		4
        /*003c*/ 	.byte	0x03, 0x1b
        /*003e*/ 	.short	0x00ff


	//----- nvinfo : EIATTR_MERCURY_ISA_VERSION
	.align		4
        /*0040*/ 	.byte	0x03, 0x5f
        /*0042*/ 	.short	0x0101


	//----- nvinfo : EIATTR_VRC_CTA_INIT_COUNT
	.align		4
        /*0044*/ 	.byte	0x02, 0x4a
	.zero		1
	.zero		1


	//----- nvinfo : EIATTR_EXIT_INSTR_OFFSETS
	.align		4
        /*0048*/ 	.byte	0x04, 0x1c
        /*004a*/ 	.short	(.L_266 - .L_265)


	//   ....[0]....
.L_265:
        /*004c*/ 	.word	0x00000080


	//   ....[1]....
        /*0050*/ 	.word	0x000003c0


	//----- nvinfo : EIATTR_CBANK_PARAM_SIZE
	.align		4
.L_266:
        /*0054*/ 	.byte	0x03, 0x19
        /*0056*/ 	.short	0x0014


	//----- nvinfo : EIATTR_PARAM_CBANK
	.align		4
        /*0058*/ 	.byte	0x04, 0x0a
        /*005a*/ 	.short	(.L_268 - .L_267)
	.align		4
.L_267:
        /*005c*/ 	.word	index@(.nv.constant0._Z25fusedMaxPoolFlattenKernelPKfPfi)
        /*0060*/ 	.short	0x0380
        /*0062*/ 	.short	0x0014


	//----- nvinfo : EIATTR_SW_WAR
	.align		4
.L_268:
        /*0064*/ 	.byte	0x04, 0x36
        /*0066*/ 	.short	(.L_270 - .L_269)
.L_269:
        /*0068*/ 	.word	0x00000008
.L_270:


//--------------------- .nv.info._Z19fusedConvReluKernelPKfS0_S0_Pfi --------------------------
	.section	.nv.info._Z19fusedConvReluKernelPKfS0_S0_Pfi,"",@"SHT_CUDA_INFO"
	.sectionflags	@""
	.align	4


	//----- nvinfo : EIATTR_CUDA_API_VERSION
	.align		4
        /*0000*/ 	.byte	0x04, 0x37
        /*0002*/ 	.short	(.L_272 - .L_271)
.L_271:
        /*0004*/ 	.word	0x00000082


	//----- nvinfo : EIATTR_KPARAM_INFO
	.align		4
.L_272:
        /*0008*/ 	.byte	0x04, 0x17
        /*000a*/ 	.short	(.L_274 - .L_273)
.L_273:
        /*000c*/ 	.word	0x00000000
        /*0010*/ 	.short	0x0004
        /*0012*/ 	.short	0x0020
        /*0014*/ 	.byte	0x00, 0xf0, 0x11, 0x00


	//----- nvinfo : EIATTR_KPARAM_INFO
	.align		4
.L_274:
        /*0018*/ 	.byte	0x04, 0x17
        /*001a*/ 	.short	(.L_276 - .L_275)
.L_275:
        /*001c*/ 	.word	0x00000000
        /*0020*/ 	.short	0x0003
        /*0022*/ 	.short	0x0018
        /*0024*/ 	.byte	0x00, 0xf5, 0x21, 0x00


	//----- nvinfo : EIATTR_KPARAM_INFO
	.align		4
.L_276:
        /*0028*/ 	.byte	0x04, 0x17
        /*002a*/ 	.short	(.L_278 - .L_277)
.L_277:
        /*002c*/ 	.word	0x00000000
        /*0030*/ 	.short	0x0002
        /*0032*/ 	.short	0x0010
        /*0034*/ 	.byte	0x00, 0xf5, 0x21, 0x00


	//----- nvinfo : EIATTR_KPARAM_INFO
	.align		4
.L_278:
        /*0038*/ 	.byte	0x04, 0x17
        /*003a*/ 	.short	(.L_280 - .L_279)
.L_279:
        /*003c*/ 	.word	0x00000000
        /*0040*/ 	.short	0x0001
        /*0042*/ 	.short	0x0008
        /*0044*/ 	.byte	0x00, 0xf5, 0x21, 0x00


	//----- nvinfo : EIATTR_KPARAM_INFO
	.align		4
.L_280:
        /*0048*/ 	.byte	0x04, 0x17
        /*004a*/ 	.short	(.L_282 - .L_281)
.L_281:
        /*004c*/ 	.word	0x00000000
        /*0050*/ 	.short	0x0000
        /*0052*/ 	.short	0x0000
        /*0054*/ 	.byte	0x00, 0xf5, 0x21, 0x00


	//----- nvinfo : EIATTR_SPARSE_MMA_MASK
	.align		4
.L_282:
        /*0058*/ 	.byte	0x03, 0x50
        /*005a*/ 	.short	0x0000


	//----- nvinfo : EIATTR_MAXREG_COUNT
	.align		4
        /*005c*/ 	.byte	0x03, 0x1b
        /*005e*/ 	.short	0x00ff


	//----- nvinfo : EIATTR_NUM_BARRIERS
	.align		4
        /*0060*/ 	.byte	0x02, 0x4c
        /*0062*/ 	.byte	0x01
	.zero		1


	//----- nvinfo : EIATTR_MERCURY_ISA_VERSION
	.align		4
        /*0064*/ 	.byte	0x03, 0x5f
        /*0066*/ 	.short	0x0101


	//----- nvinfo : EIATTR_VRC_CTA_INIT_COUNT
	.align		4
        /*0068*/ 	.byte	0x02, 0x4a
	.zero		1
	.zero		1


	//----- nvinfo : EIATTR_EXIT_INSTR_OFFSETS
	.align		4
        /*006c*/ 	.byte	0x04, 0x1c
        /*006e*/ 	.short	(.L_284 - .L_283)


	//   ....[0]....
.L_283:
        /*0070*/ 	.word	0x00000b50


	//   ....[1]....
        /*0074*/ 	.word	0x00001190


	//----- nvinfo : EIATTR_CRS_STACK_SIZE
	.align		4
.L_284:
        /*0078*/ 	.byte	0x04, 0x1e
        /*007a*/ 	.short	(.L_286 - .L_285)
.L_285:
        /*007c*/ 	.word	0x00000000


	//----- nvinfo : EIATTR_CBANK_PARAM_SIZE
	.align		4
.L_286:
        /*0080*/ 	.byte	0x03, 0x19
        /*0082*/ 	.short	0x0024


	//----- nvinfo : EIATTR_PARAM_CBANK
	.align		4
        /*0084*/ 	.byte	0x04, 0x0a
        /*0086*/ 	.short	(.L_288 - .L_287)
	.align		4
.L_287:
        /*0088*/ 	.word	index@(.nv.constant0._Z19fusedConvReluKernelPKfS0_S0_Pfi)
        /*008c*/ 	.short	0x0380
        /*008e*/ 	.short	0x0024


	//----- nvinfo : EIATTR_SW_WAR
	.align		4
.L_288:
        /*0090*/ 	.byte	0x04, 0x36
        /*0092*/ 	.short	(.L_290 - .L_289)
.L_289:
        /*0094*/ 	.word	0x00000008
.L_290:


//--------------------- .nv.callgraph             --------------------------
	.section	.nv.callgraph,"",@"SHT_CUDA_CALLGRAPH"
	.align	4
	.sectionentsize	8
	.align		4
        /*0000*/ 	.word	0x00000000
	.align		4
        /*0004*/ 	.word	0xffffffff
	.align		4
        /*0008*/ 	.word	0x00000000
	.align		4
        /*000c*/ 	.word	0xfffffffe
	.align		4
        /*0010*/ 	.word	0x00000000
	.align		4
        /*0014*/ 	.word	0xfffffffd
	.align		4
        /*0018*/ 	.word	0x00000000
	.align		4
        /*001c*/ 	.word	0xfffffffc


//--------------------- .nv.constant3             --------------------------
	.section	.nv.constant3,"a",@progbits
	.align	4
.nv.constant3:
	.type		constW,@object
	.size		constW,(.L_0 - constW)
constW:
	.zero		800
.L_0:


//--------------------- .text._Z15sgdUpdateKernelPfPKffi --------------------------
	.section	.text._Z15sgdUpdateKernelPfPKffi,"ax",@progbits
	.align	128
        .global         _Z15sgdUpdateKernelPfPKffi
        .type           _Z15sgdUpdateKernelPfPKffi,@function
        .size           _Z15sgdUpdateKernelPfPKffi,(.L_x_479 - _Z15sgdUpdateKernelPfPKffi)
        .other          _Z15sgdUpdateKernelPfPKffi,@"STO_CUDA_ENTRY STV_DEFAULT"
_Z15sgdUpdateKernelPfPKffi:
.text._Z15sgdUpdateKernelPfPKffi:
[----:B------:R-:W-:Y:S01]  /*0000*/  LDC R1, c[0x0][0x37c] ;  /* 0x0000df00ff017b82 */ /* 0x000fe20000000800 */
[----:B------:R-:W0:Y:S07]  /*0010*/  S2R R0, SR_TID.X ;  /* 0x0000000000007919 */ /* 0x000e2e0000002100 */
[----:B------:R-:W0:Y:S01]  /*0020*/  S2UR UR4, SR_CTAID.X ;  /* 0x00000000000479c3 */ /* 0x000e220000002500 */
[----:B------:R-:W1:Y:S07]  /*0030*/  LDCU UR5, c[0x0][0x394] ;  /* 0x00007280ff0577ac */ /* 0x000e6e0008000800 */
[----:B------:R-:W0:Y:S02]  /*0040*/  LDC R7, c[0x0][0x360] ;  /* 0x0000d800ff077b82 */ /* 0x000e240000000800 */
[----:B0-----:R-:W-:-:S05]  /*0050*/  IMAD R7, R7, UR4, R0 ;  /* 0x0000000407077c24 */ /* 0x001fca000f8e0200 */
[----:B-1----:R-:W-:-:S13]  /*0060*/  ISETP.GE.AND P0, PT, R7, UR5, PT ;  /* 0x0000000507007c0c */ /* 0x002fda000bf06270 */
[----:B------:R-:W-:Y:S05]  /*0070*/  @P0 EXIT ;  /* 0x000000000000094d */ /* 0x000fea0003800000 */
[----:B------:R-:W0:Y:S01]  /*0080*/  LDC.64 R2, c[0x0][0x388] ;  /* 0x0000e200ff027b82 */ /* 0x000e220000000a00 */
[----:B------:R-:W1:Y:S01]  /*0090*/  LDCU.64 UR4, c[0x0][0x358] ;  /* 0x00006b00ff0477ac */ /* 0x000e620008000a00 */
[----:B------:R-:W2:Y:S06]  /*00a0*/  LDCU UR6, c[0x0][0x390] ;  /* 0x00007200ff0677ac */ /* 0x000eac0008000800 */
[----:B------:R-:W3:Y:S01]  /*00b0*/  LDC.64 R4, c[0x0][0x380] ;  /* 0x0000e000ff047b82 */ /* 0x000ee20000000a00 */
[----:B0-----:R-:W-:-:S06]  /*00c0*/  IMAD.WIDE R2, R7, 0x4, R2 ;  /* 0x0000000407027825 */ /* 0x001fcc00078e0202 */
[----:B-1----:R-:W2:Y:S01]  /*00d0*/  LDG.E R2, desc[UR4][R2.64] ;  /* 0x0000000402027981 */ /* 0x002ea2000c1e1900 */
[----:B---3--:R-:W-:-:S05]  /*00e0*/  IMAD.WIDE R4, R7, 0x4, R4 ;  /* 0x0000000407047825 */ /* 0x008fca00078e0204 */
[----:B------:R-:W2:Y:S02]  /*00f0*/  LDG.E R7, desc[UR4][R4.64] ;  /* 0x0000000404077981 */ /* 0x000ea4000c1e1900 */
[----:B--2---:R-:W-:-:S05]  /*0100*/  FFMA R7, -R2, UR6, R7 ;  /* 0x0000000602077c23 */ /* 0x004fca0008000107 */
[----:B------:R-:W-:Y:S01]  /*0110*/  STG.E desc[UR4][R4.64], R7 ;  /* 0x0000000704007986 */ /* 0x000fe2000c101904 */
[----:B------:R-:W-:Y:S05]  /*0120*/  EXIT ;  /* 0x000000000000794d */ /* 0x000fea0003800000 */
.L_x_0:
[----:B------:R-:W-:-:S00]  /*0130*/  BRA `(.L_x_0) ;  /* 0xfffffffc00fc7947 */ /* 0x000fc0000383ffff */
[----:B------:R-:W-:-:S00]  /*0140*/  NOP ;  /* 0x0000000000007918 */ /* 0x000fc00000000000 */
        /* <DEDUP_REMOVED lines=11> */
.L_x_479:


//--------------------- .text._Z23convBackwardInputKernelPKfS0_Pfi --------------------------
	.section	.text._Z23convBackwardInputKernelPKfS0_Pfi,"ax",@progbits
	.align	128
        .global         _Z23convBackwardInputKernelPKfS0_Pfi
        .type           _Z23convBackwardInputKernelPKfS0_Pfi,@function
        .size           _Z23convBackwardInputKernelPKfS0_Pfi,(.L_x_480 - _Z23convBackwardInputKernelPKfS0_Pfi)
        .other          _Z23convBackwardInputKernelPKfS0_Pfi,@"STO_CUDA_ENTRY STV_DEFAULT"
_Z23convBackwardInputKernelPKfS0_Pfi:
.text._Z23convBackwardInputKernelPKfS0_Pfi:
[----:B------:R-:W-:Y:S01]  /*0000*/  LDC R1, c[0x0][0x37c] ;  /* 0x0000df00ff017b82 */ /* 0x000fe20000000800 */
[----:B------:R-:W0:Y:S01]  /*0010*/  S2R R18, SR_CTAID.X ;  /* 0x0000000000127919 */ /* 0x000e220000002500 */
[----:B------:R-:W0:Y:S02]  /*0020*/  LDCU UR4, c[0x0][0x398] ;  /* 0x00007300ff0477ac */ /* 0x000e240008000800 */
[----:B0-----:R-:W-:-:S13]  /*0030*/  ISETP.GE.AND P0, PT, R18, UR4, PT ;  /* 0x0000000412007c0c */ /* 0x001fda000bf06270 */
[----:B------:R-:W-:Y:S05]  /*0040*/  @P0 EXIT ;  /* 0x000000000000094d */ /* 0x000fea0003800000 */
[----:B------:R-:W0:Y:S01]  /*0050*/  S2R R0, SR_TID.Y ;  /* 0x0000000000007919 */ /* 0x000e220000002200 */
[----:B------:R-:W0:Y:S01]  /*0060*/  LDCU UR8, c[0x0][0x360] ;  /* 0x00006c00ff0877ac */ /* 0x000e220008000800 */
[----:B------:R-:W1:Y:S01]  /*0070*/  LDC R12, c[0x0][0x364] ;  /* 0x0000d900ff0c7b82 */ /* 0x000e620000000800 */
[----:B------:R-:W-:Y:S01]  /*0080*/  BSSY.RECONVERGENT B0, `(.L_x_1) ;  /* 0x000005a000007945 */ /* 0x000fe20003800200 */
[----:B------:R-:W0:Y:S01]  /*0090*/  S2R R3, SR_TID.X ;  /* 0x0000000000037919 */ /* 0x000e220000002100 */
[----:B------:R-:W2:Y:S01]  /*00a0*/  LDCU.64 UR6, c[0x0][0x358] ;  /* 0x00006b00ff0677ac */ /* 0x000ea20008000a00 */
[----:B0-----:R-:W-:-:S05]  /*00b0*/  IMAD R7, R0, UR8, R3 ;  /* 0x0000000800077c24 */ /* 0x001fca000f8e0203 */
[----:B------:R-:W-:-:S13]  /*00c0*/  ISETP.GT.U32.AND P0, PT, R7, 0x11ff, PT ;  /* 0x000011ff0700780c */ /* 0x000fda0003f04070 */
[----:B-12---:R-:W-:Y:S05]  /*00d0*/  @P0 BRA `(.L_x_2) ;  /* 0x0000000400500947 */ /* 0x006fea0003800000 */
[----:B------:R-:W-:Y:S01]  /*00e0*/  IMAD R2, R12, UR8, RZ ;  /* 0x000000080c027c24 */ /* 0x000fe2000f8e02ff */
[----:B------:R-:W-:Y:S01]  /*00f0*/  BSSY.RECONVERGENT B1, `(.L_x_3) ;  /* 0x0000031000017945 */ /* 0x000fe20003800200 */
[----:B------:R-:W-:Y:S02]  /*0100*/  IMAD.MOV.U32 R15, RZ, RZ, R7 ;  /* 0x000000ffff0f7224 */ /* 0x000fe400078e0007 */
[----:B------:R-:W0:Y:S01]  /*0110*/  I2F.U32.RP R10, R2 ;  /* 0x00000002000a7306 */ /* 0x000e220000209000 */
[-C--:B------:R-:W-:Y:S02]  /*0120*/  IADD3 R6, PT, PT, R7, R2.reuse, RZ ;  /* 0x0000000207067210 */ /* 0x080fe40007ffe0ff */
[----:B------:R-:W-:Y:S02]  /*0130*/  IADD3 R11, PT, PT, RZ, -R2, RZ ;  /* 0x80000002ff0b7210 */ /* 0x000fe40007ffe0ff */
[C---:B------:R-:W-:Y:S02]  /*0140*/  ISETP.GE.U32.AND P0, PT, R6.reuse, 0x1200, PT ;  /* 0x000012000600780c */ /* 0x040fe40003f06070 */
[----:B------:R-:W-:-:S02]  /*0150*/  VIMNMX.U32 R9, PT, PT, R6, 0x1200, !PT ;  /* 0x0000120006097848 */ /* 0x000fc40007fe0000 */
[----:B------:R-:W-:Y:S02]  /*0160*/  SEL R8, RZ, 0x1, P0 ;  /* 0x00000001ff087807 */ /* 0x000fe40000000000 */
[----:B------:R-:W-:Y:S02]  /*0170*/  ISETP.NE.U32.AND P2, PT, R2, RZ, PT ;  /* 0x000000ff0200720c */ /* 0x000fe40003f45070 */
[----:B------:R-:W-:Y:S01]  /*0180*/  IADD3 R9, PT, PT, R9, -R6, -R8 ;  /* 0x8000000609097210 */ /* 0x000fe20007ffe808 */
[----:B0-----:R-:W0:Y:S02]  /*0190*/  MUFU.RCP R10, R10 ;  /* 0x0000000a000a7308 */ /* 0x001e240000001000 */
[----:B0-----:R-:W-:-:S06]  /*01a0*/  IADD3 R4, PT, PT, R10, 0xffffffe, RZ ;  /* 0x0ffffffe0a047810 */ /* 0x001fcc0007ffe0ff */
[----:B------:R0:W1:Y:S02]  /*01b0*/  F2I.FTZ.U32.TRUNC.NTZ R5, R4 ;  /* 0x0000000400057305 */ /* 0x000064000021f000 */
[----:B0-----:R-:W-:Y:S02]  /*01c0*/  HFMA2 R4, -RZ, RZ, 0, 0 ;  /* 0x00000000ff047431 */ /* 0x001fe400000001ff */
[----:B-1----:R-:W-:-:S04]  /*01d0*/  IMAD R11, R11, R5, RZ ;  /* 0x000000050b0b7224 */ /* 0x002fc800078e02ff */
[----:B------:R-:W-:-:S06]  /*01e0*/  IMAD.HI.U32 R10, R5, R11, R4 ;  /* 0x0000000b050a7227 */ /* 0x000fcc00078e0004 */
[----:B------:R-:W-:-:S04]  /*01f0*/  IMAD.HI.U32 R5, R10, R9, RZ ;  /* 0x000000090a057227 */ /* 0x000fc800078e00ff */
[----:B------:R-:W-:-:S04]  /*0200*/  IMAD.MOV R4, RZ, RZ, -R5 ;  /* 0x000000ffff047224 */ /* 0x000fc800078e0a05 */
[----:B------:R-:W-:-:S05]  /*0210*/  IMAD R9, R2, R4, R9 ;  /* 0x0000000402097224 */ /* 0x000fca00078e0209 */
[----:B------:R-:W-:-:S13]  /*0220*/  ISETP.GE.U32.AND P0, PT, R9, R2, PT ;  /* 0x000000020900720c */ /* 0x000fda0003f06070 */
[----:B------:R-:W-:Y:S02]  /*0230*/  @P0 IADD3 R9, PT, PT, -R2, R9, RZ ;  /* 0x0000000902090210 */ /* 0x000fe40007ffe1ff */
[----:B------:R-:W-:Y:S02]  /*0240*/  @P0 IADD3 R5, PT, PT, R5, 0x1, RZ ;  /* 0x0000000105050810 */ /* 0x000fe40007ffe0ff */
[----:B------:R-:W-:-:S13]  /*0250*/  ISETP.GE.U32.AND P1, PT, R9, R2, PT ;  /* 0x000000020900720c */ /* 0x000fda0003f26070 */
[----:B------:R-:W-:Y:S02]  /*0260*/  @P1 IADD3 R5, PT, PT, R5, 0x1, RZ ;  /* 0x0000000105051810 */ /* 0x000fe40007ffe0ff */
[----:B------:R-:W-:-:S04]  /*0270*/  @!P2 LOP3.LUT R5, RZ, R2, RZ, 0x33, !PT ;  /* 0x00000002ff05a212 */ /* 0x000fc800078e33ff */
[----:B------:R-:W-:-:S04]  /*0280*/  IADD3 R8, PT, PT, R8, R5, RZ ;  /* 0x0000000508087210 */ /* 0x000fc80007ffe0ff */
[C---:B------:R-:W-:Y:S02]  /*0290*/  LOP3.LUT R4, R8.reuse, 0x3, RZ, 0xc0, !PT ;  /* 0x0000000308047812 */ /* 0x040fe400078ec0ff */
[----:B------:R-:W-:Y:S02]  /*02a0*/  ISETP.GE.U32.AND P1, PT, R8, 0x3, PT ;  /* 0x000000030800780c */ /* 0x000fe40003f26070 */
[----:B------:R-:W-:-:S13]  /*02b0*/  ISETP.NE.AND P0, PT, R4, 0x3, PT ;  /* 0x000000030400780c */ /* 0x000fda0003f05270 */
[----:B------:R-:W-:Y:S05]  /*02c0*/  @!P0 BRA `(.L_x_4) ;  /* 0x00000000004c8947 */ /* 0x000fea0003800000 */
[----:B------:R-:W0:Y:S01]  /*02d0*/  S2UR UR5, SR_CgaCtaId ;  /* 0x00000000000579c3 */ /* 0x000e220000008800 */
[----:B------:R-:W-:Y:S01]  /*02e0*/  IADD3 R8, PT, PT, R8, 0x1, RZ ;  /* 0x0000000108087810 */ /* 0x000fe20007ffe0ff */
[----:B------:R-:W-:Y:S01]  /*02f0*/  UMOV UR4, 0x400 ;  /* 0x0000040000047882 */ /* 0x000fe20000000000 */
[----:B------:R-:W-:Y:S02]  /*0300*/  IMAD R11, R18, 0x1200, R7 ;  /* 0x00001200120b7824 */ /* 0x000fe400078e0207 */
[----:B------:R-:W-:-:S03]  /*0310*/  LOP3.LUT R9, R8, 0x3, RZ, 0xc0, !PT ;  /* 0x0000000308097812 */ /* 0x000fc600078ec0ff */
[----:B------:R-:W1:Y:S02]  /*0320*/  LDC.64 R4, c[0x0][0x380] ;  /* 0x0000e000ff047b82 */ /* 0x000e640000000a00 */
[C---:B------:R-:W-:Y:S01]  /*0330*/  IMAD R6, R9.reuse, R12, R0 ;  /* 0x0000000c09067224 */ /* 0x040fe200078e0200 */
[----:B------:R-:W-:-:S03]  /*0340*/  IADD3 R9, PT, PT, -R9, RZ, RZ ;  /* 0x000000ff09097210 */ /* 0x000fc60007ffe1ff */
[----:B------:R-:W-:Y:S01]  /*0350*/  IMAD R15, R6, UR8, R3 ;  /* 0x00000008060f7c24 */ /* 0x000fe2000f8e0203 */
[----:B0-----:R-:W-:-:S06]  /*0360*/  ULEA UR4, UR5, UR4, 0x18 ;  /* 0x0000000405047291 */ /* 0x001fcc000f8ec0ff */
[----:B------:R-:W-:Y:S01]  /*0370*/  LEA R7, R7, UR4, 0x2 ;  /* 0x0000000407077c11 */ /* 0x000fe2000f8e10ff */
[----:B-1----:R-:W-:-:S07]  /*0380*/  IMAD.WIDE.U32 R4, R11, 0x4, R4 ;  /* 0x000000040b047825 */ /* 0x002fce00078e0004 */
.L_x_5:
[----:B------:R0:W2:Y:S01]  /*0390*/  LDG.E R6, desc[UR6][R4.64] ;  /* 0x0000000604067981 */ /* 0x0000a2000c1e1900 */
[----:B------:R-:W-:-:S04]  /*03a0*/  IADD3 R9, PT, PT, R9, 0x1, RZ ;  /* 0x0000000109097810 */ /* 0x000fc80007ffe0ff */
[----:B------:R-:W-:Y:S01]  /*03b0*/  ISETP.NE.AND P0, PT, R9, RZ, PT ;  /* 0x000000ff0900720c */ /* 0x000fe20003f05270 */
[C---:B0-----:R-:W-:Y:S01]  /*03c0*/  IMAD.WIDE.U32 R4, R2.reuse, 0x4, R4 ;  /* 0x0000000402047825 */ /* 0x041fe200078e0004 */
[----:B--2---:R0:W-:Y:S02]  /*03d0*/  STS [R7], R6 ;  /* 0x0000000607007388 */ /* 0x0041e40000000800 */
[----:B0-----:R-:W-:-:S09]  /*03e0*/  LEA R7, R2, R7, 0x2 ;  /* 0x0000000702077211 */ /* 0x001fd200078e10ff */
[----:B------:R-:W-:Y:S05]  /*03f0*/  @P0 BRA `(.L_x_5) ;  /* 0xfffffffc00e40947 */ /* 0x000fea000383ffff */
.L_x_4:
[----:B------:R-:W-:Y:S05]  /*0400*/  BSYNC.RECONVERGENT B1 ;  /* 0x0000000000017941 */ /* 0x000fea0003800200 */
.L_x_3:
[----:B------:R-:W-:Y:S05]  /*0410*/  @!P1 BRA `(.L_x_2) ;  /* 0x0000000000809947 */ /* 0x000fea0003800000 */
[----:B------:R-:W0:Y:S01]  /*0420*/  S2UR UR5, SR_CgaCtaId ;  /* 0x00000000000579c3 */ /* 0x000e220000008800 */
[----:B------:R-:W-:Y:S01]  /*0430*/  UMOV UR4, 0x400 ;  /* 0x0000040000047882 */ /* 0x000fe20000000000 */
[----:B------:R-:W-:-:S04]  /*0440*/  IMAD R19, R18, 0x1200, R15 ;  /* 0x0000120012137824 */ /* 0x000fc800078e020f */
[C-C-:B------:R-:W-:Y:S01]  /*0450*/  IMAD.IADD R21, R2.reuse, 0x1, R19.reuse ;  /* 0x0000000102157824 */ /* 0x140fe200078e0213 */
[C---:B------:R-:W-:Y:S01]  /*0460*/  LEA R23, R2.reuse, R19, 0x1 ;  /* 0x0000001302177211 */ /* 0x040fe200078e08ff */
[----:B------:R-:W1:Y:S01]  /*0470*/  LDC.64 R4, c[0x0][0x380] ;  /* 0x0000e000ff047b82 */ /* 0x000e620000000a00 */
[----:B------:R-:W-:Y:S01]  /*0480*/  IMAD R25, R2, 0x3, R19 ;  /* 0x0000000302197824 */ /* 0x000fe200078e0213 */
[----:B0-----:R-:W-:-:S06]  /*0490*/  ULEA UR4, UR5, UR4, 0x18 ;  /* 0x0000000405047291 */ /* 0x001fcc000f8ec0ff */
[----:B------:R-:W-:-:S07]  /*04a0*/  LEA R17, R15, UR4, 0x2 ;  /* 0x000000040f117c11 */ /* 0x000fce000f8e10ff */
.L_x_6:
[----:B-1----:R-:W-:-:S04]  /*04b0*/  IMAD.WIDE.U32 R6, R19, 0x4, R4 ;  /* 0x0000000413067825 */ /* 0x002fc800078e0004 */
[--C-:B--2---:R-:W-:Y:S02]  /*04c0*/  IMAD.WIDE.U32 R8, R21, 0x4, R4.reuse ;  /* 0x0000000415087825 */ /* 0x104fe400078e0004 */
[----:B------:R-:W2:Y:S02]  /*04d0*/  LDG.E R6, desc[UR6][R6.64] ;  /* 0x0000000606067981 */ /* 0x000ea4000c1e1900 */
[--C-:B------:R-:W-:Y:S02]  /*04e0*/  IMAD.WIDE.U32 R10, R23, 0x4, R4.reuse ;  /* 0x00000004170a7825 */ /* 0x100fe400078e0004 */
[----:B------:R-:W3:Y:S02]  /*04f0*/  LDG.E R8, desc[UR6][R8.64] ;  /* 0x0000000608087981 */ /* 0x000ee4000c1e1900 */
[----:B------:R-:W-:Y:S02]  /*0500*/  IMAD.WIDE.U32 R12, R25, 0x4, R4 ;  /* 0x00000004190c7825 */ /* 0x000fe400078e0004 */
[----:B------:R-:W4:Y:S04]  /*0510*/  LDG.E R10, desc[UR6][R10.64] ;  /* 0x000000060a0a7981 */ /* 0x000f28000c1e1900 */
[----:B------:R-:W5:Y:S01]  /*0520*/  LDG.E R12, desc[UR6][R12.64] ;  /* 0x000000060c0c7981 */ /* 0x000f62000c1e1900 */
[CC--:B------:R-:W-:Y:S01]  /*0530*/  LEA R27, R2.reuse, R17.reuse, 0x2 ;  /* 0x00000011021b7211 */ /* 0x0c0fe200078e10ff */
[C---:B------:R-:W-:Y:S01]  /*0540*/  IMAD R31, R2.reuse, 0xc, R17 ;  /* 0x0000000c021f7824 */ /* 0x040fe200078e0211 */
[----:B------:R-:W-:-:S02]  /*0550*/  LEA R29, R2, R17, 0x3 ;  /* 0x00000011021d7211 */ /* 0x000fc400078e18ff */
[----:B------:R-:W-:-:S04]  /*0560*/  LEA R15, R2, R15, 0x2 ;  /* 0x0000000f020f7211 */ /* 0x000fc800078e10ff */
[----:B------:R-:W-:Y:S01]  /*0570*/  ISETP.GE.U32.AND P0, PT, R15, 0x1200, PT ;  /* 0x000012000f00780c */ /* 0x000fe20003f06070 */
[C---:B------:R-:W-:Y:S01]  /*0580*/  IMAD R21, R2.reuse, 0x4, R21 ;  /* 0x0000000402157824 */ /* 0x040fe200078e0215 */
[C---:B------:R-:W-:Y:S02]  /*0590*/  LEA R23, R2.reuse, R23, 0x2 ;  /* 0x0000001702177211 */ /* 0x040fe400078e10ff */
[C---:B------:R-:W-:Y:S02]  /*05a0*/  LEA R25, R2.reuse, R25, 0x2 ;  /* 0x0000001902197211 */ /* 0x040fe400078e10ff */
[C---:B------:R-:W-:Y:S01]  /*05b0*/  LEA R19, R2.reuse, R19, 0x2 ;  /* 0x0000001302137211 */ /* 0x040fe200078e10ff */
[----:B--2---:R0:W-:Y:S04]  /*05c0*/  STS [R17], R6 ;  /* 0x0000000611007388 */ /* 0x0041e80000000800 */
[----:B---3--:R2:W-:Y:S04]  /*05d0*/  STS [R27], R8 ;  /* 0x000000081b007388 */ /* 0x0085e80000000800 */
[----:B----4-:R2:W-:Y:S04]  /*05e0*/  STS [R29], R10 ;  /* 0x0000000a1d007388 */ /* 0x0105e80000000800 */
[----:B-----5:R2:W-:Y:S01]  /*05f0*/  STS [R31], R12 ;  /* 0x0000000c1f007388 */ /* 0x0205e20000000800 */
[----:B0-----:R-:W-:Y:S01]  /*0600*/  LEA R17, R2, R17, 0x4 ;  /* 0x0000001102117211 */ /* 0x001fe200078e20ff */
[----:B------:R-:W-:Y:S06]  /*0610*/  @!P0 BRA `(.L_x_6) ;  /* 0xfffffffc00a48947 */ /* 0x000fec000383ffff */
.L_x_2:
[----:B------:R-:W-:Y:S05]  /*0620*/  BSYNC.RECONVERGENT B0 ;  /* 0x0000000000007941 */ /* 0x000fea0003800200 */
.L_x_1:
[----:B------:R-:W-:Y:S01]  /*0630*/  BAR.SYNC.DEFER_BLOCKING 0x0 ;  /* 0x0000000000007b1d */ /* 0x000fe20000010000 */
[----:B------:R-:W-:-:S04]  /*0640*/  VIMNMX.U32 R2, PT, PT, R0, R3, !PT ;  /* 0x0000000300027248 */ /* 0x000fc80007fe0000 */
[----:B------:R-:W-:-:S13]  /*0650*/  ISETP.GT.U32.AND P0, PT, R2, 0x1b, PT ;  /* 0x0000001b0200780c */ /* 0x000fda0003f04070 */
[----:B------:R-:W-:Y:S05]  /*0660*/  @P0 EXIT ;  /* 0x000000000000094d */ /* 0x000fea0003800000 */
[C---:B------:R-:W-:Y:S01]  /*0670*/  VIADD R5, R3.reuse, 0xffffffff ;  /* 0xffffffff03057836 */ /* 0x040fe20000000000 */
[----:B------:R-:W-:Y:S02]  /*0680*/  ISETP.GT.U32.AND P0, PT, R2, 0x17, PT ;  /* 0x000000170200780c */ /* 0x000fe40003f04070 */
[C---:B------:R-:W-:Y:S02]  /*0690*/  IADD3 R11, PT, PT, R3.reuse, -0x2, RZ ;  /* 0xfffffffe030b7810 */ /* 0x040fe40007ffe0ff */
[C---:B------:R-:W-:Y:S02]  /*06a0*/  VIMNMX.U32 R2, PT, PT, R0.reuse, R5, !PT ;  /* 0x0000000500027248 */ /* 0x040fe40007fe0000 */
[----:B------:R-:W-:Y:S02]  /*06b0*/  VIMNMX.U32 R4, PT, PT, R0, R11, !PT ;  /* 0x0000000b00047248 */ /* 0x000fe40007fe0000 */
[----:B------:R-:W-:Y:S02]  /*06c0*/  ISETP.GT.U32.AND P1, PT, R2, 0x17, PT ;  /* 0x000000170200780c */ /* 0x000fe40003f24070 */
[----:B------:R-:W-:-:S02]  /*06d0*/  IADD3 R7, PT, PT, R3, -0x3, RZ ;  /* 0xfffffffd03077810 */ /* 0x000fc40007ffe0ff */
[----:B------:R-:W-:Y:S01]  /*06e0*/  ISETP.GT.U32.AND P3, PT, R4, 0x17, PT ;  /* 0x000000170400780c */ /* 0x000fe20003f64070 */
[----:B--2---:R-:W0:Y:S01]  /*06f0*/  @!P0 LDC.64 R12, c[0x0][0x388] ;  /* 0x0000e200ff0c8b82 */ /* 0x004e220000000a00 */
[----:B------:R-:W-:Y:S02]  /*0700*/  VIMNMX.U32 R2, PT, PT, R0, R7, !PT ;  /* 0x0000000700027248 */ /* 0x000fe40007fe0000 */
[----:B------:R-:W-:Y:S02]  /*0710*/  IADD3 R9, PT, PT, R3, -0x4, RZ ;  /* 0xfffffffc03097810 */ /* 0x000fe40007ffe0ff */
[----:B------:R-:W-:Y:S02]  /*0720*/  ISETP.GT.U32.AND P4, PT, R2, 0x17, PT ;  /* 0x000000170200780c */ /* 0x000fe40003f84070 */
[----:B------:R-:W-:Y:S01]  /*0730*/  VIMNMX.U32 R2, PT, PT, R0, R9, !PT ;  /* 0x0000000900027248 */ /* 0x000fe20007fe0000 */
[----:B------:R-:W1:Y:S03]  /*0740*/  @!P1 LDC.64 R16, c[0x0][0x388] ;  /* 0x0000e200ff109b82 */ /* 0x000e660000000a00 */
[----:B------:R-:W-:-:S05]  /*0750*/  ISETP.GT.U32.AND P2, PT, R2, 0x17, PT ;  /* 0x000000170200780c */ /* 0x000fca0003f44070 */
[----:B------:R-:W2:Y:S08]  /*0760*/  @!P3 LDC.64 R20, c[0x0][0x388] ;  /* 0x0000e200ff14bb82 */ /* 0x000eb00000000a00 */
[----:B------:R-:W3:Y:S01]  /*0770*/  @!P4 LDC.64 R22, c[0x0][0x388] ;  /* 0x0000e200ff16cb82 */ /* 0x000ee20000000a00 */
[----:B0-----:R0:W4:Y:S07]  /*0780*/  @!P0 LDG.E R13, desc[UR6][R12.64] ;  /* 0x000000060c0d8981 */ /* 0x00112e000c1e1900 */
[----:B------:R-:W5:Y:S01]  /*0790*/  @!P2 LDC.64 R14, c[0x0][0x388] ;  /* 0x0000e200ff0eab82 */ /* 0x000f620000000a00 */
[----:B-1----:R-:W4:Y:S04]  /*07a0*/  @!P1 LDG.E R6, desc[UR6][R16.64+0x4] ;  /* 0x0000040610069981 */ /* 0x002f28000c1e1900 */
[----:B--2---:R-:W2:Y:S04]  /*07b0*/  @!P3 LDG.E R10, desc[UR6][R20.64+0x8] ;  /* 0x00000806140ab981 */ /* 0x004ea8000c1e1900 */
[----:B---3--:R-:W3:Y:S04]  /*07c0*/  @!P4 LDG.E R8, desc[UR6][R22.64+0xc] ;  /* 0x00000c061608c981 */ /* 0x008ee8000c1e1900 */
[----:B-----5:R1:W5:Y:S01]  /*07d0*/  @!P2 LDG.E R14, desc[UR6][R14.64+0x10] ;  /* 0x000010060e0ea981 */ /* 0x020362000c1e1900 */
[----:B------:R-:W1:Y:S01]  /*07e0*/  @!P0 S2R R19, SR_CgaCtaId ;  /* 0x0000000000138919 */ /* 0x000e620000008800 */
[----:B------:R-:W1:Y:S01]  /*07f0*/  @!P1 S2R R25, SR_CgaCtaId ;  /* 0x0000000000199919 */ /* 0x000e620000008800 */
[----:B------:R-:W1:Y:S01]  /*0800*/  @!P3 S2R R24, SR_CgaCtaId ;  /* 0x000000000018b919 */ /* 0x000e620000008800 */
[----:B------:R-:W1:Y:S01]  /*0810*/  @!P4 S2R R26, SR_CgaCtaId ;  /* 0x00000000001ac919 */ /* 0x000e620000008800 */
[----:B------:R-:W-:Y:S01]  /*0820*/  @!P0 MOV R2, 0x400 ;  /* 0x0000040000028802 */ /* 0x000fe20000000f00 */
[----:B------:R-:W1:Y:S01]  /*0830*/  @!P2 S2R R28, SR_CgaCtaId ;  /* 0x00000000001ca919 */ /* 0x000e620000008800 */
[----:B0-----:R-:W-:Y:S01]  /*0840*/  @!P1 MOV R12, 0x400 ;  /* 0x00000400000c9802 */ /* 0x001fe20000000f00 */
[----:B------:R-:W-:Y:S01]  /*0850*/  @!P1 IMAD R4, R0, 0x18, R5 ;  /* 0x0000001800049824 */ /* 0x000fe200078e0205 */
[----:B-1----:R-:W-:-:S02]  /*0860*/  @!P3 MOV R15, 0x400 ;  /* 0x00000400000fb802 */ /* 0x002fc40000000f00 */
[----:B------:R-:W-:Y:S01]  /*0870*/  @!P0 LEA R19, R19, R2, 0x18 ;  /* 0x0000000213138211 */ /* 0x000fe200078ec0ff */
[----:B------:R-:W-:Y:S01]  /*0880*/  @!P0 IMAD R2, R0, 0x18, R3 ;  /* 0x0000001800028824 */ /* 0x000fe200078e0203 */
[----:B------:R-:W-:-:S04]  /*0890*/  @!P1 LEA R25, R25, R12, 0x18 ;  /* 0x0000000c19199211 */ /* 0x000fc800078ec0ff */
[----:B------:R-:W-:Y:S01]  /*08a0*/  @!P0 LEA R2, R2, R19, 0x2 ;  /* 0x0000001302028211 */ /* 0x000fe200078e10ff */
[----:B------:R-:W-:-:S05]  /*08b0*/  @!P1 IMAD R12, R4, 0x4, R25 ;  /* 0x00000004040c9824 */ /* 0x000fca00078e0219 */
[----:B------:R-:W4:Y:S01]  /*08c0*/  @!P0 LDS R2, [R2] ;  /* 0x0000000002028984 */ /* 0x000f220000000800 */
[----:B------:R-:W-:Y:S01]  /*08d0*/  @!P3 IMAD R4, R0, 0x18, R11 ;  /* 0x000000180004b824 */ /* 0x000fe200078e020b */
[----:B------:R-:W-:Y:S02]  /*08e0*/  @!P3 LEA R15, R24, R15, 0x18 ;  /* 0x0000000f180fb211 */ /* 0x000fe400078ec0ff */
[----:B------:R-:W-:Y:S01]  /*08f0*/  @!P4 MOV R17, 0x400 ;  /* 0x000004000011c802 */ /* 0x000fe20000000f00 */
[----:B------:R-:W0:Y:S01]  /*0900*/  @!P1 LDS R12, [R12] ;  /* 0x000000000c0c9984 */ /* 0x000e220000000800 */
[----:B------:R-:W-:Y:S01]  /*0910*/  @!P4 IMAD R16, R0, 0x18, R7 ;  /* 0x000000180010c824 */ /* 0x000fe200078e0207 */
[----:B------:R-:W-:Y:S02]  /*0920*/  @!P3 LEA R15, R4, R15, 0x2 ;  /* 0x0000000f040fb211 */ /* 0x000fe400078e10ff */
[----:B------:R-:W-:Y:S02]  /*0930*/  @!P4 LEA R17, R26, R17, 0x18 ;  /* 0x000000111a11c211 */ /* 0x000fe400078ec0ff */
[----:B------:R-:W-:-:S02]  /*0940*/  @!P2 MOV R19, 0x400 ;  /* 0x000004000013a802 */ /* 0x000fc40000000f00 */
[----:B------:R-:W-:Y:S02]  /*0950*/  @!P4 LEA R17, R16, R17, 0x2 ;  /* 0x000000111011c211 */ /* 0x000fe400078e10ff */
[----:B------:R-:W2:Y:S01]  /*0960*/  @!P3 LDS R16, [R15] ;  /* 0x000000000f10b984 */ /* 0x000ea20000000800 */
[----:B------:R-:W-:Y:S01]  /*0970*/  @!P2 IMAD R4, R0, 0x18, R9 ;  /* 0x000000180004a824 */ /* 0x000fe200078e0209 */
[----:B------:R-:W-:Y:S02]  /*0980*/  @!P2 LEA R19, R28, R19, 0x18 ;  /* 0x000000131c13a211 */ /* 0x000fe400078ec0ff */
[----:B------:R-:W3:Y:S02]  /*0990*/  @!P4 LDS R20, [R17] ;  /* 0x000000001114c984 */ /* 0x000ee40000000800 */
[----:B------:R-:W-:-:S05]  /*09a0*/  @!P2 LEA R19, R4, R19, 0x2 ;  /* 0x000000130413a211 */ /* 0x000fca00078e10ff */
[----:B------:R-:W5:Y:S01]  /*09b0*/  @!P2 LDS R22, [R19] ;  /* 0x000000001316a984 */ /* 0x000f620000000800 */
[----:B------:R-:W-:Y:S02]  /*09c0*/  HFMA2 R31, -RZ, RZ, 0, 0 ;  /* 0x00000000ff1f7431 */ /* 0x000fe400000001ff */
[----:B------:R-:W-:Y:S01]  /*09d0*/  VIADD R4, R0, 0xffffffff ;  /* 0xffffffff00047836 */ /* 0x000fe20000000000 */
[----:B------:R-:W-:-:S04]  /*09e0*/  VIADDMNMX.U32 R24, R3, 0xffffffff, R0, !PT ;  /* 0xffffffff03187846 */ /* 0x000fc80007800000 */
[----:B------:R-:W-:Y:S01]  /*09f0*/  ISETP.GT.U32.AND P5, PT, R24, 0x17, PT ;  /* 0x000000171800780c */ /* 0x000fe20003fa4070 */
[----:B------:R-:W-:Y:S01]  /*0a00*/  BSSY.RECONVERGENT B0, `(.L_x_7) ;  /* 0x000002b000007945 */ /* 0x000fe20003800200 */
[----:B----4-:R-:W-:Y:S01]  /*0a10*/  @!P0 FFMA R31, R2, R13, RZ ;  /* 0x0000000d021f8223 */ /* 0x010fe200000000ff */
[----:B------:R-:W-:Y:S01]  /*0a20*/  IMAD R13, R0, 0x1c, R3 ;  /* 0x0000001c000d7824 */ /* 0x000fe200078e0203 */
[----:B------:R-:W-:-:S03]  /*0a30*/  VIMNMX.U32 R2, PT, PT, R3, R4, !PT ;  /* 0x0000000403027248 */ /* 0x000fc60007fe0000 */
[----:B------:R-:W-:Y:S02]  /*0a40*/  IMAD R18, R18, 0x310, R13 ;  /* 0x0000031012127824 */ /* 0x000fe400078e020d */
[----:B0-----:R-:W-:Y:S02]  /*0a50*/  @!P1 FFMA R31, R12, R6, R31 ;  /* 0x000000060c1f9223 */ /* 0x001fe4000000001f */
[----:B------:R-:W0:Y:S01]  /*0a60*/  LDC.64 R12, c[0x0][0x390] ;  /* 0x0000e400ff0c7b82 */ /* 0x000e220000000a00 */
[----:B------:R-:W-:Y:S01]  /*0a70*/  ISETP.GT.U32.AND P1, PT, R2, 0x17, PT ;  /* 0x000000170200780c */ /* 0x000fe20003f24070 */
[----:B--2---:R-:W-:Y:S01]  /*0a80*/  @!P3 FFMA R31, R16, R10, R31 ;  /* 0x0000000a101fb223 */ /* 0x004fe2000000001f */
[----:B------:R-:W-:Y:S02]  /*0a90*/  P2R R6, PR, RZ, 0x20 ;  /* 0x00000020ff067803 */ /* 0x000fe40000000000 */
[C---:B------:R-:W-:Y:S02]  /*0aa0*/  VIMNMX.U32 R2, PT, PT, R4.reuse, R5, !PT ;  /* 0x0000000504027248 */ /* 0x040fe40007fe0000 */
[----:B------:R-:W-:Y:S01]  /*0ab0*/  VIMNMX.U32 R6, PT, PT, R4, R11, !PT ;  /* 0x0000000b04067248 */ /* 0x000fe20007fe0000 */
[----:B---3--:R-:W-:Y:S01]  /*0ac0*/  @!P4 FFMA R31, R20, R8, R31 ;  /* 0x00000008141fc223 */ /* 0x008fe2000000001f */
[----:B------:R-:W-:-:S02]  /*0ad0*/  VIMNMX.U32 R8, PT, PT, R9, R4, !PT ;  /* 0x0000000409087248 */ /* 0x000fc40007fe0000 */
[----:B------:R-:W-:Y:S02]  /*0ae0*/  ISETP.GT.U32.AND P3, PT, R2, 0x17, PT ;  /* 0x000000170200780c */ /* 0x000fe40003f64070 */
[----:B------:R-:W-:Y:S02]  /*0af0*/  ISETP.GT.U32.AND P5, PT, R6, 0x17, PT ;  /* 0x000000170600780c */ /* 0x000fe40003fa4070 */
[----:B------:R-:W-:Y:S02]  /*0b00*/  ISETP.GT.U32.AND P6, PT, R8, 0x17, PT ;  /* 0x000000170800780c */ /* 0x000fe40003fc4070 */
[----:B------:R-:W-:Y:S02]  /*0b10*/  VIMNMX.U32 R2, PT, PT, R4, R7, !PT ;  /* 0x0000000704027248 */ /* 0x000fe40007fe0000 */
[C---:B------:R-:W-:Y:S02]  /*0b20*/  IADD3 R6, PT, PT, R0.reuse, -0x2, RZ ;  /* 0xfffffffe00067810 */ /* 0x040fe40007ffe0ff */
[----:B------:R-:W-:Y:S01]  /*0b30*/  IADD3 R8, PT, PT, R0, -0x3, RZ ;  /* 0xfffffffd00087810 */ /* 0x000fe20007ffe0ff */
[----:B-----5:R-:W-:Y:S01]  /*0b40*/  @!P2 FFMA R31, R22, R14, R31 ;  /* 0x0000000e161fa223 */ /* 0x020fe2000000001f */
[----:B------:R-:W-:-:S02]  /*0b50*/  ISETP.GT.U32.AND P4, PT, R2, 0x17, PT ;  /* 0x000000170200780c */ /* 0x000fc40003f84070 */
[----:B------:R-:W-:Y:S02]  /*0b60*/  IADD3 R10, PT, PT, R0, -0x4, RZ ;  /* 0xfffffffc000a7810 */ /* 0x000fe40007ffe0ff */
[-C--:B------:R-:W-:Y:S02]  /*0b70*/  VIMNMX.U32 R22, PT, PT, R3, R6.reuse, !PT ;  /* 0x0000000603167248 */ /* 0x080fe40007fe0000 */
[C---:B------:R-:W-:Y:S02]  /*0b80*/  VIMNMX.U32 R20, PT, PT, R6.reuse, R5, !PT ;  /* 0x0000000506147248 */ /* 0x040fe40007fe0000 */
[C---:B------:R-:W-:Y:S02]  /*0b90*/  VIMNMX.U32 R23, PT, PT, R6.reuse, R11, !PT ;  /* 0x0000000b06177248 */ /* 0x040fe40007fe0000 */
[----:B------:R-:W-:Y:S02]  /*0ba0*/  VIMNMX.U32 R17, PT, PT, R6, R7, !PT ;  /* 0x0000000706117248 */ /* 0x000fe40007fe0000 */
[----:B------:R-:W-:-:S02]  /*0bb0*/  VIMNMX.U32 R16, PT, PT, R9, R6, !PT ;  /* 0x0000000609107248 */ /* 0x000fc40007fe0000 */
[----:B------:R-:W-:Y:S01]  /*0bc0*/  VIMNMX.U32 R19, PT, PT, R3, R8, !PT ;  /* 0x0000000803137248 */ /* 0x000fe20007fe0000 */
[----:B0-----:R-:W-:Y:S06]  /*0bd0*/  @P1 BRA `(.L_x_8) ;  /* 0x0000000000341947 */ /* 0x001fec0003800000 */
[----:B------:R-:W0:Y:S01]  /*0be0*/  LDC.64 R14, c[0x0][0x388] ;  /* 0x0000e200ff0e7b82 */ /* 0x000e220000000a00 */
[----:B------:R-:W-:Y:S01]  /*0bf0*/  MOV R21, 0x10000 ;  /* 0x0001000000157802 */ /* 0x000fe20000000f00 */
[----:B------:R-:W-:-:S04]  /*0c00*/  UMOV UR4, 0x519 ;  /* 0x0000051900047882 */ /* 0x000fc80000000000 */
[----:B------:R-:W-:-:S04]  /*0c10*/  IDP.2A.LO.U16.U8 R21, R21, UR4, RZ ;  /* 0x0000000415157c26 */ /* 0x000fc800080010ff */
[----:B0-----:R-:W-:-:S06]  /*0c20*/  IMAD.WIDE.U32 R14, R21, 0x4, R14 ;  /* 0x00000004150e7825 */ /* 0x001fcc00078e000e */
[----:B------:R-:W2:Y:S01]  /*0c30*/  LDG.E R14, desc[UR6][R14.64] ;  /* 0x000000060e0e7981 */ /* 0x000ea2000c1e1900 */
[----:B------:R-:W0:Y:S01]  /*0c40*/  S2UR UR5, SR_CgaCtaId ;  /* 0x00000000000579c3 */ /* 0x000e220000008800 */
[----:B------:R-:W-:Y:S01]  /*0c50*/  UMOV UR4, 0x400 ;  /* 0x0000040000047882 */ /* 0x000fe20000000000 */
[----:B------:R-:W-:Y:S01]  /*0c60*/  IMAD R2, R4, 0x18, R3 ;  /* 0x0000001804027824 */ /* 0x000fe200078e0203 */
[----:B0-----:R-:W-:-:S06]  /*0c70*/  ULEA UR4, UR5, UR4, 0x18 ;  /* 0x0000000405047291 */ /* 0x001fcc000f8ec0ff */
[----:B------:R-:W-:-:S06]  /*0c80*/  LEA R2, R2, UR4, 0x2 ;  /* 0x0000000402027c11 */ /* 0x000fcc000f8e10ff */
[----:B------:R-:W2:Y:S02]  /*0c90*/  LDS R2, [R2] ;  /* 0x0000000002027984 */ /* 0x000ea40000000800 */
[----:B--2---:R-:W-:-:S07]  /*0ca0*/  FFMA R31, R2, R14, R31 ;  /* 0x0000000e021f7223 */ /* 0x004fce000000001f */
.L_x_8:
[----:B------:R-:W-:Y:S05]  /*0cb0*/  BSYNC.RECONVERGENT B0 ;  /* 0x0000000000007941 */ /* 0x000fea0003800200 */
.L_x_7:
[----:B------:R-:W-:Y:S01]  /*0cc0*/  BSSY.RECONVERGENT B0, `(.L_x_9) ;  /* 0x0000012000007945 */ /* 0x000fe20003800200 */
[----:B------:R-:W-:Y:S02]  /*0cd0*/  VIMNMX.U32 R21, PT, PT, R8, R5, !PT ;  /* 0x0000000508157248 */ /* 0x000fe40007fe0000 */
[----:B------:R-:W-:Y:S01]  /*0ce0*/  ISETP.GT.U32.AND P2, PT, R22, 0x17, PT ;  /* 0x000000171600780c */ /* 0x000fe20003f44070 */
[----:B------:R-:W-:-:S12]  /*0cf0*/  @P3 BRA `(.L_x_10) ;  /* 0x0000000000383947 */ /* 0x000fd80003800000 */
[----:B------:R-:W0:Y:S01]  /*0d00*/  LDC.64 R14, c[0x0][0x388] ;  /* 0x0000e200ff0e7b82 */ /* 0x000e220000000a00 */
[----:B------:R-:W-:Y:S01]  /*0d10*/  MOV R25, 0x1 ;  /* 0x0000000100197802 */ /* 0x000fe20000000f00 */
[----:B------:R-:W-:Y:S01]  /*0d20*/  IMAD.MOV.U32 R2, RZ, RZ, 0x10000 ;  /* 0x00010000ff027424 */ /* 0x000fe200078e00ff */
[----:B------:R-:W-:-:S03]  /*0d30*/  UMOV UR4, 0x519 ;  /* 0x0000051900047882 */ /* 0x000fc60000000000 */
[----:B------:R-:W-:-:S04]  /*0d40*/  IDP.2A.LO.U16.U8 R25, R2, UR4, R25 ;  /* 0x0000000402197c26 */ /* 0x000fc80008001019 */
        /* <DEDUP_REMOVED lines=9> */
.L_x_10:
[----:B------:R-:W-:Y:S05]  /*0de0*/  BSYNC.RECONVERGENT B0 ;  /* 0x0000000000007941 */ /* 0x000fea0003800200 */
.L_x_9:
[----:B------:R-:W-:Y:S01]  /*0df0*/  BSSY.RECONVERGENT B0, `(.L_x_11) ;  /* 0x0000012000007945 */ /* 0x000fe20003800200 */
[----:B------:R-:W-:Y:S02]  /*0e00*/  VIMNMX.U32 R22, PT, PT, R8, R11, !PT ;  /* 0x0000000b08167248 */ /* 0x000fe40007fe0000 */
[----:B------:R-:W-:Y:S01]  /*0e10*/  ISETP.GT.U32.AND P3, PT, R20, 0x17, PT ;  /* 0x000000171400780c */ /* 0x000fe20003f64070 */
[----:B------:R-:W-:-:S12]  /*0e20*/  @P5 BRA `(.L_x_12) ;  /* 0x0000000000385947 */ /* 0x000fd80003800000 */
[----:B------:R-:W0:Y:S01]  /*0e30*/  LDC.64 R14, c[0x0][0x388] ;  /* 0x0000e200ff0e7b82 */ /* 0x000e220000000a00 */
[----:B------:R-:W-:Y:S01]  /*0e40*/  HFMA2 R2, -RZ, RZ, 5.9604644775390625e-08, 0 ;  /* 0x00010000ff027431 */ /* 0x000fe200000001ff */
[----:B------:R-:W-:Y:S01]  /*0e50*/  MOV R25, 0x2 ;  /* 0x0000000200197802 */ /* 0x000fe20000000f00 */
[----:B------:R-:W-:-:S04]  /*0e60*/  UMOV UR4, 0x519 ;  /* 0x0000051900047882 */ /* 0x000fc80000000000 */
        /* <DEDUP_REMOVED lines=10> */
.L_x_12:
[----:B------:R-:W-:Y:S05]  /*0f10*/  BSYNC.RECONVERGENT B0 ;  /* 0x0000000000007941 */ /* 0x000fea0003800200 */
.L_x_11:
[----:B------:R-:W-:Y:S01]  /*0f20*/  BSSY.RECONVERGENT B0, `(.L_x_13) ;  /* 0x0000012000007945 */ /* 0x000fe20003800200 */
[----:B------:R-:W-:Y:S02]  /*0f30*/  VIMNMX.U32 R20, PT, PT, R8, R7, !PT ;  /* 0x0000000708147248 */ /* 0x000fe40007fe0000 */
[----:B------:R-:W-:Y:S01]  /*0f40*/  ISETP.GT.U32.AND P5, PT, R23, 0x17, PT ;  /* 0x000000171700780c */ /* 0x000fe20003fa4070 */
[----:B------:R-:W-:-:S12]  /*0f50*/  @P4 BRA `(.L_x_14) ;  /* 0x0000000000384947 */ /* 0x000fd80003800000 */
[----:B------:R-:W0:Y:S01]  /*0f60*/  LDC.64 R14, c[0x0][0x388] ;  /* 0x0000e200ff0e7b82 */ /* 0x000e220000000a00 */
[----:B------:R-:W-:Y:S02]  /*0f70*/  HFMA2 R2, -RZ, RZ, 5.9604644775390625e-08, 0 ;  /* 0x00010000ff027431 */ /* 0x000fe400000001ff */
        /* <DEDUP_REMOVED lines=12> */
.L_x_14:
[----:B------:R-:W-:Y:S05]  /*1040*/  BSYNC.RECONVERGENT B0 ;  /* 0x0000000000007941 */ /* 0x000fea0003800200 */
.L_x_13:
        /* <DEDUP_REMOVED lines=15> */
[----:B------:R-:W-:-:S05]  /*1140*/  LEA R17, R17, UR4, 0x2 ;  /* 0x0000000411117c11 */ /* 0x000fca000f8e10ff */
[----:B------:R-:W2:Y:S02]  /*1150*/  LDS R26, [R17] ;  /* 0x00000000111a7984 */ /* 0x000ea40000000800 */
[----:B--2---:R-:W-:-:S07]  /*1160*/  FFMA R31, R26, R14, R31 ;  /* 0x0000000e1a1f7223 */ /* 0x004fce000000001f */
.L_x_16:
[----:B------:R-:W-:Y:S05]  /*1170*/  BSYNC.RECONVERGENT B0 ;  /* 0x0000000000007941 */ /* 0x000fea0003800200 */
.L_x_15:
[----:B------:R-:W-:Y:S04]  /*1180*/  BSSY.RECONVERGENT B0, `(.L_x_17) ;  /* 0x000000f000007945 */ /* 0x000fe80003800200 */
[----:B------:R-:W-:Y:S05]  /*1190*/  @P2 BRA `(.L_x_18) ;  /* 0x0000000000342947 */ /* 0x000fea0003800000 */
[----:B------:R-:W0:Y:S01]  /*11a0*/  LDC.64 R14, c[0x0][0x388] ;  /* 0x0000e200ff0e7b82 */ /* 0x000e220000000a00 */
[----:B------:R-:W-:Y:S01]  /*11b0*/  HFMA2 R17, -RZ, RZ, 1.1920928955078125e-07, 0 ;  /* 0x00020000ff117431 */ /* 0x000fe200000001ff */
        /* <DEDUP_REMOVED lines=11> */
.L_x_18:
[----:B------:R-:W-:Y:S05]  /*1270*/  BSYNC.RECONVERGENT B0 ;  /* 0x0000000000007941 */ /* 0x000fea0003800200 */
.L_x_17:
[----:B------:R-:W-:Y:S01]  /*1280*/  BSSY.RECONVERGENT B0, `(.L_x_19) ;  /* 0x0000012000007945 */ /* 0x000fe20003800200 */
[----:B------:R-:W-:Y:S02]  /*1290*/  VIMNMX.U32 R14, PT, PT, R3, R10, !PT ;  /* 0x0000000a030e7248 */ /* 0x000fe40007fe0000 */
[----:B------:R-:W-:Y:S01]  /*12a0*/  ISETP.GT.U32.AND P6, PT, R16, 0x17, PT ;  /* 0x000000171000780c */ /* 0x000fe20003fc4070 */
[----:B------:R-:W-:-:S12]  /*12b0*/  @P3 BRA `(.L_x_20) ;  /* 0x0000000000383947 */ /* 0x000fd80003800000 */
[----:B------:R-:W0:Y:S01]  /*12c0*/  LDC.64 R16, c[0x0][0x388] ;  /* 0x0000e200ff107b82 */ /* 0x000e220000000a00 */
[----:B------:R-:W-:Y:S02]  /*12d0*/  HFMA2 R15, -RZ, RZ, 1.1920928955078125e-07, 0 ;  /* 0x00020000ff0f7431 */ /* 0x000fe400000001ff */
        /* <DEDUP_REMOVED lines=12> */
.L_x_20:
[----:B------:R-:W-:Y:S05]  /*13a0*/  BSYNC.RECONVERGENT B0 ;  /* 0x0000000000007941 */ /* 0x000fea0003800200 */
.L_x_19:
[----:B------:R-:W-:Y:S01]  /*13b0*/  BSSY.RECONVERGENT B0, `(.L_x_21) ;  /* 0x0000012000007945 */ /* 0x000fe20003800200 */
[----:B------:R-:W-:Y:S02]  /*13c0*/  VIMNMX.U32 R15, PT, PT, R10, R5, !PT ;  /* 0x000000050a0f7248 */ /* 0x000fe40007fe0000 */
[----:B------:R-:W-:Y:S01]  /*13d0*/  ISETP.GT.U32.AND P3, PT, R19, 0x17, PT ;  /* 0x000000171300780c */ /* 0x000fe20003f64070 */
[----:B------:R-:W-:-:S12]  /*13e0*/  @P5 BRA `(.L_x_22) ;  /* 0x0000000000385947 */ /* 0x000fd80003800000 */
[----:B------:R-:W0:Y:S01]  /*13f0*/  LDC.64 R16, c[0x0][0x388] ;  /* 0x0000e200ff107b82 */ /* 0x000e220000000a00 */
[----:B------:R-:W-:Y:S01]  /*1400*/  HFMA2 R19, -RZ, RZ, 1.1920928955078125e-07, 0 ;  /* 0x00020000ff137431 */ /* 0x000fe200000001ff */
        /* <DEDUP_REMOVED lines=12> */
.L_x_22:
[----:B------:R-:W-:Y:S05]  /*14d0*/  BSYNC.RECONVERGENT B0 ;  /* 0x0000000000007941 */ /* 0x000fea0003800200 */
.L_x_21:
        /* <DEDUP_REMOVED lines=18> */
.L_x_24:
[----:B------:R-:W-:Y:S05]  /*1600*/  BSYNC.RECONVERGENT B0 ;  /* 0x0000000000007941 */ /* 0x000fea0003800200 */
.L_x_23:
[----:B------:R-:W-:Y:S01]  /*1610*/  BSSY.RECONVERGENT B0, `(.L_x_25) ;  /* 0x0000012000007945 */ /* 0x000fe20003800200 */
[----:B------:R-:W-:Y:S02]  /*1620*/  VIMNMX.U32 R21, PT, PT, R10, R7, !PT ;  /* 0x000000070a157248 */ /* 0x000fe40007fe0000 */
[----:B------:R-:W-:Y:S01]  /*1630*/  ISETP.GT.U32.AND P4, PT, R22, 0x17, PT ;  /* 0x000000171600780c */ /* 0x000fe20003f84070 */
[----:B------:R-:W-:-:S12]  /*1640*/  @P6 BRA `(.L_x_26) ;  /* 0x0000000000386947 */ /* 0x000fd80003800000 */
[----:B------:R-:W0:Y:S01]  /*1650*/  LDC.64 R16, c[0x0][0x388] ;  /* 0x0000e200ff107b82 */ /* 0x000e220000000a00 */
[----:B------:R-:W-:Y:S02]  /*1660*/  HFMA2 R22, -RZ, RZ, 0, 2.384185791015625e-07 ;  /* 0x00000004ff167431 */ /* 0x000fe400000001ff */
        /* <DEDUP_REMOVED lines=12> */
.L_x_26:
[----:B------:R-:W-:Y:S05]  /*1730*/  BSYNC.RECONVERGENT B0 ;  /* 0x0000000000007941 */ /* 0x000fea0003800200 */
.L_x_25:
[----:B------:R-:W-:Y:S04]  /*1740*/  BSSY.RECONVERGENT B0, `(.L_x_27) ;  /* 0x000000f000007945 */ /* 0x000fe80003800200 */
[----:B------:R-:W-:Y:S05]  /*1750*/  @P3 BRA `(.L_x_28) ;  /* 0x0000000000343947 */ /* 0x000fea0003800000 */
[----:B------:R-:W0:Y:S01]  /*1760*/  LDC.64 R16, c[0x0][0x388] ;  /* 0x0000e200ff107b82 */ /* 0x000e220000000a00 */
[----:B------:R-:W-:Y:S01]  /*1770*/  HFMA2 R23, -RZ, RZ, 1.78813934326171875e-07, 0 ;  /* 0x00030000ff177431 */ /* 0x000fe200000001ff */
        /* <DEDUP_REMOVED lines=11> */
.L_x_28:
[----:B------:R-:W-:Y:S05]  /*1830*/  BSYNC.RECONVERGENT B0 ;  /* 0x0000000000007941 */ /* 0x000fea0003800200 */
.L_x_27:
[----:B------:R-:W-:Y:S01]  /*1840*/  BSSY.RECONVERGENT B0, `(.L_x_29) ;  /* 0x0000011000007945 */ /* 0x000fe20003800200 */
[----:B------:R-:W-:-:S03]  /*1850*/  ISETP.GT.U32.AND P6, PT, R20, 0x17, PT ;  /* 0x000000171400780c */ /* 0x000fc60003fc4070 */
[----:B------:R-:W-:Y:S10]  /*1860*/  @P5 BRA `(.L_x_30) ;  /* 0x0000000000385947 */ /* 0x000ff40003800000 */
[----:B------:R-:W0:Y:S01]  /*1870*/  LDC.64 R16, c[0x0][0x388] ;  /* 0x0000e200ff107b82 */ /* 0x000e220000000a00 */
[----:B------:R-:W-:Y:S01]  /*1880*/  HFMA2 R23, -RZ, RZ, 1.78813934326171875e-07, 0 ;  /* 0x00030000ff177431 */ /* 0x000fe200000001ff */
        /* <DEDUP_REMOVED lines=12> */
.L_x_30:
[----:B------:R-:W-:Y:S05]  /*1950*/  BSYNC.RECONVERGENT B0 ;  /* 0x0000000000007941 */ /* 0x000fea0003800200 */
.L_x_29:
[----:B------:R-:W-:Y:S01]  /*1960*/  BSSY.RECONVERGENT B0, `(.L_x_31) ;  /* 0x0000011000007945 */ /* 0x000fe20003800200 */
[----:B------:R-:W-:-:S03]  /*1970*/  ISETP.GT.U32.AND P5, PT, R2, 0x17, PT ;  /* 0x000000170200780c */ /* 0x000fc60003fa4070 */
[----:B------:R-:W-:Y:S10]  /*1980*/  @P4 BRA `(.L_x_32) ;  /* 0x0000000000384947 */ /* 0x000ff40003800000 */
[----:B------:R-:W0:Y:S01]  /*1990*/  LDC.64 R16, c[0x0][0x388] ;  /* 0x0000e200ff107b82 */ /* 0x000e220000000a00 */
[----:B------:R-:W-:Y:S02]  /*19a0*/  HFMA2 R2, -RZ, RZ, 0, 1.1920928955078125e-07 ;  /* 0x00000002ff027431 */ /* 0x000fe400000001ff */
        /* <DEDUP_REMOVED lines=12> */
.L_x_32:
[----:B------:R-:W-:Y:S05]  /*1a70*/  BSYNC.RECONVERGENT B0 ;  /* 0x0000000000007941 */ /* 0x000fea0003800200 */
.L_x_31:
        /* <DEDUP_REMOVED lines=17> */
.L_x_34:
[----:B------:R-:W-:Y:S05]  /*1b90*/  BSYNC.RECONVERGENT B0 ;  /* 0x0000000000007941 */ /* 0x000fea0003800200 */
.L_x_33:
[----:B------:R-:W-:Y:S01]  /*1ba0*/  BSSY.RECONVERGENT B0, `(.L_x_35) ;  /* 0x0000011000007945 */ /* 0x000fe20003800200 */
[----:B------:R-:W-:-:S03]  /*1bb0*/  ISETP.GT.U32.AND P6, PT, R15, 0x17, PT ;  /* 0x000000170f00780c */ /* 0x000fc60003fc4070 */
[----:B------:R-:W-:Y:S10]  /*1bc0*/  @P5 BRA `(.L_x_36) ;  /* 0x0000000000385947 */ /* 0x000ff40003800000 */
[----:B------:R-:W0:Y:S01]  /*1bd0*/  LDC.64 R14, c[0x0][0x388] ;  /* 0x0000e200ff0e7b82 */ /* 0x000e220000000a00 */
[----:B------:R-:W-:Y:S02]  /*1be0*/  HFMA2 R17, -RZ, RZ, 1.78813934326171875e-07, 0 ;  /* 0x00030000ff117431 */ /* 0x000fe400000001ff */
        /* <DEDUP_REMOVED lines=12> */
.L_x_36:
[----:B------:R-:W-:Y:S05]  /*1cb0*/  BSYNC.RECONVERGENT B0 ;  /* 0x0000000000007941 */ /* 0x000fea0003800200 */
.L_x_35:
[----:B------:R-:W-:Y:S04]  /*1cc0*/  BSSY.RECONVERGENT B0, `(.L_x_37) ;  /* 0x000000f000007945 */ /* 0x000fe80003800200 */
[----:B------:R-:W-:Y:S05]  /*1cd0*/  @P4 BRA `(.L_x_38) ;  /* 0x0000000000344947 */ /* 0x000fea0003800000 */
[----:B------:R-:W0:Y:S01]  /*1ce0*/  LDC.64 R14, c[0x0][0x388] ;  /* 0x0000e200ff0e7b82 */ /* 0x000e220000000a00 */
[----:B------:R-:W-:Y:S01]  /*1cf0*/  HFMA2 R17, -RZ, RZ, 2.384185791015625e-07, 0 ;  /* 0x00040000ff117431 */ /* 0x000fe200000001ff */
        /* <DEDUP_REMOVED lines=11> */
.L_x_38:
[----:B------:R-:W-:Y:S05]  /*1db0*/  BSYNC.RECONVERGENT B0 ;  /* 0x0000000000007941 */ /* 0x000fea0003800200 */
.L_x_37:
[----:B------:R-:W-:Y:S01]  /*1dc0*/  BSSY.RECONVERGENT B0, `(.L_x_39) ;  /* 0x0000011000007945 */ /* 0x000fe20003800200 */
[----:B------:R-:W-:-:S03]  /*1dd0*/  ISETP.GT.U32.AND P5, PT, R19, 0x17, PT ;  /* 0x000000171300780c */ /* 0x000fc60003fa4070 */
[----:B------:R-:W-:Y:S10]  /*1de0*/  @P6 BRA `(.L_x_40) ;  /* 0x0000000000386947 */ /* 0x000ff40003800000 */
[----:B------:R-:W0:Y:S01]  /*1df0*/  LDC.64 R14, c[0x0][0x388] ;  /* 0x0000e200ff0e7b82 */ /* 0x000e220000000a00 */
[----:B------:R-:W-:Y:S01]  /*1e00*/  HFMA2 R17, -RZ, RZ, 2.384185791015625e-07, 0 ;  /* 0x00040000ff117431 */ /* 0x000fe200000001ff */
        /* <DEDUP_REMOVED lines=12> */
.L_x_40:
[----:B------:R-:W-:Y:S05]  /*1ed0*/  BSYNC.RECONVERGENT B0 ;  /* 0x0000000000007941 */ /* 0x000fea0003800200 */
.L_x_39:
[----:B------:R-:W-:Y:S01]  /*1ee0*/  BSSY.RECONVERGENT B0, `(.L_x_41) ;  /* 0x0000012000007945 */ /* 0x000fe20003800200 */
[----:B------:R-:W-:Y:S02]  /*1ef0*/  VIMNMX.U32 R16, PT, PT, R9, R10, !PT ;  /* 0x0000000a09107248 */ /* 0x000fe40007fe0000 */
[----:B------:R-:W-:Y:S01]  /*1f00*/  ISETP.GT.U32.AND P6, PT, R21, 0x17, PT ;  /* 0x000000171500780c */ /* 0x000fe20003fc4070 */
[----:B------:R-:W-:-:S12]  /*1f10*/  @P5 BRA `(.L_x_42) ;  /* 0x0000000000385947 */ /* 0x000fd80003800000 */
[----:B------:R-:W0:Y:S01]  /*1f20*/  LDC.64 R14, c[0x0][0x388] ;  /* 0x0000e200ff0e7b82 */ /* 0x000e220000000a00 */
[----:B------:R-:W-:Y:S02]  /*1f30*/  HFMA2 R5, -RZ, RZ, 2.384185791015625e-07, 0 ;  /* 0x00040000ff057431 */ /* 0x000fe400000001ff */
        /* <DEDUP_REMOVED lines=12> */
.L_x_42:
[----:B------:R-:W-:Y:S05]  /*2000*/  BSYNC.RECONVERGENT B0 ;  /* 0x0000000000007941 */ /* 0x000fea0003800200 */
.L_x_41:
[----:B------:R-:W-:Y:S01]  /*2010*/  BSSY.RECONVERGENT B0, `(.L_x_43) ;  /* 0x0000012000007945 */ /* 0x000fe20003800200 */
[----:B------:R-:W-:Y:S02]  /*2020*/  VIADDMNMX.U32 R5, R3, 0xfffffffe, R0, !PT ;  /* 0xfffffffe03057846 */ /* 0x000fe40007800000 */
[----:B------:R-:W-:Y:S01]  /*2030*/  ISETP.GT.U32.AND P5, PT, R16, 0x17, PT ;  /* 0x000000171000780c */ /* 0x000fe20003fa4070 */
[----:B------:R-:W-:-:S12]  /*2040*/  @P6 BRA `(.L_x_44) ;  /* 0x0000000000386947 */ /* 0x000fd80003800000 */
        /* <DEDUP_REMOVED lines=14> */
.L_x_44:
[----:B------:R-:W-:Y:S05]  /*2130*/  BSYNC.RECONVERGENT B0 ;  /* 0x0000000000007941 */ /* 0x000fea0003800200 */
.L_x_43:
[----:B------:R-:W-:Y:S01]  /*2140*/  ISETP.GT.U32.AND P6, PT, R5, 0x17, PT ;  /* 0x000000170500780c */ /* 0x000fe20003fc4070 */
[----:B------:R-:W-:Y:S03]  /*2150*/  BSSY.RECONVERGENT B0, `(.L_x_45) ;  /* 0x0000011000007945 */ /* 0x000fe60003800200 */
[----:B------:R-:W-:Y:S01]  /*2160*/  P2R R2, PR, RZ, 0x40 ;  /* 0x00000040ff027803 */ /* 0x000fe20000000000 */
[----:B------:R-:W-:Y:S08]  /*2170*/  @P5 BRA `(.L_x_46) ;  /* 0x0000000000385947 */ /* 0x000ff00003800000 */
        /* <DEDUP_REMOVED lines=14> */
.L_x_46:
[----:B------:R-:W-:Y:S05]  /*2260*/  BSYNC.RECONVERGENT B0 ;  /* 0x0000000000007941 */ /* 0x000fea0003800200 */
.L_x_45:
[----:B------:R-:W-:Y:S01]  /*2270*/  BSSY.RECONVERGENT B0, `(.L_x_47) ;  /* 0x000001c000007945 */ /* 0x000fe20003800200 */
[----:B------:R-:W-:Y:S01]  /*2280*/  IMAD.WIDE.U32 R18, R18, 0x4, R12 ;  /* 0x0000000412127825 */ /* 0x000fe200078e000c */
[C-C-:B------:R-:W-:Y:S02]  /*2290*/  VIADDMNMX.U32 R7, R3.reuse, 0xfffffffd, R0.reuse, !PT ;  /* 0xfffffffd03077846 */ /* 0x140fe40007800000 */
[C---:B------:R-:W-:Y:S02]  /*22a0*/  VIADDMNMX.U32 R9, R3.reuse, 0xfffffffc, R0, !PT ;  /* 0xfffffffc03097846 */ /* 0x040fe40007800000 */
[C-C-:B------:R-:W-:Y:S02]  /*22b0*/  VIADDMNMX.U32 R11, R3.reuse, 0xffffffff, R4.reuse, !PT ;  /* 0xffffffff030b7846 */ /* 0x140fe40007800004 */
[C-C-:B------:R-:W-:Y:S02]  /*22c0*/  VIADDMNMX.U32 R12, R3.reuse, 0xfffffffe, R4.reuse, !PT ;  /* 0xfffffffe030c7846 */ /* 0x140fe40007800004 */
[----:B------:R-:W-:-:S02]  /*22d0*/  VIADDMNMX.U32 R13, R3, 0xfffffffd, R4, !PT ;  /* 0xfffffffd030d7846 */ /* 0x000fc40007800004 */
[C---:B------:R-:W-:Y:S02]  /*22e0*/  VIADDMNMX.U32 R14, R3.reuse, 0xfffffffc, R4, !PT ;  /* 0xfffffffc030e7846 */ /* 0x040fe40007800004 */
[C-C-:B------:R-:W-:Y:S02]  /*22f0*/  VIADDMNMX.U32 R15, R3.reuse, 0xffffffff, R6.reuse, !PT ;  /* 0xffffffff030f7846 */ /* 0x140fe40007800006 */
[C-C-:B------:R-:W-:Y:S02]  /*2300*/  VIADDMNMX.U32 R16, R3.reuse, 0xfffffffe, R6.reuse, !PT ;  /* 0xfffffffe03107846 */ /* 0x140fe40007800006 */
[C-C-:B------:R-:W-:Y:S02]  /*2310*/  VIADDMNMX.U32 R17, R3.reuse, 0xfffffffd, R6.reuse, !PT ;  /* 0xfffffffd03117846 */ /* 0x140fe40007800006 */
[C---:B------:R-:W-:Y:S02]  /*2320*/  VIADDMNMX.U32 R22, R3.reuse, 0xfffffffc, R6, !PT ;  /* 0xfffffffc03167846 */ /* 0x040fe40007800006 */
[----:B------:R-:W-:Y:S01]  /*2330*/  VIADDMNMX.U32 R23, R3, 0xffffffff, R8, !PT ;  /* 0xffffffff03177846 */ /* 0x000fe20007800008 */
[----:B------:R-:W-:Y:S06]  /*2340*/  @P0 BRA `(.L_x_48) ;  /* 0x0000000000380947 */ /* 0x000fec0003800000 */
[----:B------:R-:W0:Y:S01]  /*2350*/  LDC.64 R20, c[0x0][0x388] ;  /* 0x0000e200ff147b82 */ /* 0x000e220000000a00 */
[----:B------:R-:W-:Y:S01]  /*2360*/  IMAD.MOV.U32 R25, RZ, RZ, 0x1 ;  /* 0x00000001ff197424 */ /* 0x000fe200078e00ff */
[----:B------:R-:W-:-:S03]  /*2370*/  UMOV UR4, 0x519 ;  /* 0x0000051900047882 */ /* 0x000fc60000000000 */
[----:B------:R-:W-:-:S04]  /*2380*/  IDP.2A.LO.U16.U8 R25, R25, UR4, RZ ;  /* 0x0000000419197c26 */ /* 0x000fc800080010ff */
[----:B0-----:R-:W-:-:S06]  /*2390*/  IMAD.WIDE.U32 R20, R25, 0x4, R20 ;  /* 0x0000000419147825 */ /* 0x001fcc00078e0014 */
[----:B------:R-:W2:Y:S01]  /*23a0*/  LDG.E R20, desc[UR6][R20.64] ;  /* 0x0000000614147981 */ /* 0x000ea2000c1e1900 */
[----:B------:R-:W0:Y:S01]  /*23b0*/  S2UR UR5, SR_CgaCtaId ;  /* 0x00000000000579c3 */ /* 0x000e220000008800 */
[----:B------:R-:W-:Y:S01]  /*23c0*/  IADD3 R25, PT, PT, R3, 0x240, RZ ;  /* 0x0000024003197810 */ /* 0x000fe20007ffe0ff */
[----:B------:R-:W-:-:S04]  /*23d0*/  UMOV UR4, 0x400 ;  /* 0x0000040000047882 */ /* 0x000fc80000000000 */
[----:B------:R-:W-:Y:S01]  /*23e0*/  IMAD R25, R0, 0x18, R25 ;  /* 0x0000001800197824 */ /* 0x000fe200078e0219 */
[----:B0-----:R-:W-:-:S06]  /*23f0*/  ULEA UR4, UR5, UR4, 0x18 ;  /* 0x0000000405047291 */ /* 0x001fcc000f8ec0ff */
[----:B------:R-:W-:-:S05]  /*2400*/  LEA R25, R25, UR4, 0x2 ;  /* 0x0000000419197c11 */ /* 0x000fca000f8e10ff */
[----:B------:R-:W2:Y:S02]  /*2410*/  LDS R2, [R25] ;  /* 0x0000000019027984 */ /* 0x000ea40000000800 */
[----:B--2---:R-:W-:-:S07]  /*2420*/  FFMA R31, R2, R20, R31 ;  /* 0x00000014021f7223 */ /* 0x004fce000000001f */
.L_x_48:
[----:B------:R-:W-:Y:S05]  /*2430*/  BSYNC.RECONVERGENT B0 ;  /* 0x0000000000007941 */ /* 0x000fea0003800200 */
.L_x_47:
[----:B------:R-:W-:Y:S01]  /*2440*/  ISETP.GT.U32.AND P5, PT, R24, 0x17, PT ;  /* 0x000000171800780c */ /* 0x000fe20003fa4070 */
[----:B------:R-:W-:-:S12]  /*2450*/  BSSY.RECONVERGENT B0, `(.L_x_49) ;  /* 0x0000010000007945 */ /* 0x000fd80003800200 */
[----:B------:R-:W-:Y:S05]  /*2460*/  @P5 BRA `(.L_x_50) ;  /* 0x0000000000385947 */ /* 0x000fea0003800000 */
[----:B------:R-:W0:Y:S01]  /*2470*/  LDC.64 R20, c[0x0][0x388] ;  /* 0x0000e200ff147b82 */ /* 0x000e220000000a00 */
[----:B------:R-:W-:Y:S01]  /*2480*/  HFMA2 R25, -RZ, RZ, 0, 5.9604644775390625e-08 ;  /* 0x00000001ff197431 */ /* 0x000fe200000001ff */
[----:B------:R-:W-:-:S04]  /*2490*/  UMOV UR4, 0x519 ;  /* 0x0000051900047882 */ /* 0x000fc80000000000 */
[----:B------:R-:W-:-:S04]  /*24a0*/  IDP.2A.LO.U16.U8 R25, R25, UR4, R25 ;  /* 0x0000000419197c26 */ /* 0x000fc80008001019 */
        /* <DEDUP_REMOVED lines=10> */
.L_x_50:
[----:B------:R-:W-:Y:S05]  /*2550*/  BSYNC.RECONVERGENT B0 ;  /* 0x0000000000007941 */ /* 0x000fea0003800200 */
.L_x_49:
[----:B------:R-:W-:Y:S04]  /*2560*/  BSSY.RECONVERGENT B0, `(.L_x_51) ;  /* 0x0000011000007945 */ /* 0x000fe80003800200 */
[----:B------:R-:W-:Y:S05]  /*2570*/  @P6 BRA `(.L_x_52) ;  /* 0x00000000003c6947 */ /* 0x000fea0003800000 */
[----:B------:R-:W0:Y:S01]  /*2580*/  LDC.64 R20, c[0x0][0x388] ;  /* 0x0000e200ff147b82 */ /* 0x000e220000000a00 */
[----:B------:R-:W-:Y:S02]  /*2590*/  HFMA2 R25, -RZ, RZ, 0, 5.9604644775390625e-08 ;  /* 0x00000001ff197431 */ /* 0x000fe400000001ff */
[----:B------:R-:W-:Y:S01]  /*25a0*/  IMAD.MOV.U32 R2, RZ, RZ, 0x2 ;  /* 0x00000002ff027424 */ /* 0x000fe200078e00ff */
[----:B------:R-:W-:-:S03]  /*25b0*/  UMOV UR4, 0x519 ;  /* 0x0000051900047882 */ /* 0x000fc60000000000 */
        /* <DEDUP_REMOVED lines=11> */
.L_x_52:
[----:B------:R-:W-:Y:S05]  /*2670*/  BSYNC.RECONVERGENT B0 ;  /* 0x0000000000007941 */ /* 0x000fea0003800200 */
.L_x_51:
[----:B------:R-:W-:Y:S01]  /*2680*/  ISETP.GT.U32.AND P5, PT, R7, 0x17, PT ;  /* 0x000000170700780c */ /* 0x000fe20003fa4070 */
[----:B------:R-:W-:Y:S01]  /*2690*/  BSSY.RECONVERGENT B0, `(.L_x_53) ;  /* 0x0000013000007945 */ /* 0x000fe20003800200 */
[----:B------:R-:W-:Y:S02]  /*26a0*/  VIADDMNMX.U32 R25, R3, 0xfffffffe, R8, !PT ;  /* 0xfffffffe03197846 */ /* 0x000fe40007800008 */
[----:B------:R-:W-:-:S09]  /*26b0*/  P2R R2, PR, RZ, 0x20 ;  /* 0x00000020ff027803 */ /* 0x000fd20000000000 */
[----:B------:R-:W-:Y:S05]  /*26c0*/  @P5 BRA `(.L_x_54) ;  /* 0x00000000003c5947 */ /* 0x000fea0003800000 */
[----:B------:R-:W0:Y:S01]  /*26d0*/  LDC.64 R20, c[0x0][0x388] ;  /* 0x0000e200ff147b82 */ /* 0x000e220000000a00 */
[----:B------:R-:W-:Y:S01]  /*26e0*/  HFMA2 R27, -RZ, RZ, 0, 5.9604644775390625e-08 ;  /* 0x00000001ff1b7431 */ /* 0x000fe200000001ff */
[----:B------:R-:W-:Y:S01]  /*26f0*/  MOV R2, 0x3 ;  /* 0x0000000300027802 */ /* 0x000fe20000000f00 */
        /* <DEDUP_REMOVED lines=12> */
.L_x_54:
[----:B------:R-:W-:Y:S05]  /*27c0*/  BSYNC.RECONVERGENT B0 ;  /* 0x0000000000007941 */ /* 0x000fea0003800200 */
.L_x_53:
[----:B------:R-:W-:Y:S01]  /*27d0*/  ISETP.GT.U32.AND P5, PT, R9, 0x17, PT ;  /* 0x000000170900780c */ /* 0x000fe20003fa4070 */
[----:B------:R-:W-:Y:S01]  /*27e0*/  BSSY.RECONVERGENT B0, `(.L_x_55) ;  /* 0x0000013000007945 */ /* 0x000fe20003800200 */
[----:B------:R-:W-:Y:S02]  /*27f0*/  VIADDMNMX.U32 R26, R3, 0xfffffffd, R8, !PT ;  /* 0xfffffffd031a7846 */ /* 0x000fe40007800008 */
[----:B------:R-:W-:-:S09]  /*2800*/  P2R R2, PR, RZ, 0x20 ;  /* 0x00000020ff027803 */ /* 0x000fd20000000000 */
[----:B------:R-:W-:Y:S05]  /*2810*/  @P5 BRA `(.L_x_56) ;  /* 0x00000000003c5947 */ /* 0x000fea0003800000 */
        /* <DEDUP_REMOVED lines=15> */
.L_x_56:
[----:B------:R-:W-:Y:S05]  /*2910*/  BSYNC.RECONVERGENT B0 ;  /* 0x0000000000007941 */ /* 0x000fea0003800200 */
.L_x_55:
[----:B------:R-:W-:Y:S04]  /*2920*/  BSSY.RECONVERGENT B0, `(.L_x_57) ;  /* 0x0000010000007945 */ /* 0x000fe80003800200 */
[----:B------:R-:W-:Y:S05]  /*2930*/  @P1 BRA `(.L_x_58) ;  /* 0x0000000000381947 */ /* 0x000fea0003800000 */
[----:B------:R-:W0:Y:S01]  /*2940*/  LDC.64 R20, c[0x0][0x388] ;  /* 0x0000e200ff147b82 */ /* 0x000e220000000a00 */
[----:B------:R-:W-:Y:S01]  /*2950*/  HFMA2 R27, -RZ, RZ, 5.9604644775390625e-08, 5.9604644775390625e-08 ;  /* 0x00010001ff1b7431 */ /* 0x000fe200000001ff */
[----:B------:R-:W-:-:S04]  /*2960*/  UMOV UR4, 0x519 ;  /* 0x0000051900047882 */ /* 0x000fc80000000000 */
        /* <DEDUP_REMOVED lines=8> */
[----:B------:R-:W-:-:S06]  /*29f0*/  LEA R2, R2, UR4, 0x2 ;  /* 0x0000000402027c11 */ /* 0x000fcc000f8e10ff */
[----:B------:R-:W2:Y:S02]  /*2a00*/  LDS R2, [R2] ;  /* 0x0000000002027984 */ /* 0x000ea40000000800 */
[----:B--2---:R-:W-:-:S07]  /*2a10*/  FFMA R31, R2, R20, R31 ;  /* 0x00000014021f7223 */ /* 0x004fce000000001f */
.L_x_58:
[----:B------:R-:W-:Y:S05]  /*2a20*/  BSYNC.RECONVERGENT B0 ;  /* 0x0000000000007941 */ /* 0x000fea0003800200 */
.L_x_57:
[----:B------:R-:W-:Y:S01]  /*2a30*/  ISETP.GT.U32.AND P5, PT, R11, 0x17, PT ;  /* 0x000000170b00780c */ /* 0x000fe20003fa4070 */
[----:B------:R-:W-:Y:S01]  /*2a40*/  BSSY.RECONVERGENT B0, `(.L_x_59) ;  /* 0x0000013000007945 */ /* 0x000fe20003800200 */
[----:B------:R-:W-:Y:S02]  /*2a50*/  VIADDMNMX.U32 R27, R3, 0xfffffffc, R8, !PT ;  /* 0xfffffffc031b7846 */ /* 0x000fe40007800008 */
[----:B------:R-:W-:-:S09]  /*2a60*/  P2R R2, PR, RZ, 0x20 ;  /* 0x00000020ff027803 */ /* 0x000fd20000000000 */
        /* <DEDUP_REMOVED lines=16> */
.L_x_60:
[----:B------:R-:W-:Y:S05]  /*2b70*/  BSYNC.RECONVERGENT B0 ;  /* 0x0000000000007941 */ /* 0x000fea0003800200 */
.L_x_59:
[----:B------:R-:W-:Y:S01]  /*2b80*/  ISETP.GT.U32.AND P5, PT, R12, 0x17, PT ;  /* 0x000000170c00780c */ /* 0x000fe20003fa4070 */
[----:B------:R-:W-:Y:S01]  /*2b90*/  BSSY.RECONVERGENT B0, `(.L_x_61) ;  /* 0x0000013000007945 */ /* 0x000fe20003800200 */
[----:B------:R-:W-:Y:S02]  /*2ba0*/  VIADDMNMX.U32 R28, R3, 0xffffffff, R10, !PT ;  /* 0xffffffff031c7846 */ /* 0x000fe4000780000a */
[----:B------:R-:W-:-:S09]  /*2bb0*/  P2R R2, PR, RZ, 0x20 ;  /* 0x00000020ff027803 */ /* 0x000fd20000000000 */
[----:B------:R-:W-:Y:S05]  /*2bc0*/  @P5 BRA `(.L_x_62) ;  /* 0x00000000003c5947 */ /* 0x000fea0003800000 */
[----:B------:R-:W0:Y:S01]  /*2bd0*/  LDC.64 R20, c[0x0][0x388] ;  /* 0x0000e200ff147b82 */ /* 0x000e220000000a00 */
[----:B------:R-:W-:Y:S01]  /*2be0*/  HFMA2 R29, -RZ, RZ, 5.9604644775390625e-08, 5.9604644775390625e-08 ;  /* 0x00010001ff1d7431 */ /* 0x000fe200000001ff */
[----:B------:R-:W-:Y:S01]  /*2bf0*/  MOV R2, 0x2 ;  /* 0x0000000200027802 */ /* 0x000fe20000000f00 */
[----:B------:R-:W-:-:S04]  /*2c00*/  UMOV UR4, 0x519 ;  /* 0x0000051900047882 */ /* 0x000fc80000000000 */
[----:B------:R-:W-:-:S04]  /*2c10*/  IDP.2A.LO.U16.U8 R29, R29, UR4, R2 ;  /* 0x000000041d1d7c26 */ /* 0x000fc80008001002 */
[----:B0-----:R-:W-:-:S06]  /*2c20*/  IMAD.WIDE.U32 R20, R29, 0x4, R20 ;  /* 0x000000041d147825 */ /* 0x001fcc00078e0014 */
[----:B------:R-:W2:Y:S01]  /*2c30*/  LDG.E R20, desc[UR6][R20.64] ;  /* 0x0000000614147981 */ /* 0x000ea2000c1e1900 */
[----:B------:R-:W0:Y:S01]  /*2c40*/  S2UR UR5, SR_CgaCtaId ;  /* 0x00000000000579c3 */ /* 0x000e220000008800 */
[----:B------:R-:W-:Y:S01]  /*2c50*/  VIADD R29, R3, 0x23e ;  /* 0x0000023e031d7836 */ /* 0x000fe20000000000 */
[----:B------:R-:W-:-:S03]  /*2c60*/  UMOV UR4, 0x400 ;  /* 0x0000040000047882 */ /* 0x000fc60000000000 */
[----:B------:R-:W-:Y:S01]  /*2c70*/  IMAD R2, R4, 0x18, R29 ;  /* 0x0000001804027824 */ /* 0x000fe200078e021d */
[----:B0-----:R-:W-:-:S06]  /*2c80*/  ULEA UR4, UR5, UR4, 0x18 ;  /* 0x0000000405047291 */ /* 0x001fcc000f8ec0ff */
[----:B------:R-:W-:-:S06]  /*2c90*/  LEA R2, R2, UR4, 0x2 ;  /* 0x0000000402027c11 */ /* 0x000fcc000f8e10ff */
[----:B------:R-:W2:Y:S02]  /*2ca0*/  LDS R2, [R2] ;  /* 0x0000000002027984 */ /* 0x000ea40000000800 */
[----:B--2---:R-:W-:-:S07]  /*2cb0*/  FFMA R31, R2, R20, R31 ;  /* 0x00000014021f7223 */ /* 0x004fce000000001f */
.L_x_62:
[----:B------:R-:W-:Y:S05]  /*2cc0*/  BSYNC.RECONVERGENT B0 ;  /* 0x0000000000007941 */ /* 0x000fea0003800200 */
.L_x_61:
        /* <DEDUP_REMOVED lines=20> */
.L_x_64:
[----:B------:R-:W-:Y:S05]  /*2e10*/  BSYNC.RECONVERGENT B0 ;  /* 0x0000000000007941 */ /* 0x000fea0003800200 */
.L_x_63:
[----:B------:R-:W-:Y:S01]  /*2e20*/  ISETP.GT.U32.AND P5, PT, R14, 0x17, PT ;  /* 0x000000170e00780c */ /* 0x000fe20003fa4070 */
[----:B------:R-:W-:Y:S01]  /*2e30*/  BSSY.RECONVERGENT B0, `(.L_x_65) ;  /* 0x0000013000007945 */ /* 0x000fe20003800200 */
[----:B------:R-:W-:Y:S02]  /*2e40*/  VIADDMNMX.U32 R30, R3, 0xfffffffd, R10, !PT ;  /* 0xfffffffd031e7846 */ /* 0x000fe4000780000a */
[----:B------:R-:W-:-:S09]  /*2e50*/  P2R R2, PR, RZ, 0x20 ;  /* 0x00000020ff027803 */ /* 0x000fd20000000000 */
[----:B------:R-:W-:Y:S05]  /*2e60*/  @P5 BRA `(.L_x_66) ;  /* 0x00000000003c5947 */ /* 0x000fea0003800000 */
[----:B------:R-:W0:Y:S01]  /*2e70*/  LDC.64 R20, c[0x0][0x388] ;  /* 0x0000e200ff147b82 */ /* 0x000e220000000a00 */
[----:B------:R-:W-:Y:S02]  /*2e80*/  HFMA2 R33, -RZ, RZ, 5.9604644775390625e-08, 5.9604644775390625e-08 ;  /* 0x00010001ff217431 */ /* 0x000fe400000001ff */
        /* <DEDUP_REMOVED lines=13> */
.L_x_66:
[----:B------:R-:W-:Y:S05]  /*2f60*/  BSYNC.RECONVERGENT B0 ;  /* 0x0000000000007941 */ /* 0x000fea0003800200 */
.L_x_65:
[----:B------:R-:W-:Y:S04]  /*2f70*/  BSSY.RECONVERGENT B0, `(.L_x_67) ;  /* 0x0000010000007945 */ /* 0x000fe80003800200 */
[----:B------:R-:W-:Y:S05]  /*2f80*/  @P2 BRA `(.L_x_68) ;  /* 0x0000000000382947 */ /* 0x000fea0003800000 */
[----:B------:R-:W0:Y:S01]  /*2f90*/  LDC.64 R20, c[0x0][0x388] ;  /* 0x0000e200ff147b82 */ /* 0x000e220000000a00 */
[----:B------:R-:W-:Y:S01]  /*2fa0*/  HFMA2 R33, -RZ, RZ, 1.1920928955078125e-07, 5.9604644775390625e-08 ;  /* 0x00020001ff217431 */ /* 0x000fe200000001ff */
        /* <DEDUP_REMOVED lines=12> */
.L_x_68:
[----:B------:R-:W-:Y:S05]  /*3070*/  BSYNC.RECONVERGENT B0 ;  /* 0x0000000000007941 */ /* 0x000fea0003800200 */
.L_x_67:
[----:B------:R-:W-:Y:S01]  /*3080*/  ISETP.GT.U32.AND P5, PT, R15, 0x17, PT ;  /* 0x000000170f00780c */ /* 0x000fe20003fa4070 */
[----:B------:R-:W-:Y:S01]  /*3090*/  BSSY.RECONVERGENT B0, `(.L_x_69) ;  /* 0x0000013000007945 */ /* 0x000fe20003800200 */
[----:B------:R-:W-:Y:S02]  /*30a0*/  VIADDMNMX.U32 R2, R3, 0xfffffffc, R10, !PT ;  /* 0xfffffffc03027846 */ /* 0x000fe4000780000a */
[----:B------:R-:W-:-:S09]  /*30b0*/  P2R R20, PR, RZ, 0x20 ;  /* 0x00000020ff147803 */ /* 0x000fd20000000000 */
[----:B------:R-:W-:Y:S05]  /*30c0*/  @P5 BRA `(.L_x_70) ;  /* 0x00000000003c5947 */ /* 0x000fea0003800000 */
[----:B------:R-:W0:Y:S01]  /*30d0*/  LDC.64 R20, c[0x0][0x388] ;  /* 0x0000e200ff147b82 */ /* 0x000e220000000a00 */
[----:B------:R-:W-:Y:S02]  /*30e0*/  HFMA2 R33, -RZ, RZ, 1.1920928955078125e-07, 5.9604644775390625e-08 ;  /* 0x00020001ff217431 */ /* 0x000fe400000001ff */
        /* <DEDUP_REMOVED lines=13> */
.L_x_70:
[----:B------:R-:W-:Y:S05]  /*31c0*/  BSYNC.RECONVERGENT B0 ;  /* 0x0000000000007941 */ /* 0x000fea0003800200 */
.L_x_69:
[----:B------:R-:W-:Y:S01]  /*31d0*/  ISETP.GT.U32.AND P5, PT, R16, 0x17, PT ;  /* 0x000000171000780c */ /* 0x000fe20003fa4070 */
[----:B------:R-:W-:Y:S03]  /*31e0*/  BSSY.RECONVERGENT B0, `(.L_x_71) ;  /* 0x0000012000007945 */ /* 0x000fe60003800200 */
[----:B------:R-:W-:-:S09]  /*31f0*/  P2R R20, PR, RZ, 0x20 ;  /* 0x00000020ff147803 */ /* 0x000fd20000000000 */
[----:B------:R-:W-:Y:S05]  /*3200*/  @P5 BRA `(.L_x_72) ;  /* 0x00000000003c5947 */ /* 0x000fea0003800000 */
[----:B------:R-:W0:Y:S01]  /*3210*/  LDC.64 R20, c[0x0][0x388] ;  /* 0x0000e200ff147b82 */ /* 0x000e220000000a00 */
[----:B------:R-:W-:Y:S01]  /*3220*/  HFMA2 R33, -RZ, RZ, 1.1920928955078125e-07, 5.9604644775390625e-08 ;  /* 0x00020001ff217431 */ /* 0x000fe200000001ff */
        /* <DEDUP_REMOVED lines=13> */
.L_x_72:
[----:B------:R-:W-:Y:S05]  /*3300*/  BSYNC.RECONVERGENT B0 ;  /* 0x0000000000007941 */ /* 0x000fea0003800200 */
.L_x_71:
[----:B------:R-:W-:Y:S01]  /*3310*/  ISETP.GT.U32.AND P5, PT, R17, 0x17, PT ;  /* 0x000000171100780c */ /* 0x000fe20003fa4070 */
[----:B------:R-:W-:Y:S03]  /*3320*/  BSSY.RECONVERGENT B0, `(.L_x_73) ;  /* 0x0000012000007945 */ /* 0x000fe60003800200 */
[----:B------:R-:W-:-:S09]  /*3330*/  P2R R20, PR, RZ, 0x20 ;  /* 0x00000020ff147803 */ /* 0x000fd20000000000 */
[----:B------:R-:W-:Y:S05]  /*3340*/  @P5 BRA `(.L_x_74) ;  /* 0x00000000003c5947 */ /* 0x000fea0003800000 */
[----:B------:R-:W0:Y:S01]  /*3350*/  LDC.64 R20, c[0x0][0x388] ;  /* 0x0000e200ff147b82 */ /* 0x000e220000000a00 */
[----:B------:R-:W-:Y:S02]  /*3360*/  HFMA2 R32, -RZ, RZ, 0, 1.78813934326171875e-07 ;  /* 0x00000003ff207431 */ /* 0x000fe400000001ff */
        /* <DEDUP_REMOVED lines=13> */
.L_x_74:
[----:B------:R-:W-:Y:S05]  /*3440*/  BSYNC.RECONVERGENT B0 ;  /* 0x0000000000007941 */ /* 0x000fea0003800200 */
.L_x_73:
        /* <DEDUP_REMOVED lines=19> */
.L_x_76:
[----:B------:R-:W-:Y:S05]  /*3580*/  BSYNC.RECONVERGENT B0 ;  /* 0x0000000000007941 */ /* 0x000fea0003800200 */
.L_x_75:
[----:B------:R-:W-:Y:S04]  /*3590*/  BSSY.RECONVERGENT B0, `(.L_x_77) ;  /* 0x0000010000007945 */ /* 0x000fe80003800200 */
[----:B------:R-:W-:Y:S05]  /*35a0*/  @P3 BRA `(.L_x_78) ;  /* 0x0000000000383947 */ /* 0x000fea0003800000 */
[----:B------:R-:W0:Y:S01]  /*35b0*/  LDC.64 R20, c[0x0][0x388] ;  /* 0x0000e200ff147b82 */ /* 0x000e220000000a00 */
[----:B------:R-:W-:Y:S01]  /*35c0*/  HFMA2 R33, -RZ, RZ, 1.78813934326171875e-07, 5.9604644775390625e-08 ;  /* 0x00030001ff217431 */ /* 0x000fe200000001ff */
        /* <DEDUP_REMOVED lines=12> */
.L_x_78:
[----:B------:R-:W-:Y:S05]  /*3690*/  BSYNC.RECONVERGENT B0 ;  /* 0x0000000000007941 */ /* 0x000fea0003800200 */
.L_x_77:
[----:B------:R-:W-:Y:S01]  /*36a0*/  ISETP.GT.U32.AND P5, PT, R23, 0x17, PT ;  /* 0x000000171700780c */ /* 0x000fe20003fa4070 */
[----:B------:R-:W-:Y:S03]  /*36b0*/  BSSY.RECONVERGENT B0, `(.L_x_79) ;  /* 0x0000012000007945 */ /* 0x000fe60003800200 */
[----:B------:R-:W-:-:S09]  /*36c0*/  P2R R20, PR, RZ, 0x20 ;  /* 0x00000020ff147803 */ /* 0x000fd20000000000 */
[----:B------:R-:W-:Y:S05]  /*36d0*/  @P5 BRA `(.L_x_80) ;  /* 0x00000000003c5947 */ /* 0x000fea0003800000 */
[----:B------:R-:W0:Y:S01]  /*36e0*/  LDC.64 R20, c[0x0][0x388] ;  /* 0x0000e200ff147b82 */ /* 0x000e220000000a00 */
[----:B------:R-:W-:Y:S01]  /*36f0*/  HFMA2 R33, -RZ, RZ, 1.78813934326171875e-07, 5.9604644775390625e-08 ;  /* 0x00030001ff217431 */ /* 0x000fe200000001ff */
        /* <DEDUP_REMOVED lines=13> */
.L_x_80:
[----:B------:R-:W-:Y:S05]  /*37d0*/  BSYNC.RECONVERGENT B0 ;  /* 0x0000000000007941 */ /* 0x000fea0003800200 */
.L_x_79:
        /* <DEDUP_REMOVED lines=19> */
.L_x_82:
[----:B------:R-:W-:Y:S05]  /*3910*/  BSYNC.RECONVERGENT B0 ;  /* 0x0000000000007941 */ /* 0x000fea0003800200 */
.L_x_81:
[----:B------:R-:W-:Y:S01]  /*3920*/  ISETP.GT.U32.AND P5, PT, R26, 0x17, PT ;  /* 0x000000171a00780c */ /* 0x000fe20003fa4070 */
[----:B------:R-:W-:Y:S03]  /*3930*/  BSSY.RECONVERGENT B0, `(.L_x_83) ;  /* 0x0000012000007945 */ /* 0x000fe60003800200 */
[----:B------:R-:W-:-:S09]  /*3940*/  P2R R20, PR, RZ, 0x20 ;  /* 0x00000020ff147803 */ /* 0x000fd20000000000 */
[----:B------:R-:W-:Y:S05]  /*3950*/  @P5 BRA `(.L_x_84) ;  /* 0x00000000003c5947 */ /* 0x000fea0003800000 */
[----:B------:R-:W0:Y:S01]  /*3960*/  LDC.64 R20, c[0x0][0x388] ;  /* 0x0000e200ff147b82 */ /* 0x000e220000000a00 */
[----:B------:R-:W-:Y:S02]  /*3970*/  HFMA2 R33, -RZ, RZ, 1.78813934326171875e-07, 5.9604644775390625e-08 ;  /* 0x00030001ff217431 */ /* 0x000fe400000001ff */
        /* <DEDUP_REMOVED lines=13> */
.L_x_84:
[----:B------:R-:W-:Y:S05]  /*3a50*/  BSYNC.RECONVERGENT B0 ;  /* 0x0000000000007941 */ /* 0x000fea0003800200 */
.L_x_83:
        /* <DEDUP_REMOVED lines=19> */
.L_x_86:
[----:B------:R-:W-:Y:S05]  /*3b90*/  BSYNC.RECONVERGENT B0 ;  /* 0x0000000000007941 */ /* 0x000fea0003800200 */
.L_x_85:
[----:B------:R-:W-:Y:S04]  /*3ba0*/  BSSY.RECONVERGENT B0, `(.L_x_87) ;  /* 0x0000010000007945 */ /* 0x000fe80003800200 */
[----:B------:R-:W-:Y:S05]  /*3bb0*/  @P4 BRA `(.L_x_88) ;  /* 0x0000000000384947 */ /* 0x000fea0003800000 */
        /* <DEDUP_REMOVED lines=14> */
.L_x_88:
[----:B------:R-:W-:Y:S05]  /*3ca0*/  BSYNC.RECONVERGENT B0 ;  /* 0x0000000000007941 */ /* 0x000fea0003800200 */
.L_x_87:
[----:B------:R-:W-:Y:S01]  /*3cb0*/  ISETP.GT.U32.AND P5, PT, R28, 0x17, PT ;  /* 0x000000171c00780c */ /* 0x000fe20003fa4070 */
[----:B------:R-:W-:Y:S03]  /*3cc0*/  BSSY.RECONVERGENT B0, `(.L_x_89) ;  /* 0x0000012000007945 */ /* 0x000fe60003800200 */
[----:B------:R-:W-:-:S09]  /*3cd0*/  P2R R20, PR, RZ, 0x20 ;  /* 0x00000020ff147803 */ /* 0x000fd20000000000 */
[----:B------:R-:W-:Y:S05]  /*3ce0*/  @P5 BRA `(.L_x_90) ;  /* 0x00000000003c5947 */ /* 0x000fea0003800000 */
[----:B------:R-:W0:Y:S01]  /*3cf0*/  LDC.64 R20, c[0x0][0x388] ;  /* 0x0000e200ff147b82 */ /* 0x000e220000000a00 */
[----:B------:R-:W-:Y:S01]  /*3d00*/  HFMA2 R33, -RZ, RZ, 2.384185791015625e-07, 5.9604644775390625e-08 ;  /* 0x00040001ff217431 */ /* 0x000fe200000001ff */
        /* <DEDUP_REMOVED lines=13> */
.L_x_90:
[----:B------:R-:W-:Y:S05]  /*3de0*/  BSYNC.RECONVERGENT B0 ;  /* 0x0000000000007941 */ /* 0x000fea0003800200 */
.L_x_89:
[----:B------:R-:W-:Y:S01]  /*3df0*/  ISETP.GT.U32.AND P5, PT, R29, 0x17, PT ;  /* 0x000000171d00780c */ /* 0x000fe20003fa4070 */
[----:B------:R-:W-:Y:S03]  /*3e00*/  BSSY.RECONVERGENT B0, `(.L_x_91) ;  /* 0x0000012000007945 */ /* 0x000fe60003800200 */
[----:B------:R-:W-:-:S09]  /*3e10*/  P2R R20, PR, RZ, 0x20 ;  /* 0x00000020ff147803 */ /* 0x000fd20000000000 */
[----:B------:R-:W-:Y:S05]  /*3e20*/  @P5 BRA `(.L_x_92) ;  /* 0x00000000003c5947 */ /* 0x000fea0003800000 */
        /* <DEDUP_REMOVED lines=15> */
.L_x_92:
[----:B------:R-:W-:Y:S05]  /*3f20*/  BSYNC.RECONVERGENT B0 ;  /* 0x0000000000007941 */ /* 0x000fea0003800200 */
.L_x_91:
        /* <DEDUP_REMOVED lines=19> */
.L_x_94:
[----:B------:R-:W-:Y:S05]  /*4060*/  BSYNC.RECONVERGENT B0 ;  /* 0x0000000000007941 */ /* 0x000fea0003800200 */
.L_x_93:
[----:B------:R-:W-:Y:S01]  /*4070*/  ISETP.GT.U32.AND P5, PT, R2, 0x17, PT ;  /* 0x000000170200780c */ /* 0x000fe20003fa4070 */
[----:B------:R-:W-:-:S12]  /*4080*/  BSSY.RECONVERGENT B0, `(.L_x_95) ;  /* 0x0000011000007945 */ /* 0x000fd80003800200 */
        /* <DEDUP_REMOVED lines=16> */
.L_x_96:
[----:B------:R-:W-:Y:S05]  /*4190*/  BSYNC.RECONVERGENT B0 ;  /* 0x0000000000007941 */ /* 0x000fea0003800200 */
.L_x_95:
[----:B------:R-:W-:Y:S04]  /*41a0*/  BSSY.RECONVERGENT B0, `(.L_x_97) ;  /* 0x0000010000007945 */ /* 0x000fe80003800200 */
[----:B------:R-:W-:Y:S05]  /*41b0*/  @P0 BRA `(.L_x_98) ;  /* 0x0000000000380947 */ /* 0x000fea0003800000 */
[----:B------:R-:W0:Y:S01]  /*41c0*/  LDC.64 R20, c[0x0][0x388] ;  /* 0x0000e200ff147b82 */ /* 0x000e220000000a00 */
[----:B------:R-:W-:Y:S01]  /*41d0*/  HFMA2 R33, -RZ, RZ, 0, 1.1920928955078125e-07 ;  /* 0x00000002ff217431 */ /* 0x000fe200000001ff */
[----:B------:R-:W-:-:S04]  /*41e0*/  UMOV UR4, 0x519 ;  /* 0x0000051900047882 */ /* 0x000fc80000000000 */
[----:B------:R-:W-:-:S04]  /*41f0*/  IDP.2A.LO.U16.U8 R33, R33, UR4, RZ ;  /* 0x0000000421217c26 */ /* 0x000fc800080010ff */
[----:B0-----:R-:W-:-:S06]  /*4200*/  IMAD.WIDE.U32 R20, R33, 0x4, R20 ;  /* 0x0000000421147825 */ /* 0x001fcc00078e0014 */
[----:B------:R-:W2:Y:S01]  /*4210*/  LDG.E R20, desc[UR6][R20.64] ;  /* 0x0000000614147981 */ /* 0x000ea2000c1e1900 */
[----:B------:R-:W0:Y:S01]  /*4220*/  S2UR UR5, SR_CgaCtaId ;  /* 0x00000000000579c3 */ /* 0x000e220000008800 */
[----:B------:R-:W-:Y:S01]  /*4230*/  VIADD R33, R3, 0x480 ;  /* 0x0000048003217836 */ /* 0x000fe20000000000 */
[----:B------:R-:W-:-:S03]  /*4240*/  UMOV UR4, 0x400 ;  /* 0x0000040000047882 */ /* 0x000fc60000000000 */
[----:B------:R-:W-:Y:S01]  /*4250*/  IMAD R33, R0, 0x18, R33 ;  /* 0x0000001800217824 */ /* 0x000fe200078e0221 */
[----:B0-----:R-:W-:-:S06]  /*4260*/  ULEA UR4, UR5, UR4, 0x18 ;  /* 0x0000000405047291 */ /* 0x001fcc000f8ec0ff */
[----:B------:R-:W-:-:S05]  /*4270*/  LEA R33, R33, UR4, 0x2 ;  /* 0x0000000421217c11 */ /* 0x000fca000f8e10ff */
[----:B------:R-:W2:Y:S02]  /*4280*/  LDS R2, [R33] ;  /* 0x0000000021027984 */ /* 0x000ea40000000800 */
[----:B--2---:R-:W-:-:S07]  /*4290*/  FFMA R31, R2, R20, R31 ;  /* 0x00000014021f7223 */ /* 0x004fce000000001f */
.L_x_98:
[----:B------:R-:W-:Y:S05]  /*42a0*/  BSYNC.RECONVERGENT B0 ;  /* 0x0000000000007941 */ /* 0x000fea0003800200 */
.L_x_97:
[----:B------:R-:W-:Y:S01]  /*42b0*/  ISETP.GT.U32.AND P6, PT, R24, 0x17, PT ;  /* 0x000000171800780c */ /* 0x000fe20003fc4070 */
[----:B------:R-:W-:-:S12]  /*42c0*/  BSSY.RECONVERGENT B0, `(.L_x_99) ;  /* 0x0000011000007945 */ /* 0x000fd80003800200 */
[----:B------:R-:W-:Y:S05]  /*42d0*/  @P6 BRA `(.L_x_100) ;  /* 0x00000000003c6947 */ /* 0x000fea0003800000 */
[----:B------:R-:W0:Y:S01]  /*42e0*/  LDC.64 R20, c[0x0][0x388] ;  /* 0x0000e200ff147b82 */ /* 0x000e220000000a00 */
[----:B------:R-:W-:Y:S01]  /*42f0*/  HFMA2 R33, -RZ, RZ, 0, 1.1920928955078125e-07 ;  /* 0x00000002ff217431 */ /* 0x000fe200000001ff */
        /* <DEDUP_REMOVED lines=13> */
.L_x_100:
[----:B------:R-:W-:Y:S05]  /*43d0*/  BSYNC.RECONVERGENT B0 ;  /* 0x0000000000007941 */ /* 0x000fea0003800200 */
.L_x_99:
[----:B------:R-:W-:Y:S01]  /*43e0*/  ISETP.GT.U32.AND P6, PT, R5, 0x17, PT ;  /* 0x000000170500780c */ /* 0x000fe20003fc4070 */
[----:B------:R-:W-:-:S12]  /*43f0*/  BSSY.RECONVERGENT B0, `(.L_x_101) ;  /* 0x0000010000007945 */ /* 0x000fd80003800200 */
[----:B------:R-:W-:Y:S05]  /*4400*/  @P6 BRA `(.L_x_102) ;  /* 0x0000000000386947 */ /* 0x000fea0003800000 */
[----:B------:R-:W0:Y:S01]  /*4410*/  LDC.64 R20, c[0x0][0x388] ;  /* 0x0000e200ff147b82 */ /* 0x000e220000000a00 */
[----:B------:R-:W-:Y:S01]  /*4420*/  HFMA2 R33, -RZ, RZ, 0, 1.1920928955078125e-07 ;  /* 0x00000002ff217431 */ /* 0x000fe200000001ff */
        /* <DEDUP_REMOVED lines=12> */
.L_x_102:
[----:B------:R-:W-:Y:S05]  /*44f0*/  BSYNC.RECONVERGENT B0 ;  /* 0x0000000000007941 */ /* 0x000fea0003800200 */
.L_x_101:
        /* <DEDUP_REMOVED lines=18> */
.L_x_104:
[----:B------:R-:W-:Y:S05]  /*4620*/  BSYNC.RECONVERGENT B0 ;  /* 0x0000000000007941 */ /* 0x000fea0003800200 */
.L_x_103:
[----:B------:R-:W-:Y:S01]  /*4630*/  ISETP.GT.U32.AND P6, PT, R9, 0x17, PT ;  /* 0x000000170900780c */ /* 0x000fe20003fc4070 */
[----:B------:R-:W-:-:S12]  /*4640*/  BSSY.RECONVERGENT B0, `(.L_x_105) ;  /* 0x0000011000007945 */ /* 0x000fd80003800200 */
        /* <DEDUP_REMOVED lines=16> */
.L_x_106:
[----:B------:R-:W-:Y:S05]  /*4750*/  BSYNC.RECONVERGENT B0 ;  /* 0x0000000000007941 */ /* 0x000fea0003800200 */
.L_x_105:
[----:B------:R-:W-:Y:S04]  /*4760*/  BSSY.RECONVERGENT B0, `(.L_x_107) ;  /* 0x0000010000007945 */ /* 0x000fe80003800200 */
[----:B------:R-:W-:Y:S05]  /*4770*/  @P1 BRA `(.L_x_108) ;  /* 0x0000000000381947 */ /* 0x000fea0003800000 */
[----:B------:R-:W0:Y:S01]  /*4780*/  LDC.64 R20, c[0x0][0x388] ;  /* 0x0000e200ff147b82 */ /* 0x000e220000000a00 */
[----:B------:R-:W-:Y:S01]  /*4790*/  HFMA2 R33, -RZ, RZ, 5.9604644775390625e-08, 1.1920928955078125e-07 ;  /* 0x00010002ff217431 */ /* 0x000fe200000001ff */
        /* <DEDUP_REMOVED lines=12> */
.L_x_108:
[----:B------:R-:W-:Y:S05]  /*4860*/  BSYNC.RECONVERGENT B0 ;  /* 0x0000000000007941 */ /* 0x000fea0003800200 */
.L_x_107:
[----:B------:R-:W-:Y:S01]  /*4870*/  ISETP.GT.U32.AND P6, PT, R11, 0x17, PT ;  /* 0x000000170b00780c */ /* 0x000fe20003fc4070 */
[----:B------:R-:W-:-:S12]  /*4880*/  BSSY.RECONVERGENT B0, `(.L_x_109) ;  /* 0x0000011000007945 */ /* 0x000fd80003800200 */
[----:B------:R-:W-:Y:S05]  /*4890*/  @P6 BRA `(.L_x_110) ;  /* 0x00000000003c6947 */ /* 0x000fea0003800000 */
[----:B------:R-:W0:Y:S01]  /*48a0*/  LDC.64 R20, c[0x0][0x388] ;  /* 0x0000e200ff147b82 */ /* 0x000e220000000a00 */
[----:B------:R-:W-:Y:S02]  /*48b0*/  HFMA2 R33, -RZ, RZ, 5.9604644775390625e-08, 1.1920928955078125e-07 ;  /* 0x00010002ff217431 */ /* 0x000fe400000001ff */
        /* <DEDUP_REMOVED lines=13> */
.L_x_110:
[----:B------:R-:W-:Y:S05]  /*4990*/  BSYNC.RECONVERGENT B0 ;  /* 0x0000000000007941 */ /* 0x000fea0003800200 */
.L_x_109:
[----:B------:R-:W-:Y:S01]  /*49a0*/  ISETP.GT.U32.AND P6, PT, R12, 0x17, PT ;  /* 0x000000170c00780c */ /* 0x000fe20003fc4070 */
[----:B------:R-:W-:-:S12]  /*49b0*/  BSSY.RECONVERGENT B0, `(.L_x_111) ;  /* 0x0000011000007945 */ /* 0x000fd80003800200 */
[----:B------:R-:W-:Y:S05]  /*49c0*/  @P6 BRA `(.L_x_112) ;  /* 0x00000000003c6947 */ /* 0x000fea0003800000 */
[----:B------:R-:W0:Y:S01]  /*49d0*/  LDC.64 R20, c[0x0][0x388] ;  /* 0x0000e200ff147b82 */ /* 0x000e220000000a00 */
[----:B------:R-:W-:Y:S01]  /*49e0*/  HFMA2 R33, -RZ, RZ, 5.9604644775390625e-08, 1.1920928955078125e-07 ;  /* 0x00010002ff217431 */ /* 0x000fe200000001ff */
        /* <DEDUP_REMOVED lines=13> */
.L_x_112:
[----:B------:R-:W-:Y:S05]  /*4ac0*/  BSYNC.RECONVERGENT B0 ;  /* 0x0000000000007941 */ /* 0x000fea0003800200 */
.L_x_111:
[----:B------:R-:W-:Y:S01]  /*4ad0*/  ISETP.GT.U32.AND P6, PT, R13, 0x17, PT ;  /* 0x000000170d00780c */ /* 0x000fe20003fc4070 */
[----:B------:R-:W-:-:S12]  /*4ae0*/  BSSY.RECONVERGENT B0, `(.L_x_113) ;  /* 0x0000011000007945 */ /* 0x000fd80003800200 */
        /* <DEDUP_REMOVED lines=16> */
.L_x_114:
[----:B------:R-:W-:Y:S05]  /*4bf0*/  BSYNC.RECONVERGENT B0 ;  /* 0x0000000000007941 */ /* 0x000fea0003800200 */
.L_x_113:
        /* <DEDUP_REMOVED lines=18> */
.L_x_116:
[----:B------:R-:W-:Y:S05]  /*4d20*/  BSYNC.RECONVERGENT B0 ;  /* 0x0000000000007941 */ /* 0x000fea0003800200 */
.L_x_115:
        /* <DEDUP_REMOVED lines=16> */
.L_x_118:
[----:B------:R-:W-:Y:S05]  /*4e30*/  BSYNC.RECONVERGENT B0 ;  /* 0x0000000000007941 */ /* 0x000fea0003800200 */
.L_x_117:
[----:B------:R-:W-:Y:S01]  /*4e40*/  ISETP.GT.U32.AND P6, PT, R15, 0x17, PT ;  /* 0x000000170f00780c */ /* 0x000fe20003fc4070 */
[----:B------:R-:W-:-:S12]  /*4e50*/  BSSY.RECONVERGENT B0, `(.L_x_119) ;  /* 0x0000011000007945 */ /* 0x000fd80003800200 */
[----:B------:R-:W-:Y:S05]  /*4e60*/  @P6 BRA `(.L_x_120) ;  /* 0x00000000003c6947 */ /* 0x000fea0003800000 */
[----:B------:R-:W0:Y:S01]  /*4e70*/  LDC.64 R20, c[0x0][0x388] ;  /* 0x0000e200ff147b82 */ /* 0x000e220000000a00 */
[----:B------:R-:W-:Y:S01]  /*4e80*/  HFMA2 R33, -RZ, RZ, 1.1920928955078125e-07, 1.1920928955078125e-07 ;  /* 0x00020002ff217431 */ /* 0x000fe200000001ff */
        /* <DEDUP_REMOVED lines=13> */
.L_x_120:
[----:B------:R-:W-:Y:S05]  /*4f60*/  BSYNC.RECONVERGENT B0 ;  /* 0x0000000000007941 */ /* 0x000fea0003800200 */
.L_x_119:
[----:B------:R-:W-:Y:S01]  /*4f70*/  ISETP.GT.U32.AND P6, PT, R16, 0x17, PT ;  /* 0x000000171000780c */ /* 0x000fe20003fc4070 */
[----:B------:R-:W-:-:S12]  /*4f80*/  BSSY.RECONVERGENT B0, `(.L_x_121) ;  /* 0x0000011000007945 */ /* 0x000fd80003800200 */
[----:B------:R-:W-:Y:S05]  /*4f90*/  @P6 BRA `(.L_x_122) ;  /* 0x00000000003c6947 */ /* 0x000fea0003800000 */
[----:B------:R-:W0:Y:S01]  /*4fa0*/  LDC.64 R20, c[0x0][0x388] ;  /* 0x0000e200ff147b82 */ /* 0x000e220000000a00 */
[----:B------:R-:W-:Y:S02]  /*4fb0*/  HFMA2 R33, -RZ, RZ, 1.1920928955078125e-07, 1.1920928955078125e-07 ;  /* 0x00020002ff217431 */ /* 0x000fe400000001ff */
        /* <DEDUP_REMOVED lines=13> */
.L_x_122:
[----:B------:R-:W-:Y:S05]  /*5090*/  BSYNC.RECONVERGENT B0 ;  /* 0x0000000000007941 */ /* 0x000fea0003800200 */
.L_x_121:
        /* <DEDUP_REMOVED lines=18> */
.L_x_124:
[----:B------:R-:W-:Y:S05]  /*51c0*/  BSYNC.RECONVERGENT B0 ;  /* 0x0000000000007941 */ /* 0x000fea0003800200 */
.L_x_123:
        /* <DEDUP_REMOVED lines=18> */
.L_x_126:
[----:B------:R-:W-:Y:S05]  /*52f0*/  BSYNC.RECONVERGENT B0 ;  /* 0x0000000000007941 */ /* 0x000fea0003800200 */
.L_x_125:
[----:B------:R-:W-:Y:S04]  /*5300*/  BSSY.RECONVERGENT B0, `(.L_x_127) ;  /* 0x0000010000007945 */ /* 0x000fe80003800200 */
[----:B------:R-:W-:Y:S05]  /*5310*/  @P3 BRA `(.L_x_128) ;  /* 0x0000000000383947 */ /* 0x000fea0003800000 */
[----:B------:R-:W0:Y:S01]  /*5320*/  LDC.64 R20, c[0x0][0x388] ;  /* 0x0000e200ff147b82 */ /* 0x000e220000000a00 */
[----:B------:R-:W-:Y:S01]  /*5330*/  HFMA2 R33, -RZ, RZ, 1.78813934326171875e-07, 1.1920928955078125e-07 ;  /* 0x00030002ff217431 */ /* 0x000fe200000001ff */
        /* <DEDUP_REMOVED lines=12> */
.L_x_128:
[----:B------:R-:W-:Y:S05]  /*5400*/  BSYNC.RECONVERGENT B0 ;  /* 0x0000000000007941 */ /* 0x000fea0003800200 */
.L_x_127:
[----:B------:R-:W-:Y:S01]  /*5410*/  ISETP.GT.U32.AND P6, PT, R23, 0x17, PT ;  /* 0x000000171700780c */ /* 0x000fe20003fc4070 */
[----:B------:R-:W-:-:S12]  /*5420*/  BSSY.RECONVERGENT B0, `(.L_x_129) ;  /* 0x0000011000007945 */ /* 0x000fd80003800200 */
[----:B------:R-:W-:Y:S05]  /*5430*/  @P6 BRA `(.L_x_130) ;  /* 0x00000000003c6947 */ /* 0x000fea0003800000 */
[----:B------:R-:W0:Y:S01]  /*5440*/  LDC.64 R20, c[0x0][0x388] ;  /* 0x0000e200ff147b82 */ /* 0x000e220000000a00 */
[----:B------:R-:W-:Y:S01]  /*5450*/  HFMA2 R33, -RZ, RZ, 1.78813934326171875e-07, 1.1920928955078125e-07 ;  /* 0x00030002ff217431 */ /* 0x000fe200000001ff */
        /* <DEDUP_REMOVED lines=13> */
.L_x_130:
[----:B------:R-:W-:Y:S05]  /*5530*/  BSYNC.RECONVERGENT B0 ;  /* 0x0000000000007941 */ /* 0x000fea0003800200 */
.L_x_129:
        /* <DEDUP_REMOVED lines=18> */
.L_x_132:
[----:B------:R-:W-:Y:S05]  /*5660*/  BSYNC.RECONVERGENT B0 ;  /* 0x0000000000007941 */ /* 0x000fea0003800200 */
.L_x_131:
        /* <DEDUP_REMOVED lines=18> */
.L_x_134:
[----:B------:R-:W-:Y:S05]  /*5790*/  BSYNC.RECONVERGENT B0 ;  /* 0x0000000000007941 */ /* 0x000fea0003800200 */
.L_x_133:
        /* <DEDUP_REMOVED lines=18> */
.L_x_136:
[----:B------:R-:W-:Y:S05]  /*58c0*/  BSYNC.RECONVERGENT B0 ;  /* 0x0000000000007941 */ /* 0x000fea0003800200 */
.L_x_135:
[----:B------:R-:W-:Y:S04]  /*58d0*/  BSSY.RECONVERGENT B0, `(.L_x_137) ;  /* 0x0000010000007945 */ /* 0x000fe80003800200 */
[----:B------:R-:W-:Y:S05]  /*58e0*/  @P4 BRA `(.L_x_138) ;  /* 0x0000000000384947 */ /* 0x000fea0003800000 */
[----:B------:R-:W0:Y:S01]  /*58f0*/  LDC.64 R20, c[0x0][0x388] ;  /* 0x0000e200ff147b82 */ /* 0x000e220000000a00 */
[----:B------:R-:W-:Y:S01]  /*5900*/  HFMA2 R33, -RZ, RZ, 2.384185791015625e-07, 1.1920928955078125e-07 ;  /* 0x00040002ff217431 */ /* 0x000fe200000001ff */
        /* <DEDUP_REMOVED lines=12> */
.L_x_138:
[----:B------:R-:W-:Y:S05]  /*59d0*/  BSYNC.RECONVERGENT B0 ;  /* 0x0000000000007941 */ /* 0x000fea0003800200 */
.L_x_137:
[----:B------:R-:W-:Y:S01]  /*59e0*/  ISETP.GT.U32.AND P6, PT, R28, 0x17, PT ;  /* 0x000000171c00780c */ /* 0x000fe20003fc4070 */
[----:B------:R-:W-:-:S12]  /*59f0*/  BSSY.RECONVERGENT B0, `(.L_x_139) ;  /* 0x0000011000007945 */ /* 0x000fd80003800200 */
        /* <DEDUP_REMOVED lines=16> */
.L_x_140:
[----:B------:R-:W-:Y:S05]  /*5b00*/  BSYNC.RECONVERGENT B0 ;  /* 0x0000000000007941 */ /* 0x000fea0003800200 */
.L_x_139:
[----:B------:R-:W-:Y:S01]  /*5b10*/  ISETP.GT.U32.AND P6, PT, R29, 0x17, PT ;  /* 0x000000171d00780c */ /* 0x000fe20003fc4070 */
[----:B------:R-:W-:-:S12]  /*5b20*/  BSSY.RECONVERGENT B0, `(.L_x_141) ;  /* 0x0000011000007945 */ /* 0x000fd80003800200 */
[----:B------:R-:W-:Y:S05]  /*5b30*/  @P6 BRA `(.L_x_142) ;  /* 0x00000000003c6947 */ /* 0x000fea0003800000 */
[----:B------:R-:W0:Y:S01]  /*5b40*/  LDC.64 R20, c[0x0][0x388] ;  /* 0x0000e200ff147b82 */ /* 0x000e220000000a00 */
[----:B------:R-:W-:Y:S01]  /*5b50*/  HFMA2 R33, -RZ, RZ, 2.384185791015625e-07, 1.1920928955078125e-07 ;  /* 0x00040002ff217431 */ /* 0x000fe200000001ff */
        /* <DEDUP_REMOVED lines=13> */
.L_x_142:
[----:B------:R-:W-:Y:S05]  /*5c30*/  BSYNC.RECONVERGENT B0 ;  /* 0x0000000000007941 */ /* 0x000fea0003800200 */
.L_x_141:
        /* <DEDUP_REMOVED lines=18> */
.L_x_144:
[----:B------:R-:W-:Y:S05]  /*5d60*/  BSYNC.RECONVERGENT B0 ;  /* 0x0000000000007941 */ /* 0x000fea0003800200 */
.L_x_143:
[----:B------:R-:W-:Y:S04]  /*5d70*/  BSSY.RECONVERGENT B0, `(.L_x_145) ;  /* 0x0000011000007945 */ /* 0x000fe80003800200 */
        /* <DEDUP_REMOVED lines=16> */
.L_x_146:
[----:B------:R-:W-:Y:S05]  /*5e80*/  BSYNC.RECONVERGENT B0 ;  /* 0x0000000000007941 */ /* 0x000fea0003800200 */
.L_x_145:
        /* <DEDUP_REMOVED lines=16> */
.L_x_148:
[----:B------:R-:W-:Y:S05]  /*5f90*/  BSYNC.RECONVERGENT B0 ;  /* 0x0000000000007941 */ /* 0x000fea0003800200 */
.L_x_147:
[----:B------:R-:W-:Y:S01]  /*5fa0*/  ISETP.GT.U32.AND P6, PT, R24, 0x17, PT ;  /* 0x000000171800780c */ /* 0x000fe20003fc4070 */
[----:B------:R-:W-:-:S12]  /*5fb0*/  BSSY.RECONVERGENT B0, `(.L_x_149) ;  /* 0x0000011000007945 */ /* 0x000fd80003800200 */
[----:B------:R-:W-:Y:S05]  /*5fc0*/  @P6 BRA `(.L_x_150) ;  /* 0x00000000003c6947 */ /* 0x000fea0003800000 */
[----:B------:R-:W0:Y:S01]  /*5fd0*/  LDC.64 R20, c[0x0][0x388] ;  /* 0x0000e200ff147b82 */ /* 0x000e220000000a00 */
[----:B------:R-:W-:Y:S01]  /*5fe0*/  HFMA2 R33, -RZ, RZ, 0, 1.78813934326171875e-07 ;  /* 0x00000003ff217431 */ /* 0x000fe200000001ff */
        /* <DEDUP_REMOVED lines=13> */
.L_x_150:
[----:B------:R-:W-:Y:S05]  /*60c0*/  BSYNC.RECONVERGENT B0 ;  /* 0x0000000000007941 */ /* 0x000fea0003800200 */
.L_x_149:
        /* <DEDUP_REMOVED lines=18> */
.L_x_152:
[----:B------:R-:W-:Y:S05]  /*61f0*/  BSYNC.RECONVERGENT B0 ;  /* 0x0000000000007941 */ /* 0x000fea0003800200 */
.L_x_151:
[----:B------:R-:W-:Y:S01]  /*6200*/  ISETP.GT.U32.AND P6, PT, R7, 0x17, PT ;  /* 0x000000170700780c */ /* 0x000fe20003fc4070 */
[----:B------:R-:W-:-:S12]  /*6210*/  BSSY.RECONVERGENT B0, `(.L_x_153) ;  /* 0x0000010000007945 */ /* 0x000fd80003800200 */
[----:B------:R-:W-:Y:S05]  /*6220*/  @P6 BRA `(.L_x_154) ;  /* 0x0000000000386947 */ /* 0x000fea0003800000 */
[----:B------:R-:W0:Y:S01]  /*6230*/  LDC.64 R20, c[0x0][0x388] ;  /* 0x0000e200ff147b82 */ /* 0x000e220000000a00 */
[----:B------:R-:W-:Y:S01]  /*6240*/  HFMA2 R33, -RZ, RZ, 0, 1.78813934326171875e-07 ;  /* 0x00000003ff217431 */ /* 0x000fe200000001ff */
        /* <DEDUP_REMOVED lines=12> */
.L_x_154:
[----:B------:R-:W-:Y:S05]  /*6310*/  BSYNC.RECONVERGENT B0 ;  /* 0x0000000000007941 */ /* 0x000fea0003800200 */
.L_x_153:
        /* <DEDUP_REMOVED lines=18> */
.L_x_156:
[----:B------:R-:W-:Y:S05]  /*6440*/  BSYNC.RECONVERGENT B0 ;  /* 0x0000000000007941 */ /* 0x000fea0003800200 */
.L_x_155:
[----:B------:R-:W-:Y:S04]  /*6450*/  BSSY.RECONVERGENT B0, `(.L_x_157) ;  /* 0x0000010000007945 */ /* 0x000fe80003800200 */
[----:B------:R-:W-:Y:S05]  /*6460*/  @P1 BRA `(.L_x_158) ;  /* 0x0000000000381947 */ /* 0x000fea0003800000 */
[----:B------:R-:W0:Y:S01]  /*6470*/  LDC.64 R20, c[0x0][0x388] ;  /* 0x0000e200ff147b82 */ /* 0x000e220000000a00 */
[----:B------:R-:W-:Y:S01]  /*6480*/  HFMA2 R33, -RZ, RZ, 5.9604644775390625e-08, 1.78813934326171875e-07 ;  /* 0x00010003ff217431 */ /* 0x000fe200000001ff */
        /* <DEDUP_REMOVED lines=12> */
.L_x_158:
[----:B------:R-:W-:Y:S05]  /*6550*/  BSYNC.RECONVERGENT B0 ;  /* 0x0000000000007941 */ /* 0x000fea0003800200 */
.L_x_157:
[----:B------:R-:W-:Y:S01]  /*6560*/  ISETP.GT.U32.AND P6, PT, R11, 0x17, PT ;  /* 0x000000170b00780c */ /* 0x000fe20003fc4070 */
[----:B------:R-:W-:-:S12]  /*6570*/  BSSY.RECONVERGENT B0, `(.L_x_159) ;  /* 0x0000011000007945 */ /* 0x000fd80003800200 */
[----:B------:R-:W-:Y:S05]  /*6580*/  @P6 BRA `(.L_x_160) ;  /* 0x00000000003c6947 */ /* 0x000fea0003800000 */
[----:B------:R-:W0:Y:S01]  /*6590*/  LDC.64 R20, c[0x0][0x388] ;  /* 0x0000e200ff147b82 */ /* 0x000e220000000a00 */
[----:B------:R-:W-:Y:S01]  /*65a0*/  HFMA2 R33, -RZ, RZ, 5.9604644775390625e-08, 1.78813934326171875e-07 ;  /* 0x00010003ff217431 */ /* 0x000fe200000001ff */
        /* <DEDUP_REMOVED lines=13> */
.L_x_160:
[----:B------:R-:W-:Y:S05]  /*6680*/  BSYNC.RECONVERGENT B0 ;  /* 0x0000000000007941 */ /* 0x000fea0003800200 */
.L_x_159:
        /* <DEDUP_REMOVED lines=18> */
.L_x_162:
[----:B------:R-:W-:Y:S05]  /*67b0*/  BSYNC.RECONVERGENT B0 ;  /* 0x0000000000007941 */ /* 0x000fea0003800200 */
.L_x_161:
        /* <DEDUP_REMOVED lines=18> */
.L_x_164:
[----:B------:R-:W-:Y:S05]  /*68e0*/  BSYNC.RECONVERGENT B0 ;  /* 0x0000000000007941 */ /* 0x000fea0003800200 */
.L_x_163:
[----:B------:R-:W-:Y:S01]  /*68f0*/  ISETP.GT.U32.AND P6, PT, R14, 0x17, PT ;  /* 0x000000170e00780c */ /* 0x000fe20003fc4070 */
[----:B------:R-:W-:-:S12]  /*6900*/  BSSY.RECONVERGENT B0, `(.L_x_165) ;  /* 0x0000011000007945 */ /* 0x000fd80003800200 */
        /* <DEDUP_REMOVED lines=16> */
.L_x_166:
[----:B------:R-:W-:Y:S05]  /*6a10*/  BSYNC.RECONVERGENT B0 ;  /* 0x0000000000007941 */ /* 0x000fea0003800200 */
.L_x_165:
[----:B------:R-:W-:Y:S04]  /*6a20*/  BSSY.RECONVERGENT B0, `(.L_x_167) ;  /* 0x0000010000007945 */ /* 0x000fe80003800200 */
[----:B------:R-:W-:Y:S05]  /*6a30*/  @P2 BRA `(.L_x_168) ;  /* 0x0000000000382947 */ /* 0x000fea0003800000 */
[----:B------:R-:W0:Y:S01]  /*6a40*/  LDC.64 R20, c[0x0][0x388] ;  /* 0x0000e200ff147b82 */ /* 0x000e220000000a00 */
[----:B------:R-:W-:Y:S01]  /*6a50*/  HFMA2 R33, -RZ, RZ, 1.1920928955078125e-07, 1.78813934326171875e-07 ;  /* 0x00020003ff217431 */ /* 0x000fe200000001ff */
        /* <DEDUP_REMOVED lines=12> */
.L_x_168:
[----:B------:R-:W-:Y:S05]  /*6b20*/  BSYNC.RECONVERGENT B0 ;  /* 0x0000000000007941 */ /* 0x000fea0003800200 */
.L_x_167:
[----:B------:R-:W-:Y:S01]  /*6b30*/  ISETP.GT.U32.AND P6, PT, R15, 0x17, PT ;  /* 0x000000170f00780c */ /* 0x000fe20003fc4070 */
[----:B------:R-:W-:-:S12]  /*6b40*/  BSSY.RECONVERGENT B0, `(.L_x_169) ;  /* 0x0000011000007945 */ /* 0x000fd80003800200 */
[----:B------:R-:W-:Y:S05]  /*6b50*/  @P6 BRA `(.L_x_170) ;  /* 0x00000000003c6947 */ /* 0x000fea0003800000 */
[----:B------:R-:W0:Y:S01]  /*6b60*/  LDC.64 R20, c[0x0][0x388] ;  /* 0x0000e200ff147b82 */ /* 0x000e220000000a00 */
[----:B------:R-:W-:Y:S02]  /*6b70*/  HFMA2 R33, -RZ, RZ, 1.1920928955078125e-07, 1.78813934326171875e-07 ;  /* 0x00020003ff217431 */ /* 0x000fe400000001ff */
        /* <DEDUP_REMOVED lines=13> */
.L_x_170:
[----:B------:R-:W-:Y:S05]  /*6c50*/  BSYNC.RECONVERGENT B0 ;  /* 0x0000000000007941 */ /* 0x000fea0003800200 */
.L_x_169:
[----:B------:R-:W-:Y:S01]  /*6c60*/  ISETP.GT.U32.AND P6, PT, R16, 0x17, PT ;  /* 0x000000171000780c */ /* 0x000fe20003fc4070 */
[----:B------:R-:W-:-:S12]  /*6c70*/  BSSY.RECONVERGENT B0, `(.L_x_171) ;  /* 0x0000011000007945 */ /* 0x000fd80003800200 */
[----:B------:R-:W-:Y:S05]  /*6c80*/  @P6 BRA `(.L_x_172) ;  /* 0x00000000003c6947 */ /* 0x000fea0003800000 */
[----:B------:R-:W0:Y:S01]  /*6c90*/  LDC.64 R20, c[0x0][0x388] ;  /* 0x0000e200ff147b82 */ /* 0x000e220000000a00 */
[----:B------:R-:W-:Y:S01]  /*6ca0*/  HFMA2 R33, -RZ, RZ, 1.1920928955078125e-07, 1.78813934326171875e-07 ;  /* 0x00020003ff217431 */ /* 0x000fe200000001ff */
        /* <DEDUP_REMOVED lines=13> */
.L_x_172:
[----:B------:R-:W-:Y:S05]  /*6d80*/  BSYNC.RECONVERGENT B0 ;  /* 0x0000000000007941 */ /* 0x000fea0003800200 */
.L_x_171:
        /* <DEDUP_REMOVED lines=18> */
.L_x_174:
[----:B------:R-:W-:Y:S05]  /*6eb0*/  BSYNC.RECONVERGENT B0 ;  /* 0x0000000000007941 */ /* 0x000fea0003800200 */
.L_x_173:
        /* <DEDUP_REMOVED lines=18> */
.L_x_176:
[----:B------:R-:W-:Y:S05]  /*6fe0*/  BSYNC.RECONVERGENT B0 ;  /* 0x0000000000007941 */ /* 0x000fea0003800200 */
.L_x_175:
[----:B------:R-:W-:Y:S04]  /*6ff0*/  BSSY.RECONVERGENT B0, `(.L_x_177) ;  /* 0x0000010000007945 */ /* 0x000fe80003800200 */
[----:B------:R-:W-:Y:S05]  /*7000*/  @P3 BRA `(.L_x_178) ;  /* 0x0000000000383947 */ /* 0x000fea0003800000 */
[----:B------:R-:W0:Y:S01]  /*7010*/  LDC.64 R20, c[0x0][0x388] ;  /* 0x0000e200ff147b82 */ /* 0x000e220000000a00 */
[----:B------:R-:W-:Y:S01]  /*7020*/  HFMA2 R33, -RZ, RZ, 1.78813934326171875e-07, 1.78813934326171875e-07 ;  /* 0x00030003ff217431 */ /* 0x000fe200000001ff */
        /* <DEDUP_REMOVED lines=12> */
.L_x_178:
[----:B------:R-:W-:Y:S05]  /*70f0*/  BSYNC.RECONVERGENT B0 ;  /* 0x0000000000007941 */ /* 0x000fea0003800200 */
.L_x_177:
[----:B------:R-:W-:Y:S01]  /*7100*/  ISETP.GT.U32.AND P6, PT, R23, 0x17, PT ;  /* 0x000000171700780c */ /* 0x000fe20003fc4070 */
[----:B------:R-:W-:-:S12]  /*7110*/  BSSY.RECONVERGENT B0, `(.L_x_179) ;  /* 0x0000011000007945 */ /* 0x000fd80003800200 */
[----:B------:R-:W-:Y:S05]  /*7120*/  @P6 BRA `(.L_x_180) ;  /* 0x00000000003c6947 */ /* 0x000fea0003800000 */
[----:B------:R-:W0:Y:S01]  /*7130*/  LDC.64 R20, c[0x0][0x388] ;  /* 0x0000e200ff147b82 */ /* 0x000e220000000a00 */
[----:B------:R-:W-:Y:S01]  /*7140*/  HFMA2 R33, -RZ, RZ, 1.78813934326171875e-07, 1.78813934326171875e-07 ;  /* 0x00030003ff217431 */ /* 0x000fe200000001ff */
        /* <DEDUP_REMOVED lines=13> */
.L_x_180:
[----:B------:R-:W-:Y:S05]  /*7220*/  BSYNC.RECONVERGENT B0 ;  /* 0x0000000000007941 */ /* 0x000fea0003800200 */
.L_x_179:
        /* <DEDUP_REMOVED lines=18> */
.L_x_182:
[----:B------:R-:W-:Y:S05]  /*7350*/  BSYNC.RECONVERGENT B0 ;  /* 0x0000000000007941 */ /* 0x000fea0003800200 */
.L_x_181:
        /* <DEDUP_REMOVED lines=18> */
.L_x_184:
[----:B------:R-:W-:Y:S05]  /*7480*/  BSYNC.RECONVERGENT B0 ;  /* 0x0000000000007941 */ /* 0x000fea0003800200 */
.L_x_183:
        /* <DEDUP_REMOVED lines=18> */
.L_x_186:
[----:B------:R-:W-:Y:S05]  /*75b0*/  BSYNC.RECONVERGENT B0 ;  /* 0x0000000000007941 */ /* 0x000fea0003800200 */
.L_x_185:
[----:B------:R-:W-:Y:S04]  /*75c0*/  BSSY.RECONVERGENT B0, `(.L_x_187) ;  /* 0x0000010000007945 */ /* 0x000fe80003800200 */
[----:B------:R-:W-:Y:S05]  /*75d0*/  @P4 BRA `(.L_x_188) ;  /* 0x0000000000384947 */ /* 0x000fea0003800000 */
[----:B------:R-:W0:Y:S01]  /*75e0*/  LDC.64 R20, c[0x0][0x388] ;  /* 0x0000e200ff147b82 */ /* 0x000e220000000a00 */
[----:B------:R-:W-:Y:S01]  /*75f0*/  HFMA2 R33, -RZ, RZ, 2.384185791015625e-07, 1.78813934326171875e-07 ;  /* 0x00040003ff217431 */ /* 0x000fe200000001ff */
        /* <DEDUP_REMOVED lines=12> */
.L_x_188:
[----:B------:R-:W-:Y:S05]  /*76c0*/  BSYNC.RECONVERGENT B0 ;  /* 0x0000000000007941 */ /* 0x000fea0003800200 */
.L_x_187:
[----:B------:R-:W-:Y:S01]  /*76d0*/  ISETP.GT.U32.AND P6, PT, R28, 0x17, PT ;  /* 0x000000171c00780c */ /* 0x000fe20003fc4070 */
[----:B------:R-:W-:-:S12]  /*76e0*/  BSSY.RECONVERGENT B0, `(.L_x_189) ;  /* 0x0000011000007945 */ /* 0x000fd80003800200 */
[----:B------:R-:W-:Y:S05]  /*76f0*/  @P6 BRA `(.L_x_190) ;  /* 0x00000000003c6947 */ /* 0x000fea0003800000 */
[----:B------:R-:W0:Y:S01]  /*7700*/  LDC.64 R20, c[0x0][0x388] ;  /* 0x0000e200ff147b82 */ /* 0x000e220000000a00 */
[----:B------:R-:W-:Y:S01]  /*7710*/  HFMA2 R33, -RZ, RZ, 2.384185791015625e-07, 1.78813934326171875e-07 ;  /* 0x00040003ff217431 */ /* 0x000fe200000001ff */
        /* <DEDUP_REMOVED lines=13> */
.L_x_190:
[----:B------:R-:W-:Y:S05]  /*77f0*/  BSYNC.RECONVERGENT B0 ;  /* 0x0000000000007941 */ /* 0x000fea0003800200 */
.L_x_189:
        /* <DEDUP_REMOVED lines=18> */
.L_x_192:
[----:B------:R-:W-:Y:S05]  /*7920*/  BSYNC.RECONVERGENT B0 ;  /* 0x0000000000007941 */ /* 0x000fea0003800200 */
.L_x_191:
        /* <DEDUP_REMOVED lines=18> */
.L_x_194:
[----:B------:R-:W-:Y:S05]  /*7a50*/  BSYNC.RECONVERGENT B0 ;  /* 0x0000000000007941 */ /* 0x000fea0003800200 */
.L_x_193:
[----:B------:R-:W-:Y:S04]  /*7a60*/  BSSY.RECONVERGENT B0, `(.L_x_195) ;  /* 0x0000011000007945 */ /* 0x000fe80003800200 */
        /* <DEDUP_REMOVED lines=16> */
.L_x_196:
[----:B------:R-:W-:Y:S05]  /*7b70*/  BSYNC.RECONVERGENT B0 ;  /* 0x0000000000007941 */ /* 0x000fea0003800200 */
.L_x_195:
[----:B------:R-:W-:Y:S04]  /*7b80*/  BSSY.RECONVERGENT B0, `(.L_x_197) ;  /* 0x0000010000007945 */ /* 0x000fe80003800200 */
[----:B------:R-:W-:Y:S05]  /*7b90*/  @P0 BRA `(.L_x_198) ;  /* 0x0000000000380947 */ /* 0x000fea0003800000 */
[----:B------:R-:W0:Y:S01]  /*7ba0*/  LDC.64 R20, c[0x0][0x388] ;  /* 0x0000e200ff147b82 */ /* 0x000e220000000a00 */
[----:B------:R-:W-:Y:S01]  /*7bb0*/  HFMA2 R33, -RZ, RZ, 0, 2.384185791015625e-07 ;  /* 0x00000004ff217431 */ /* 0x000fe200000001ff */
        /* <DEDUP_REMOVED lines=12> */
.L_x_198:
[----:B------:R-:W-:Y:S05]  /*7c80*/  BSYNC.RECONVERGENT B0 ;  /* 0x0000000000007941 */ /* 0x000fea0003800200 */
.L_x_197:
        /* <DEDUP_REMOVED lines=18> */
.L_x_200:
[----:B------:R-:W-:Y:S05]  /*7db0*/  BSYNC.RECONVERGENT B0 ;  /* 0x0000000000007941 */ /* 0x000fea0003800200 */
.L_x_199:
[----:B------:R-:W-:Y:S01]  /*7dc0*/  ISETP.GT.U32.AND P6, PT, R5, 0x17, PT ;  /* 0x000000170500780c */ /* 0x000fe20003fc4070 */
[----:B------:R-:W-:-:S12]  /*7dd0*/  BSSY.RECONVERGENT B0, `(.L_x_201) ;  /* 0x0000011000007945 */ /* 0x000fd80003800200 */
[----:B------:R-:W-:Y:S05]  /*7de0*/  @P6 BRA `(.L_x_202) ;  /* 0x00000000003c6947 */ /* 0x000fea0003800000 */
[----:B------:R-:W0:Y:S01]  /*7df0*/  LDC.64 R20, c[0x0][0x388] ;  /* 0x0000e200ff147b82 */ /* 0x000e220000000a00 */
[----:B------:R-:W-:Y:S01]  /*7e00*/  HFMA2 R33, -RZ, RZ, 0, 2.384185791015625e-07 ;  /* 0x00000004ff217431 */ /* 0x000fe200000001ff */
        /* <DEDUP_REMOVED lines=13> */
.L_x_202:
[----:B------:R-:W-:Y:S05]  /*7ee0*/  BSYNC.RECONVERGENT B0 ;  /* 0x0000000000007941 */ /* 0x000fea0003800200 */
.L_x_201:
        /* <DEDUP_REMOVED lines=18> */
.L_x_204:
[----:B------:R-:W-:Y:S05]  /*8010*/  BSYNC.RECONVERGENT B0 ;  /* 0x0000000000007941 */ /* 0x000fea0003800200 */
.L_x_203:
[----:B------:R-:W-:Y:S01]  /*8020*/  ISETP.GT.U32.AND P6, PT, R9, 0x17, PT ;  /* 0x000000170900780c */ /* 0x000fe20003fc4070 */
[----:B------:R-:W-:-:S12]  /*8030*/  BSSY.RECONVERGENT B0, `(.L_x_205) ;  /* 0x0000010000007945 */ /* 0x000fd80003800200 */
[----:B------:R-:W-:Y:S05]  /*8040*/  @P6 BRA `(.L_x_206) ;  /* 0x0000000000386947 */ /* 0x000fea0003800000 */
[----:B------:R-:W0:Y:S01]  /*8050*/  LDC.64 R20, c[0x0][0x388] ;  /* 0x0000e200ff147b82 */ /* 0x000e220000000a00 */
[----:B------:R-:W-:Y:S01]  /*8060*/  HFMA2 R33, -RZ, RZ, 0, 2.384185791015625e-07 ;  /* 0x00000004ff217431 */ /* 0x000fe200000001ff */
        /* <DEDUP_REMOVED lines=12> */
.L_x_206:
[----:B------:R-:W-:Y:S05]  /*8130*/  BSYNC.RECONVERGENT B0 ;  /* 0x0000000000007941 */ /* 0x000fea0003800200 */
.L_x_205:
[----:B------:R-:W-:Y:S04]  /*8140*/  BSSY.RECONVERGENT B0, `(.L_x_207) ;  /* 0x0000010000007945 */ /* 0x000fe80003800200 */
[----:B------:R-:W-:Y:S05]  /*8150*/  @P1 BRA `(.L_x_208) ;  /* 0x0000000000381947 */ /* 0x000fea0003800000 */
[----:B------:R-:W0:Y:S01]  /*8160*/  LDC.64 R20, c[0x0][0x388] ;  /* 0x0000e200ff147b82 */ /* 0x000e220000000a00 */
[----:B------:R-:W-:Y:S01]  /*8170*/  HFMA2 R33, -RZ, RZ, 5.9604644775390625e-08, 2.384185791015625e-07 ;  /* 0x00010004ff217431 */ /* 0x000fe200000001ff */
        /* <DEDUP_REMOVED lines=12> */
.L_x_208:
[----:B------:R-:W-:Y:S05]  /*8240*/  BSYNC.RECONVERGENT B0 ;  /* 0x0000000000007941 */ /* 0x000fea0003800200 */
.L_x_207:
        /* <DEDUP_REMOVED lines=18> */
.L_x_210:
[----:B------:R-:W-:Y:S05]  /*8370*/  BSYNC.RECONVERGENT B0 ;  /* 0x0000000000007941 */ /* 0x000fea0003800200 */
.L_x_209:
[----:B------:R-:W-:Y:S01]  /*8380*/  ISETP.GT.U32.AND P6, PT, R12, 0x17, PT ;  /* 0x000000170c00780c */ /* 0x000fe20003fc4070 */
[----:B------:R-:W-:-:S12]  /*8390*/  BSSY.RECONVERGENT B0, `(.L_x_211) ;  /* 0x0000011000007945 */ /* 0x000fd80003800200 */
[----:B------:R-:W-:Y:S05]  /*83a0*/  @P6 BRA `(.L_x_212) ;  /* 0x00000000003c6947 */ /* 0x000fea0003800000 */
[----:B------:R-:W0:Y:S01]  /*83b0*/  LDC.64 R20, c[0x0][0x388] ;  /* 0x0000e200ff147b82 */ /* 0x000e220000000a00 */
[----:B------:R-:W-:Y:S01]  /*83c0*/  HFMA2 R33, -RZ, RZ, 5.9604644775390625e-08, 2.384185791015625e-07 ;  /* 0x00010004ff217431 */ /* 0x000fe200000001ff */
        /* <DEDUP_REMOVED lines=13> */
.L_x_212:
[----:B------:R-:W-:Y:S05]  /*84a0*/  BSYNC.RECONVERGENT B0 ;  /* 0x0000000000007941 */ /* 0x000fea0003800200 */
.L_x_211:
        /* <DEDUP_REMOVED lines=18> */
.L_x_214:
[----:B------:R-:W-:Y:S05]  /*85d0*/  BSYNC.RECONVERGENT B0 ;  /* 0x0000000000007941 */ /* 0x000fea0003800200 */
.L_x_213:
        /* <DEDUP_REMOVED lines=18> */
.L_x_216:
[----:B------:R-:W-:Y:S05]  /*8700*/  BSYNC.RECONVERGENT B0 ;  /* 0x0000000000007941 */ /* 0x000fea0003800200 */
.L_x_215:
        /* <DEDUP_REMOVED lines=16> */
.L_x_218:
[----:B------:R-:W-:Y:S05]  /*8810*/  BSYNC.RECONVERGENT B0 ;  /* 0x0000000000007941 */ /* 0x000fea0003800200 */
.L_x_217:
[----:B------:R-:W-:Y:S01]  /*8820*/  ISETP.GT.U32.AND P6, PT, R15, 0x17, PT ;  /* 0x000000170f00780c */ /* 0x000fe20003fc4070 */
[----:B------:R-:W-:-:S12]  /*8830*/  BSSY.RECONVERGENT B0, `(.L_x_219) ;  /* 0x0000011000007945 */ /* 0x000fd80003800200 */
[----:B------:R-:W-:Y:S05]  /*8840*/  @P6 BRA `(.L_x_220) ;  /* 0x00000000003c6947 */ /* 0x000fea0003800000 */
[----:B------:R-:W0:Y:S01]  /*8850*/  LDC.64 R20, c[0x0][0x388] ;  /* 0x0000e200ff147b82 */ /* 0x000e220000000a00 */
[----:B------:R-:W-:Y:S01]  /*8860*/  HFMA2 R33, -RZ, RZ, 1.1920928955078125e-07, 2.384185791015625e-07 ;  /* 0x00020004ff217431 */ /* 0x000fe200000001ff */
        /* <DEDUP_REMOVED lines=13> */
.L_x_220:
[----:B------:R-:W-:Y:S05]  /*8940*/  BSYNC.RECONVERGENT B0 ;  /* 0x0000000000007941 */ /* 0x000fea0003800200 */
.L_x_219:
[----:B------:R-:W-:Y:S01]  /*8950*/  ISETP.GT.U32.AND P6, PT, R16, 0x17, PT ;  /* 0x000000171000780c */ /* 0x000fe20003fc4070 */
[----:B------:R-:W-:-:S12]  /*8960*/  BSSY.RECONVERGENT B0, `(.L_x_221) ;  /* 0x0000011000007945 */ /* 0x000fd80003800200 */
[----:B------:R-:W-:Y:S05]  /*8970*/  @P6 BRA `(.L_x_222) ;  /* 0x00000000003c6947 */ /* 0x000fea0003800000 */
[----:B------:R-:W0:Y:S01]  /*8980*/  LDC.64 R20, c[0x0][0x388] ;  /* 0x0000e200ff147b82 */ /* 0x000e220000000a00 */
[----:B------:R-:W-:Y:S02]  /*8990*/  HFMA2 R33, -RZ, RZ, 1.1920928955078125e-07, 2.384185791015625e-07 ;  /* 0x00020004ff217431 */ /* 0x000fe400000001ff */
        /* <DEDUP_REMOVED lines=13> */
.L_x_222:
[----:B------:R-:W-:Y:S05]  /*8a70*/  BSYNC.RECONVERGENT B0 ;  /* 0x0000000000007941 */ /* 0x000fea0003800200 */
.L_x_221:
        /* <DEDUP_REMOVED lines=18> */
.L_x_224:
[----:B------:R-:W-:Y:S05]  /*8ba0*/  BSYNC.RECONVERGENT B0 ;  /* 0x0000000000007941 */ /* 0x000fea0003800200 */
.L_x_223:
        /* <DEDUP_REMOVED lines=18> */
.L_x_226:
[----:B------:R-:W-:Y:S05]  /*8cd0*/  BSYNC.RECONVERGENT B0 ;  /* 0x0000000000007941 */ /* 0x000fea0003800200 */
.L_x_225:
[----:B------:R-:W-:Y:S04]  /*8ce0*/  BSSY.RECONVERGENT B0, `(.L_x_227) ;  /* 0x0000010000007945 */ /* 0x000fe80003800200 */
[----:B------:R-:W-:Y:S05]  /*8cf0*/  @P3 BRA `(.L_x_228) ;  /* 0x0000000000383947 */ /* 0x000fea0003800000 */
[----:B------:R-:W0:Y:S01]  /*8d00*/  LDC.64 R20, c[0x0][0x388] ;  /* 0x0000e200ff147b82 */ /* 0x000e220000000a00 */
[----:B------:R-:W-:Y:S01]  /*8d10*/  HFMA2 R33, -RZ, RZ, 1.78813934326171875e-07, 2.384185791015625e-07 ;  /* 0x00030004ff217431 */ /* 0x000fe200000001ff */
        /* <DEDUP_REMOVED lines=12> */
.L_x_228:
[----:B------:R-:W-:Y:S05]  /*8de0*/  BSYNC.RECONVERGENT B0 ;  /* 0x0000000000007941 */ /* 0x000fea0003800200 */
.L_x_227:
[----:B------:R-:W-:Y:S01]  /*8df0*/  ISETP.GT.U32.AND P6, PT, R23, 0x17, PT ;  /* 0x000000171700780c */ /* 0x000fe20003fc4070 */
[----:B------:R-:W-:-:S12]  /*8e00*/  BSSY.RECONVERGENT B0, `(.L_x_229) ;  /* 0x0000011000007945 */ /* 0x000fd80003800200 */
[----:B------:R-:W-:Y:S05]  /*8e10*/  @P6 BRA `(.L_x_230) ;  /* 0x00000000003c6947 */ /* 0x000fea0003800000 */
[----:B------:R-:W0:Y:S01]  /*8e20*/  LDC.64 R20, c[0x0][0x388] ;  /* 0x0000e200ff147b82 */ /* 0x000e220000000a00 */
[----:B------:R-:W-:Y:S01]  /*8e30*/  HFMA2 R33, -RZ, RZ, 1.78813934326171875e-07, 2.384185791015625e-07 ;  /* 0x00030004ff217431 */ /* 0x000fe200000001ff */
        /* <DEDUP_REMOVED lines=13> */
.L_x_230:
[----:B------:R-:W-:Y:S05]  /*8f10*/  BSYNC.RECONVERGENT B0 ;  /* 0x0000000000007941 */ /* 0x000fea0003800200 */
.L_x_229:
        /* <DEDUP_REMOVED lines=18> */
.L_x_232:
[----:B------:R-:W-:Y:S05]  /*9040*/  BSYNC.RECONVERGENT B0 ;  /* 0x0000000000007941 */ /* 0x000fea0003800200 */
.L_x_231:
        /* <DEDUP_REMOVED lines=18> */
.L_x_234:
[----:B------:R-:W-:Y:S05]  /*9170*/  BSYNC.RECONVERGENT B0 ;  /* 0x0000000000007941 */ /* 0x000fea0003800200 */
.L_x_233:
        /* <DEDUP_REMOVED lines=18> */
.L_x_236:
[----:B------:R-:W-:Y:S05]  /*92a0*/  BSYNC.RECONVERGENT B0 ;  /* 0x0000000000007941 */ /* 0x000fea0003800200 */
.L_x_235:
[----:B------:R-:W-:Y:S04]  /*92b0*/  BSSY.RECONVERGENT B0, `(.L_x_237) ;  /* 0x0000010000007945 */ /* 0x000fe80003800200 */
[----:B------:R-:W-:Y:S05]  /*92c0*/  @P4 BRA `(.L_x_238) ;  /* 0x0000000000384947 */ /* 0x000fea0003800000 */
[----:B------:R-:W0:Y:S01]  /*92d0*/  LDC.64 R20, c[0x0][0x388] ;  /* 0x0000e200ff147b82 */ /* 0x000e220000000a00 */
[----:B------:R-:W-:Y:S01]  /*92e0*/  HFMA2 R33, -RZ, RZ, 2.384185791015625e-07, 2.384185791015625e-07 ;  /* 0x00040004ff217431 */ /* 0x000fe200000001ff */
        /* <DEDUP_REMOVED lines=12> */
.L_x_238:
[----:B------:R-:W-:Y:S05]  /*93b0*/  BSYNC.RECONVERGENT B0 ;  /* 0x0000000000007941 */ /* 0x000fea0003800200 */
.L_x_237:
        /* <DEDUP_REMOVED lines=18> */
.L_x_240:
[----:B------:R-:W-:Y:S05]  /*94e0*/  BSYNC.RECONVERGENT B0 ;  /* 0x0000000000007941 */ /* 0x000fea0003800200 */
.L_x_239:
[----:B------:R-:W-:Y:S01]  /*94f0*/  ISETP.GT.U32.AND P6, PT, R29, 0x17, PT ;  /* 0x000000171d00780c */ /* 0x000fe20003fc4070 */
[----:B------:R-:W-:-:S12]  /*9500*/  BSSY.RECONVERGENT B0, `(.L_x_241) ;  /* 0x0000011000007945 */ /* 0x000fd80003800200 */
[----:B------:R-:W-:Y:S05]  /*9510*/  @P6 BRA `(.L_x_242) ;  /* 0x00000000003c6947 */ /* 0x000fea0003800000 */
[----:B------:R-:W0:Y:S01]  /*9520*/  LDC.64 R20, c[0x0][0x388] ;  /* 0x0000e200ff147b82 */ /* 0x000e220000000a00 */
[----:B------:R-:W-:Y:S01]  /*9530*/  HFMA2 R33, -RZ, RZ, 2.384185791015625e-07, 2.384185791015625e-07 ;  /* 0x00040004ff217431 */ /* 0x000fe200000001ff */
        /* <DEDUP_REMOVED lines=13> */
.L_x_242:
[----:B------:R-:W-:Y:S05]  /*9610*/  BSYNC.RECONVERGENT B0 ;  /* 0x0000000000007941 */ /* 0x000fea0003800200 */
.L_x_241:
        /* <DEDUP_REMOVED lines=18> */
.L_x_244:
[----:B------:R-:W-:Y:S05]  /*9740*/  BSYNC.RECONVERGENT B0 ;  /* 0x0000000000007941 */ /* 0x000fea0003800200 */
.L_x_243:
[----:B------:R-:W-:Y:S04]  /*9750*/  BSSY.RECONVERGENT B0, `(.L_x_245) ;  /* 0x0000011000007945 */ /* 0x000fe80003800200 */
        /* <DEDUP_REMOVED lines=16> */
.L_x_246:
[----:B------:R-:W-:Y:S05]  /*9860*/  BSYNC.RECONVERGENT B0 ;  /* 0x0000000000007941 */ /* 0x000fea0003800200 */
.L_x_245:
        /* <DEDUP_REMOVED lines=16> */
.L_x_248:
[----:B------:R-:W-:Y:S05]  /*9970*/  BSYNC.RECONVERGENT B0 ;  /* 0x0000000000007941 */ /* 0x000fea0003800200 */
.L_x_247:
[----:B------:R-:W-:Y:S01]  /*9980*/  ISETP.GT.U32.AND P6, PT, R24, 0x17, PT ;  /* 0x000000171800780c */ /* 0x000fe20003fc4070 */
[----:B------:R-:W-:-:S12]  /*9990*/  BSSY.RECONVERGENT B0, `(.L_x_249) ;  /* 0x0000011000007945 */ /* 0x000fd80003800200 */
[----:B------:R-:W-:Y:S05]  /*99a0*/  @P6 BRA `(.L_x_250) ;  /* 0x00000000003c6947 */ /* 0x000fea0003800000 */
[----:B------:R-:W0:Y:S01]  /*99b0*/  LDC.64 R20, c[0x0][0x388] ;  /* 0x0000e200ff147b82 */ /* 0x000e220000000a00 */
[----:B------:R-:W-:Y:S01]  /*99c0*/  HFMA2 R33, -RZ, RZ, 0, 2.98023223876953125e-07 ;  /* 0x00000005ff217431 */ /* 0x000fe200000001ff */
        /* <DEDUP_REMOVED lines=13> */
.L_x_250:
[----:B------:R-:W-:Y:S05]  /*9aa0*/  BSYNC.RECONVERGENT B0 ;  /* 0x0000000000007941 */ /* 0x000fea0003800200 */
.L_x_249:
[----:B------:R-:W-:Y:S01]  /*9ab0*/  ISETP.GT.U32.AND P6, PT, R5, 0x17, PT ;  /* 0x000000170500780c */ /* 0x000fe20003fc4070 */
[----:B------:R-:W-:-:S12]  /*9ac0*/  BSSY.RECONVERGENT B0, `(.L_x_251) ;  /* 0x0000011000007945 */ /* 0x000fd80003800200 */
[----:B------:R-:W-:Y:S05]  /*9ad0*/  @P6 BRA `(.L_x_252) ;  /* 0x00000000003c6947 */ /* 0x000fea0003800000 */
[----:B------:R-:W0:Y:S01]  /*9ae0*/  LDC.64 R20, c[0x0][0x388] ;  /* 0x0000e200ff147b82 */ /* 0x000e220000000a00 */
[----:B------:R-:W-:Y:S02]  /*9af0*/  HFMA2 R33, -RZ, RZ, 0, 2.98023223876953125e-07 ;  /* 0x00000005ff217431 */ /* 0x000fe400000001ff */
        /* <DEDUP_REMOVED lines=13> */
.L_x_252:
[----:B------:R-:W-:Y:S05]  /*9bd0*/  BSYNC.RECONVERGENT B0 ;  /* 0x0000000000007941 */ /* 0x000fea0003800200 */
.L_x_251:
        /* <DEDUP_REMOVED lines=18> */
.L_x_254:
[----:B------:R-:W-:Y:S05]  /*9d00*/  BSYNC.RECONVERGENT B0 ;  /* 0x0000000000007941 */ /* 0x000fea0003800200 */
.L_x_253:
        /* <DEDUP_REMOVED lines=18> */
.L_x_256:
[----:B------:R-:W-:Y:S05]  /*9e30*/  BSYNC.RECONVERGENT B0 ;  /* 0x0000000000007941 */ /* 0x000fea0003800200 */
.L_x_255:
[----:B------:R-:W-:Y:S04]  /*9e40*/  BSSY.RECONVERGENT B0, `(.L_x_257) ;  /* 0x0000010000007945 */ /* 0x000fe80003800200 */
[----:B------:R-:W-:Y:S05]  /*9e50*/  @P1 BRA `(.L_x_258) ;  /* 0x0000000000381947 */ /* 0x000fea0003800000 */
[----:B------:R-:W0:Y:S01]  /*9e60*/  LDC.64 R20, c[0x0][0x388] ;  /* 0x0000e200ff147b82 */ /* 0x000e220000000a00 */
[----:B------:R-:W-:Y:S01]  /*9e70*/  HFMA2 R33, -RZ, RZ, 5.9604644775390625e-08, 2.98023223876953125e-07 ;  /* 0x00010005ff217431 */ /* 0x000fe200000001ff */
        /* <DEDUP_REMOVED lines=12> */
.L_x_258:
[----:B------:R-:W-:Y:S05]  /*9f40*/  BSYNC.RECONVERGENT B0 ;  /* 0x0000000000007941 */ /* 0x000fea0003800200 */
.L_x_257:
[----:B------:R-:W-:Y:S01]  /*9f50*/  ISETP.GT.U32.AND P6, PT, R11, 0x17, PT ;  /* 0x000000170b00780c */ /* 0x000fe20003fc4070 */
[----:B------:R-:W-:-:S12]  /*9f60*/  BSSY.RECONVERGENT B0, `(.L_x_259) ;  /* 0x0000011000007945 */ /* 0x000fd80003800200 */
[----:B------:R-:W-:Y:S05]  /*9f70*/  @P6 BRA `(.L_x_260) ;  /* 0x00000000003c6947 */ /* 0x000fea0003800000 */
[----:B------:R-:W0:Y:S01]  /*9f80*/  LDC.64 R20, c[0x0][0x388] ;  /* 0x0000e200ff147b82 */ /* 0x000e220000000a00 */
[----:B------:R-:W-:Y:S01]  /*9f90*/  HFMA2 R33, -RZ, RZ, 5.9604644775390625e-08, 2.98023223876953125e-07 ;  /* 0x00010005ff217431 */ /* 0x000fe200000001ff */
        /* <DEDUP_REMOVED lines=13> */
.L_x_260:
[----:B------:R-:W-:Y:S05]  /*a070*/  BSYNC.RECONVERGENT B0 ;  /* 0x0000000000007941 */ /* 0x000fea0003800200 */
.L_x_259:
        /* <DEDUP_REMOVED lines=18> */
.L_x_262:
[----:B------:R-:W-:Y:S05]  /*a1a0*/  BSYNC.RECONVERGENT B0 ;  /* 0x0000000000007941 */ /* 0x000fea0003800200 */
.L_x_261:
        /* <DEDUP_REMOVED lines=18> */
.L_x_264:
[----:B------:R-:W-:Y:S05]  /*a2d0*/  BSYNC.RECONVERGENT B0 ;  /* 0x0000000000007941 */ /* 0x000fea0003800200 */
.L_x_263:
        /* <DEDUP_REMOVED lines=18> */
.L_x_266:
[----:B------:R-:W-:Y:S05]  /*a400*/  BSYNC.RECONVERGENT B0 ;  /* 0x0000000000007941 */ /* 0x000fea0003800200 */
.L_x_265:
[----:B------:R-:W-:Y:S04]  /*a410*/  BSSY.RECONVERGENT B0, `(.L_x_267) ;  /* 0x0000010000007945 */ /* 0x000fe80003800200 */
[----:B------:R-:W-:Y:S05]  /*a420*/  @P2 BRA `(.L_x_268) ;  /* 0x0000000000382947 */ /* 0x000fea0003800000 */
[----:B------:R-:W0:Y:S01]  /*a430*/  LDC.64 R20, c[0x0][0x388] ;  /* 0x0000e200ff147b82 */ /* 0x000e220000000a00 */
[----:B------:R-:W-:Y:S01]  /*a440*/  HFMA2 R33, -RZ, RZ, 1.1920928955078125e-07, 2.98023223876953125e-07 ;  /* 0x00020005ff217431 */ /* 0x000fe200000001ff */
        /* <DEDUP_REMOVED lines=12> */
.L_x_268:
[----:B------:R-:W-:Y:S05]  /*a510*/  BSYNC.RECONVERGENT B0 ;  /* 0x0000000000007941 */ /* 0x000fea0003800200 */
.L_x_267:
        /* <DEDUP_REMOVED lines=18> */
.L_x_270:
[----:B------:R-:W-:Y:S05]  /*a640*/  BSYNC.RECONVERGENT B0 ;  /* 0x0000000000007941 */ /* 0x000fea0003800200 */
.L_x_269:
[----:B------:R-:W-:Y:S01]  /*a650*/  ISETP.GT.U32.AND P6, PT, R16, 0x17, PT ;  /* 0x000000171000780c */ /* 0x000fe20003fc4070 */
[----:B------:R-:W-:-:S12]  /*a660*/  BSSY.RECONVERGENT B0, `(.L_x_271) ;  /* 0x0000011000007945 */ /* 0x000fd80003800200 */
[----:B------:R-:W-:Y:S05]  /*a670*/  @P6 BRA `(.L_x_272) ;  /* 0x00000000003c6947 */ /* 0x000fea0003800000 */
[----:B------:R-:W0:Y:S01]  /*a680*/  LDC.64 R20, c[0x0][0x388] ;  /* 0x0000e200ff147b82 */ /* 0x000e220000000a00 */
[----:B------:R-:W-:Y:S01]  /*a690*/  HFMA2 R33, -RZ, RZ, 1.1920928955078125e-07, 2.98023223876953125e-07 ;  /* 0x00020005ff217431 */ /* 0x000fe200000001ff */
        /* <DEDUP_REMOVED lines=13> */
.L_x_272:
[----:B------:R-:W-:Y:S05]  /*a770*/  BSYNC.RECONVERGENT B0 ;  /* 0x0000000000007941 */ /* 0x000fea0003800200 */
.L_x_271:
        /* <DEDUP_REMOVED lines=18> */
.L_x_274:
[----:B------:R-:W-:Y:S05]  /*a8a0*/  BSYNC.RECONVERGENT B0 ;  /* 0x0000000000007941 */ /* 0x000fea0003800200 */
.L_x_273:
        /* <DEDUP_REMOVED lines=18> */
.L_x_276:
[----:B------:R-:W-:Y:S05]  /*a9d0*/  BSYNC.RECONVERGENT B0 ;  /* 0x0000000000007941 */ /* 0x000fea0003800200 */
.L_x_275:
        /* <DEDUP_REMOVED lines=16> */
.L_x_278:
[----:B------:R-:W-:Y:S05]  /*aae0*/  BSYNC.RECONVERGENT B0 ;  /* 0x0000000000007941 */ /* 0x000fea0003800200 */
.L_x_277:
[----:B------:R-:W-:Y:S01]  /*aaf0*/  ISETP.GT.U32.AND P6, PT, R23, 0x17, PT ;  /* 0x000000171700780c */ /* 0x000fe20003fc4070 */
[----:B------:R-:W-:-:S12]  /*ab00*/  BSSY.RECONVERGENT B0, `(.L_x_279) ;  /* 0x0000011000007945 */ /* 0x000fd80003800200 */
[----:B------:R-:W-:Y:S05]  /*ab10*/  @P6 BRA `(.L_x_280) ;  /* 0x00000000003c6947 */ /* 0x000fea0003800000 */
[----:B------:R-:W0:Y:S01]  /*ab20*/  LDC.64 R20, c[0x0][0x388] ;  /* 0x0000e200ff147b82 */ /* 0x000e220000000a00 */
[----:B------:R-:W-:Y:S01]  /*ab30*/  HFMA2 R33, -RZ, RZ, 1.78813934326171875e-07, 2.98023223876953125e-07 ;  /* 0x00030005ff217431 */ /* 0x000fe200000001ff */
        /* <DEDUP_REMOVED lines=13> */
.L_x_280:
[----:B------:R-:W-:Y:S05]  /*ac10*/  BSYNC.RECONVERGENT B0 ;  /* 0x0000000000007941 */ /* 0x000fea0003800200 */
.L_x_279:
[----:B------:R-:W-:Y:S01]  /*ac20*/  ISETP.GT.U32.AND P6, PT, R25, 0x17, PT ;  /* 0x000000171900780c */ /* 0x000fe20003fc4070 */
[----:B------:R-:W-:-:S12]  /*ac30*/  BSSY.RECONVERGENT B0, `(.L_x_281) ;  /* 0x0000011000007945 */ /* 0x000fd80003800200 */
[----:B------:R-:W-:Y:S05]  /*ac40*/  @P6 BRA `(.L_x_282) ;  /* 0x00000000003c6947 */ /* 0x000fea0003800000 */
[----:B------:R-:W0:Y:S01]  /*ac50*/  LDC.64 R20, c[0x0][0x388] ;  /* 0x0000e200ff147b82 */ /* 0x000e220000000a00 */
[----:B------:R-:W-:Y:S02]  /*ac60*/  HFMA2 R33, -RZ, RZ, 1.78813934326171875e-07, 2.98023223876953125e-07 ;  /* 0x00030005ff217431 */ /* 0x000fe400000001ff */
        /* <DEDUP_REMOVED lines=13> */
.L_x_282:
[----:B------:R-:W-:Y:S05]  /*ad40*/  BSYNC.RECONVERGENT B0 ;  /* 0x0000000000007941 */ /* 0x000fea0003800200 */
.L_x_281:
        /* <DEDUP_REMOVED lines=18> */
.L_x_284:
[----:B------:R-:W-:Y:S05]  /*ae70*/  BSYNC.RECONVERGENT B0 ;  /* 0x0000000000007941 */ /* 0x000fea0003800200 */
.L_x_283:
        /* <DEDUP_REMOVED lines=18> */
.L_x_286:
[----:B------:R-:W-:Y:S05]  /*afa0*/  BSYNC.RECONVERGENT B0 ;  /* 0x0000000000007941 */ /* 0x000fea0003800200 */
.L_x_285:
[----:B------:R-:W-:Y:S04]  /*afb0*/  BSSY.RECONVERGENT B0, `(.L_x_287) ;  /* 0x0000010000007945 */ /* 0x000fe80003800200 */
[----:B------:R-:W-:Y:S05]  /*afc0*/  @P4 BRA `(.L_x_288) ;  /* 0x0000000000384947 */ /* 0x000fea0003800000 */
[----:B------:R-:W0:Y:S01]  /*afd0*/  LDC.64 R20, c[0x0][0x388] ;  /* 0x0000e200ff147b82 */ /* 0x000e220000000a00 */
[----:B------:R-:W-:Y:S01]  /*afe0*/  HFMA2 R33, -RZ, RZ, 2.384185791015625e-07, 2.98023223876953125e-07 ;  /* 0x00040005ff217431 */ /* 0x000fe200000001ff */
        /* <DEDUP_REMOVED lines=12> */
.L_x_288:
[----:B------:R-:W-:Y:S05]  /*b0b0*/  BSYNC.RECONVERGENT B0 ;  /* 0x0000000000007941 */ /* 0x000fea0003800200 */
.L_x_287:
[----:B------:R-:W-:Y:S01]  /*b0c0*/  ISETP.GT.U32.AND P6, PT, R28, 0x17, PT ;  /* 0x000000171c00780c */ /* 0x000fe20003fc4070 */
[----:B------:R-:W-:-:S12]  /*b0d0*/  BSSY.RECONVERGENT B0, `(.L_x_289) ;  /* 0x0000011000007945 */ /* 0x000fd80003800200 */
[----:B------:R-:W-:Y:S05]  /*b0e0*/  @P6 BRA `(.L_x_290) ;  /* 0x00000000003c6947 */ /* 0x000fea0003800000 */
[----:B------:R-:W0:Y:S01]  /*b0f0*/  LDC.64 R20, c[0x0][0x388] ;  /* 0x0000e200ff147b82 */ /* 0x000e220000000a00 */
[----:B------:R-:W-:Y:S01]  /*b100*/  HFMA2 R33, -RZ, RZ, 2.384185791015625e-07, 2.98023223876953125e-07 ;  /* 0x00040005ff217431 */ /* 0x000fe200000001ff */
        /* <DEDUP_REMOVED lines=13> */
.L_x_290:
[----:B------:R-:W-:Y:S05]  /*b1e0*/  BSYNC.RECONVERGENT B0 ;  /* 0x0000000000007941 */ /* 0x000fea0003800200 */
.L_x_289:
        /* <DEDUP_REMOVED lines=18> */
.L_x_292:
[----:B------:R-:W-:Y:S05]  /*b310*/  BSYNC.RECONVERGENT B0 ;  /* 0x0000000000007941 */ /* 0x000fea0003800200 */
.L_x_291:
        /* <DEDUP_REMOVED lines=18> */
.L_x_294:
[----:B------:R-:W-:Y:S05]  /*b440*/  BSYNC.RECONVERGENT B0 ;  /* 0x0000000000007941 */ /* 0x000fea0003800200 */
.L_x_293:
[----:B------:R-:W-:Y:S04]  /*b450*/  BSSY.RECONVERGENT B0, `(.L_x_295) ;  /* 0x0000011000007945 */ /* 0x000fe80003800200 */
        /* <DEDUP_REMOVED lines=16> */
.L_x_296:
[----:B------:R-:W-:Y:S05]  /*b560*/  BSYNC.RECONVERGENT B0 ;  /* 0x0000000000007941 */ /* 0x000fea0003800200 */
.L_x_295:
[----:B------:R-:W-:Y:S04]  /*b570*/  BSSY.RECONVERGENT B0, `(.L_x_297) ;  /* 0x0000010000007945 */ /* 0x000fe80003800200 */
[----:B------:R-:W-:Y:S05]  /*b580*/  @P0 BRA `(.L_x_298) ;  /* 0x0000000000380947 */ /* 0x000fea0003800000 */
[----:B------:R-:W0:Y:S01]  /*b590*/  LDC.64 R20, c[0x0][0x388] ;  /* 0x0000e200ff147b82 */ /* 0x000e220000000a00 */
[----:B------:R-:W-:Y:S01]  /*b5a0*/  HFMA2 R33, -RZ, RZ, 0, 3.5762786865234375e-07 ;  /* 0x00000006ff217431 */ /* 0x000fe200000001ff */
        /* <DEDUP_REMOVED lines=12> */
.L_x_298:
[----:B------:R-:W-:Y:S05]  /*b670*/  BSYNC.RECONVERGENT B0 ;  /* 0x0000000000007941 */ /* 0x000fea0003800200 */
.L_x_297:
        /* <DEDUP_REMOVED lines=18> */
.L_x_300:
[----:B------:R-:W-:Y:S05]  /*b7a0*/  BSYNC.RECONVERGENT B0 ;  /* 0x0000000000007941 */ /* 0x000fea0003800200 */
.L_x_299:
[----:B------:R-:W-:Y:S01]  /*b7b0*/  ISETP.GT.U32.AND P6, PT, R5, 0x17, PT ;  /* 0x000000170500780c */ /* 0x000fe20003fc4070 */
[----:B------:R-:W-:-:S12]  /*b7c0*/  BSSY.RECONVERGENT B0, `(.L_x_301) ;  /* 0x0000011000007945 */ /* 0x000fd80003800200 */
[----:B------:R-:W-:Y:S05]  /*b7d0*/  @P6 BRA `(.L_x_302) ;  /* 0x00000000003c6947 */ /* 0x000fea0003800000 */
[----:B------:R-:W0:Y:S01]  /*b7e0*/  LDC.64 R20, c[0x0][0x388] ;  /* 0x0000e200ff147b82 */ /* 0x000e220000000a00 */
[----:B------:R-:W-:Y:S01]  /*b7f0*/  HFMA2 R33, -RZ, RZ, 0, 3.5762786865234375e-07 ;  /* 0x00000006ff217431 */ /* 0x000fe200000001ff */
        /* <DEDUP_REMOVED lines=13> */
.L_x_302:
[----:B------:R-:W-:Y:S05]  /*b8d0*/  BSYNC.RECONVERGENT B0 ;  /* 0x0000000000007941 */ /* 0x000fea0003800200 */
.L_x_301:
        /* <DEDUP_REMOVED lines=18> */
.L_x_304:
[----:B------:R-:W-:Y:S05]  /*ba00*/  BSYNC.RECONVERGENT B0 ;  /* 0x0000000000007941 */ /* 0x000fea0003800200 */
.L_x_303:
        /* <DEDUP_REMOVED lines=18> */
.L_x_306:
[----:B------:R-:W-:Y:S05]  /*bb30*/  BSYNC.RECONVERGENT B0 ;  /* 0x0000000000007941 */ /* 0x000fea0003800200 */
.L_x_305:
        /* <DEDUP_REMOVED lines=16> */
.L_x_308:
[----:B------:R-:W-:Y:S05]  /*bc40*/  BSYNC.RECONVERGENT B0 ;  /* 0x0000000000007941 */ /* 0x000fea0003800200 */
.L_x_307:
[----:B------:R-:W-:Y:S01]  /*bc50*/  ISETP.GT.U32.AND P6, PT, R11, 0x17, PT ;  /* 0x000000170b00780c */ /* 0x000fe20003fc4070 */
[----:B------:R-:W-:-:S12]  /*bc60*/  BSSY.RECONVERGENT B0, `(.L_x_309) ;  /* 0x0000011000007945 */ /* 0x000fd80003800200 */
[----:B------:R-:W-:Y:S05]  /*bc70*/  @P6 BRA `(.L_x_310) ;  /* 0x00000000003c6947 */ /* 0x000fea0003800000 */
[----:B------:R-:W0:Y:S01]  /*bc80*/  LDC.64 R20, c[0x0][0x388] ;  /* 0x0000e200ff147b82 */ /* 0x000e220000000a00 */
[----:B------:R-:W-:Y:S01]  /*bc90*/  HFMA2 R33, -RZ, RZ, 5.9604644775390625e-08, 3.5762786865234375e-07 ;  /* 0x00010006ff217431 */ /* 0x000fe200000001ff */
        /* <DEDUP_REMOVED lines=13> */
.L_x_310:
[----:B------:R-:W-:Y:S05]  /*bd70*/  BSYNC.RECONVERGENT B0 ;  /* 0x0000000000007941 */ /* 0x000fea0003800200 */
.L_x_309:
[----:B------:R-:W-:Y:S01]  /*bd80*/  ISETP.GT.U32.AND P6, PT, R12, 0x17, PT ;  /* 0x000000170c00780c */ /* 0x000fe20003fc4070 */
[----:B------:R-:W-:-:S12]  /*bd90*/  BSSY.RECONVERGENT B0, `(.L_x_311) ;  /* 0x0000011000007945 */ /* 0x000fd80003800200 */
[----:B------:R-:W-:Y:S05]  /*bda0*/  @P6 BRA `(.L_x_312) ;  /* 0x00000000003c6947 */ /* 0x000fea0003800000 */
[----:B------:R-:W0:Y:S01]  /*bdb0*/  LDC.64 R20, c[0x0][0x388] ;  /* 0x0000e200ff147b82 */ /* 0x000e220000000a00 */
[----:B------:R-:W-:Y:S02]  /*bdc0*/  HFMA2 R33, -RZ, RZ, 5.9604644775390625e-08, 3.5762786865234375e-07 ;  /* 0x00010006ff217431 */ /* 0x000fe400000001ff */
        /* <DEDUP_REMOVED lines=13> */
.L_x_312:
[----:B------:R-:W-:Y:S05]  /*bea0*/  BSYNC.RECONVERGENT B0 ;  /* 0x0000000000007941 */ /* 0x000fea0003800200 */
.L_x_311:
        /* <DEDUP_REMOVED lines=18> */
.L_x_314:
[----:B------:R-:W-:Y:S05]  /*bfd0*/  BSYNC.RECONVERGENT B0 ;  /* 0x0000000000007941 */ /* 0x000fea0003800200 */
.L_x_313:
        /* <DEDUP_REMOVED lines=18> */
.L_x_316:
[----:B------:R-:W-:Y:S05]  /*c100*/  BSYNC.RECONVERGENT B0 ;  /* 0x0000000000007941 */ /* 0x000fea0003800200 */
.L_x_315:
[----:B------:R-:W-:Y:S04]  /*c110*/  BSSY.RECONVERGENT B0, `(.L_x_317) ;  /* 0x0000010000007945 */ /* 0x000fe80003800200 */
[----:B------:R-:W-:Y:S05]  /*c120*/  @P2 BRA `(.L_x_318) ;  /* 0x0000000000382947 */ /* 0x000fea0003800000 */
[----:B------:R-:W0:Y:S01]  /*c130*/  LDC.64 R20, c[0x0][0x388] ;  /* 0x0000e200ff147b82 */ /* 0x000e220000000a00 */
[----:B------:R-:W-:Y:S01]  /*c140*/  HFMA2 R33, -RZ, RZ, 1.1920928955078125e-07, 3.5762786865234375e-07 ;  /* 0x00020006ff217431 */ /* 0x000fe200000001ff */
        /* <DEDUP_REMOVED lines=12> */
.L_x_318:
[----:B------:R-:W-:Y:S05]  /*c210*/  BSYNC.RECONVERGENT B0 ;  /* 0x0000000000007941 */ /* 0x000fea0003800200 */
.L_x_317:
[----:B------:R-:W-:Y:S01]  /*c220*/  ISETP.GT.U32.AND P6, PT, R15, 0x17, PT ;  /* 0x000000170f00780c */ /* 0x000fe20003fc4070 */
[----:B------:R-:W-:-:S12]  /*c230*/  BSSY.RECONVERGENT B0, `(.L_x_319) ;  /* 0x0000011000007945 */ /* 0x000fd80003800200 */
[----:B------:R-:W-:Y:S05]  /*c240*/  @P6 BRA `(.L_x_320) ;  /* 0x00000000003c6947 */ /* 0x000fea0003800000 */
[----:B------:R-:W0:Y:S01]  /*c250*/  LDC.64 R20, c[0x0][0x388] ;  /* 0x0000e200ff147b82 */ /* 0x000e220000000a00 */
[----:B------:R-:W-:Y:S01]  /*c260*/  HFMA2 R33, -RZ, RZ, 1.1920928955078125e-07, 3.5762786865234375e-07 ;  /* 0x00020006ff217431 */ /* 0x000fe200000001ff */
        /* <DEDUP_REMOVED lines=13> */
.L_x_320:
[----:B------:R-:W-:Y:S05]  /*c340*/  BSYNC.RECONVERGENT B0 ;  /* 0x0000000000007941 */ /* 0x000fea0003800200 */
.L_x_319:
        /* <DEDUP_REMOVED lines=18> */
.L_x_322:
[----:B------:R-:W-:Y:S05]  /*c470*/  BSYNC.RECONVERGENT B0 ;  /* 0x0000000000007941 */ /* 0x000fea0003800200 */
.L_x_321:
        /* <DEDUP_REMOVED lines=18> */
.L_x_324:
[----:B------:R-:W-:Y:S05]  /*c5a0*/  BSYNC.RECONVERGENT B0 ;  /* 0x0000000000007941 */ /* 0x000fea0003800200 */
.L_x_323:
        /* <DEDUP_REMOVED lines=18> */
.L_x_326:
[----:B------:R-:W-:Y:S05]  /*c6d0*/  BSYNC.RECONVERGENT B0 ;  /* 0x0000000000007941 */ /* 0x000fea0003800200 */
.L_x_325:
[----:B------:R-:W-:Y:S04]  /*c6e0*/  BSSY.RECONVERGENT B0, `(.L_x_327) ;  /* 0x0000010000007945 */ /* 0x000fe80003800200 */
[----:B------:R-:W-:Y:S05]  /*c6f0*/  @P3 BRA `(.L_x_328) ;  /* 0x0000000000383947 */ /* 0x000fea0003800000 */
[----:B------:R-:W0:Y:S01]  /*c700*/  LDC.64 R20, c[0x0][0x388] ;  /* 0x0000e200ff147b82 */ /* 0x000e220000000a00 */
[----:B------:R-:W-:Y:S01]  /*c710*/  HFMA2 R33, -RZ, RZ, 1.78813934326171875e-07, 3.5762786865234375e-07 ;  /* 0x00030006ff217431 */ /* 0x000fe200000001ff */
        /* <DEDUP_REMOVED lines=12> */
.L_x_328:
[----:B------:R-:W-:Y:S05]  /*c7e0*/  BSYNC.RECONVERGENT B0 ;  /* 0x0000000000007941 */ /* 0x000fea0003800200 */
.L_x_327:
        /* <DEDUP_REMOVED lines=18> */
.L_x_330:
[----:B------:R-:W-:Y:S05]  /*c910*/  BSYNC.RECONVERGENT B0 ;  /* 0x0000000000007941 */ /* 0x000fea0003800200 */
.L_x_329:
[----:B------:R-:W-:Y:S01]  /*c920*/  ISETP.GT.U32.AND P6, PT, R25, 0x17, PT ;  /* 0x000000171900780c */ /* 0x000fe20003fc4070 */
[----:B------:R-:W-:-:S12]  /*c930*/  BSSY.RECONVERGENT B0, `(.L_x_331) ;  /* 0x0000011000007945 */ /* 0x000fd80003800200 */
[----:B------:R-:W-:Y:S05]  /*c940*/  @P6 BRA `(.L_x_332) ;  /* 0x00000000003c6947 */ /* 0x000fea0003800000 */
[----:B------:R-:W0:Y:S01]  /*c950*/  LDC.64 R20, c[0x0][0x388] ;  /* 0x0000e200ff147b82 */ /* 0x000e220000000a00 */
[----:B------:R-:W-:Y:S01]  /*c960*/  HFMA2 R33, -RZ, RZ, 1.78813934326171875e-07, 3.5762786865234375e-07 ;  /* 0x00030006ff217431 */ /* 0x000fe200000001ff */
        /* <DEDUP_REMOVED lines=13> */
.L_x_332:
[----:B------:R-:W-:Y:S05]  /*ca40*/  BSYNC.RECONVERGENT B0 ;  /* 0x0000000000007941 */ /* 0x000fea0003800200 */
.L_x_331:
        /* <DEDUP_REMOVED lines=18> */
.L_x_334:
[----:B------:R-:W-:Y:S05]  /*cb70*/  BSYNC.RECONVERGENT B0 ;  /* 0x0000000000007941 */ /* 0x000fea0003800200 */
.L_x_333:
        /* <DEDUP_REMOVED lines=18> */
.L_x_336:
[----:B------:R-:W-:Y:S05]  /*cca0*/  BSYNC.RECONVERGENT B0 ;  /* 0x0000000000007941 */ /* 0x000fea0003800200 */
.L_x_335:
        /* <DEDUP_REMOVED lines=16> */
.L_x_338:
[----:B------:R-:W-:Y:S05]  /*cdb0*/  BSYNC.RECONVERGENT B0 ;  /* 0x0000000000007941 */ /* 0x000fea0003800200 */
.L_x_337:
[----:B------:R-:W-:Y:S01]  /*cdc0*/  ISETP.GT.U32.AND P6, PT, R28, 0x17, PT ;  /* 0x000000171c00780c */ /* 0x000fe20003fc4070 */
[----:B------:R-:W-:-:S12]  /*cdd0*/  BSSY.RECONVERGENT B0, `(.L_x_339) ;  /* 0x0000011000007945 */ /* 0x000fd80003800200 */
[----:B------:R-:W-:Y:S05]  /*cde0*/  @P6 BRA `(.L_x_340) ;  /* 0x00000000003c6947 */ /* 0x000fea0003800000 */
[----:B------:R-:W0:Y:S01]  /*cdf0*/  LDC.64 R20, c[0x0][0x388] ;  /* 0x0000e200ff147b82 */ /* 0x000e220000000a00 */
[----:B------:R-:W-:Y:S01]  /*ce00*/  HFMA2 R33, -RZ, RZ, 2.384185791015625e-07, 3.5762786865234375e-07 ;  /* 0x00040006ff217431 */ /* 0x000fe200000001ff */
        /* <DEDUP_REMOVED lines=13> */
.L_x_340:
[----:B------:R-:W-:Y:S05]  /*cee0*/  BSYNC.RECONVERGENT B0 ;  /* 0x0000000000007941 */ /* 0x000fea0003800200 */
.L_x_339:
[----:B------:R-:W-:Y:S01]  /*cef0*/  ISETP.GT.U32.AND P6, PT, R29, 0x17, PT ;  /* 0x000000171d00780c */ /* 0x000fe20003fc4070 */
[----:B------:R-:W-:-:S12]  /*cf00*/  BSSY.RECONVERGENT B0, `(.L_x_341) ;  /* 0x0000011000007945 */ /* 0x000fd80003800200 */
[----:B------:R-:W-:Y:S05]  /*cf10*/  @P6 BRA `(.L_x_342) ;  /* 0x00000000003c6947 */ /* 0x000fea0003800000 */
[----:B------:R-:W0:Y:S01]  /*cf20*/  LDC.64 R20, c[0x0][0x388] ;  /* 0x0000e200ff147b82 */ /* 0x000e220000000a00 */
[----:B------:R-:W-:Y:S02]  /*cf30*/  HFMA2 R33, -RZ, RZ, 2.384185791015625e-07, 3.5762786865234375e-07 ;  /* 0x00040006ff217431 */ /* 0x000fe400000001ff */
        /* <DEDUP_REMOVED lines=13> */
.L_x_342:
[----:B------:R-:W-:Y:S05]  /*d010*/  BSYNC.RECONVERGENT B0 ;  /* 0x0000000000007941 */ /* 0x000fea0003800200 */
.L_x_341:
        /* <DEDUP_REMOVED lines=18> */
.L_x_344:
[----:B------:R-:W-:Y:S05]  /*d140*/  BSYNC.RECONVERGENT B0 ;  /* 0x0000000000007941 */ /* 0x000fea0003800200 */
.L_x_343:
[----:B------:R-:W-:Y:S04]  /*d150*/  BSSY.RECONVERGENT B0, `(.L_x_345) ;  /* 0x0000011000007945 */ /* 0x000fe80003800200 */
        /* <DEDUP_REMOVED lines=16> */
.L_x_346:
[----:B------:R-:W-:Y:S05]  /*d260*/  BSYNC.RECONVERGENT B0 ;  /* 0x0000000000007941 */ /* 0x000fea0003800200 */
.L_x_345:
[----:B------:R-:W-:Y:S04]  /*d270*/  BSSY.RECONVERGENT B0, `(.L_x_347) ;  /* 0x0000010000007945 */ /* 0x000fe80003800200 */
[----:B------:R-:W-:Y:S05]  /*d280*/  @P0 BRA `(.L_x_348) ;  /* 0x0000000000380947 */ /* 0x000fea0003800000 */
[----:B------:R-:W0:Y:S01]  /*d290*/  LDC.64 R20, c[0x0][0x388] ;  /* 0x0000e200ff147b82 */ /* 0x000e220000000a00 */
[----:B------:R-:W-:Y:S01]  /*d2a0*/  HFMA2 R33, -RZ, RZ, 0, 4.17232513427734375e-07 ;  /* 0x00000007ff217431 */ /* 0x000fe200000001ff */
        /* <DEDUP_REMOVED lines=12> */
.L_x_348:
[----:B------:R-:W-:Y:S05]  /*d370*/  BSYNC.RECONVERGENT B0 ;  /* 0x0000000000007941 */ /* 0x000fea0003800200 */
.L_x_347:
[----:B------:R-:W-:Y:S01]  /*d380*/  ISETP.GT.U32.AND P0, PT, R24, 0x17, PT ;  /* 0x000000171800780c */ /* 0x000fe20003f04070 */
[----:B------:R-:W-:-:S12]  /*d390*/  BSSY.RECONVERGENT B0, `(.L_x_349) ;  /* 0x0000011000007945 */ /* 0x000fd80003800200 */
[----:B------:R-:W-:Y:S05]  /*d3a0*/  @P0 BRA `(.L_x_350) ;  /* 0x00000000003c0947 */ /* 0x000fea0003800000 */
[----:B------:R-:W0:Y:S01]  /*d3b0*/  LDC.64 R20, c[0x0][0x388] ;  /* 0x0000e200ff147b82 */ /* 0x000e220000000a00 */
[----:B------:R-:W-:Y:S01]  /*d3c0*/  HFMA2 R33, -RZ, RZ, 0, 4.17232513427734375e-07 ;  /* 0x00000007ff217431 */ /* 0x000fe200000001ff */
        /* <DEDUP_REMOVED lines=13> */
.L_x_350:
[----:B------:R-:W-:Y:S05]  /*d4a0*/  BSYNC.RECONVERGENT B0 ;  /* 0x0000000000007941 */ /* 0x000fea0003800200 */
.L_x_349:
        /* <DEDUP_REMOVED lines=18> */
.L_x_352:
[----:B------:R-:W-:Y:S05]  /*d5d0*/  BSYNC.RECONVERGENT B0 ;  /* 0x0000000000007941 */ /* 0x000fea0003800200 */
.L_x_351:
        /* <DEDUP_REMOVED lines=18> */
.L_x_354:
[----:B------:R-:W-:Y:S05]  /*d700*/  BSYNC.RECONVERGENT B0 ;  /* 0x0000000000007941 */ /* 0x000fea0003800200 */
.L_x_353:
        /* <DEDUP_REMOVED lines=18> */
.L_x_356:
[----:B------:R-:W-:Y:S05]  /*d830*/  BSYNC.RECONVERGENT B0 ;  /* 0x0000000000007941 */ /* 0x000fea0003800200 */
.L_x_355:
[----:B------:R-:W-:Y:S04]  /*d840*/  BSSY.RECONVERGENT B0, `(.L_x_357) ;  /* 0x0000010000007945 */ /* 0x000fe80003800200 */
[----:B------:R-:W-:Y:S05]  /*d850*/  @P1 BRA `(.L_x_358) ;  /* 0x0000000000381947 */ /* 0x000fea0003800000 */
[----:B------:R-:W0:Y:S01]  /*d860*/  LDC.64 R20, c[0x0][0x388] ;  /* 0x0000e200ff147b82 */ /* 0x000e220000000a00 */
[----:B------:R-:W-:Y:S01]  /*d870*/  HFMA2 R5, -RZ, RZ, 5.9604644775390625e-08, 4.17232513427734375e-07 ;  /* 0x00010007ff057431 */ /* 0x000fe200000001ff */
        /* <DEDUP_REMOVED lines=12> */
.L_x_358:
[----:B------:R-:W-:Y:S05]  /*d940*/  BSYNC.RECONVERGENT B0 ;  /* 0x0000000000007941 */ /* 0x000fea0003800200 */
.L_x_357:
        /* <DEDUP_REMOVED lines=18> */
.L_x_360:
[----:B------:R-:W-:Y:S05]  /*da70*/  BSYNC.RECONVERGENT B0 ;  /* 0x0000000000007941 */ /* 0x000fea0003800200 */
.L_x_359:
[----:B------:R-:W-:Y:S01]  /*da80*/  ISETP.GT.U32.AND P0, PT, R12, 0x17, PT ;  /* 0x000000170c00780c */ /* 0x000fe20003f04070 */
[----:B------:R-:W-:-:S12]  /*da90*/  BSSY.RECONVERGENT B0, `(.L_x_361) ;  /* 0x0000011000007945 */ /* 0x000fd80003800200 */
[----:B------:R-:W-:Y:S05]  /*daa0*/  @P0 BRA `(.L_x_362) ;  /* 0x00000000003c0947 */ /* 0x000fea0003800000 */
[----:B------:R-:W0:Y:S01]  /*dab0*/  LDC.64 R20, c[0x0][0x388] ;  /* 0x0000e200ff147b82 */ /* 0x000e220000000a00 */
[----:B------:R-:W-:Y:S01]  /*dac0*/  HFMA2 R5, -RZ, RZ, 5.9604644775390625e-08, 4.17232513427734375e-07 ;  /* 0x00010007ff057431 */ /* 0x000fe200000001ff */
        /* <DEDUP_REMOVED lines=13> */
.L_x_362:
[----:B------:R-:W-:Y:S05]  /*dba0*/  BSYNC.RECONVERGENT B0 ;  /* 0x0000000000007941 */ /* 0x000fea0003800200 */
.L_x_361:
        /* <DEDUP_REMOVED lines=18> */
.L_x_364:
[----:B------:R-:W-:Y:S05]  /*dcd0*/  BSYNC.RECONVERGENT B0 ;  /* 0x0000000000007941 */ /* 0x000fea0003800200 */
.L_x_363:
        /* <DEDUP_REMOVED lines=18> */
.L_x_366:
[----:B------:R-:W-:Y:S05]  /*de00*/  BSYNC.RECONVERGENT B0 ;  /* 0x0000000000007941 */ /* 0x000fea0003800200 */
.L_x_365:
        /* <DEDUP_REMOVED lines=16> */
.L_x_368:
[----:B------:R-:W-:Y:S05]  /*df10*/  BSYNC.RECONVERGENT B0 ;  /* 0x0000000000007941 */ /* 0x000fea0003800200 */
.L_x_367:
[----:B------:R-:W-:Y:S01]  /*df20*/  ISETP.GT.U32.AND P0, PT, R15, 0x17, PT ;  /* 0x000000170f00780c */ /* 0x000fe20003f04070 */
[----:B------:R-:W-:-:S12]  /*df30*/  BSSY.RECONVERGENT B0, `(.L_x_369) ;  /* 0x0000011000007945 */ /* 0x000fd80003800200 */
[----:B------:R-:W-:Y:S05]  /*df40*/  @P0 BRA `(.L_x_370) ;  /* 0x00000000003c0947 */ /* 0x000fea0003800000 */
[----:B------:R-:W0:Y:S01]  /*df50*/  LDC.64 R4, c[0x0][0x388] ;  /* 0x0000e200ff047b82 */ /* 0x000e220000000a00 */
[----:B------:R-:W-:Y:S01]  /*df60*/  HFMA2 R7, -RZ, RZ, 1.1920928955078125e-07, 4.17232513427734375e-07 ;  /* 0x00020007ff077431 */ /* 0x000fe200000001ff */
        /* <DEDUP_REMOVED lines=13> */
.L_x_370:
[----:B------:R-:W-:Y:S05]  /*e040*/  BSYNC.RECONVERGENT B0 ;  /* 0x0000000000007941 */ /* 0x000fea0003800200 */
.L_x_369:
[----:B------:R-:W-:Y:S01]  /*e050*/  ISETP.GT.U32.AND P0, PT, R16, 0x17, PT ;  /* 0x000000171000780c */ /* 0x000fe20003f04070 */
[----:B------:R-:W-:-:S12]  /*e060*/  BSSY.RECONVERGENT B0, `(.L_x_371) ;  /* 0x0000011000007945 */ /* 0x000fd80003800200 */
[----:B------:R-:W-:Y:S05]  /*e070*/  @P0 BRA `(.L_x_372) ;  /* 0x00000000003c0947 */ /* 0x000fea0003800000 */
[----:B------:R-:W0:Y:S01]  /*e080*/  LDC.64 R4, c[0x0][0x388] ;  /* 0x0000e200ff047b82 */ /* 0x000e220000000a00 */
[----:B------:R-:W-:Y:S02]  /*e090*/  HFMA2 R7, -RZ, RZ, 1.1920928955078125e-07, 4.17232513427734375e-07 ;  /* 0x00020007ff077431 */ /* 0x000fe400000001ff */
        /* <DEDUP_REMOVED lines=13> */
.L_x_372:
[----:B------:R-:W-:Y:S05]  /*e170*/  BSYNC.RECONVERGENT B0 ;  /* 0x0000000000007941 */ /* 0x000fea0003800200 */
.L_x_371:
        /* <DEDUP_REMOVED lines=18> */
.L_x_374:
[----:B------:R-:W-:Y:S05]  /*e2a0*/  BSYNC.RECONVERGENT B0 ;  /* 0x0000000000007941 */ /* 0x000fea0003800200 */
.L_x_373:
        /* <DEDUP_REMOVED lines=18> */
.L_x_376:
[----:B------:R-:W-:Y:S05]  /*e3d0*/  BSYNC.RECONVERGENT B0 ;  /* 0x0000000000007941 */ /* 0x000fea0003800200 */
.L_x_375:
[----:B------:R-:W-:Y:S04]  /*e3e0*/  BSSY.RECONVERGENT B0, `(.L_x_377) ;  /* 0x0000010000007945 */ /* 0x000fe80003800200 */
[----:B------:R-:W-:Y:S05]  /*e3f0*/  @P3 BRA `(.L_x_378) ;  /* 0x0000000000383947 */ /* 0x000fea0003800000 */
[----:B------:R-:W0:Y:S01]  /*e400*/  LDC.64 R4, c[0x0][0x388] ;  /* 0x0000e200ff047b82 */ /* 0x000e220000000a00 */
[----:B------:R-:W-:Y:S01]  /*e410*/  HFMA2 R7, -RZ, RZ, 1.78813934326171875e-07, 4.17232513427734375e-07 ;  /* 0x00030007ff077431 */ /* 0x000fe200000001ff */
        /* <DEDUP_REMOVED lines=12> */
.L_x_378:
[----:B------:R-:W-:Y:S05]  /*e4e0*/  BSYNC.RECONVERGENT B0 ;  /* 0x0000000000007941 */ /* 0x000fea0003800200 */
.L_x_377:
[----:B------:R-:W-:Y:S01]  /*e4f0*/  ISETP.GT.U32.AND P0, PT, R23, 0x17, PT ;  /* 0x000000171700780c */ /* 0x000fe20003f04070 */
[----:B------:R-:W-:-:S12]  /*e500*/  BSSY.RECONVERGENT B0, `(.L_x_379) ;  /* 0x0000011000007945 */ /* 0x000fd80003800200 */
[----:B------:R-:W-:Y:S05]  /*e510*/  @P0 BRA `(.L_x_380) ;  /* 0x00000000003c0947 */ /* 0x000fea0003800000 */
[----:B------:R-:W0:Y:S01]  /*e520*/  LDC.64 R4, c[0x0][0x388] ;  /* 0x0000e200ff047b82 */ /* 0x000e220000000a00 */
[----:B------:R-:W-:Y:S01]  /*e530*/  HFMA2 R7, -RZ, RZ, 1.78813934326171875e-07, 4.17232513427734375e-07 ;  /* 0x00030007ff077431 */ /* 0x000fe200000001ff */
        /* <DEDUP_REMOVED lines=13> */
.L_x_380:
[----:B------:R-:W-:Y:S05]  /*e610*/  BSYNC.RECONVERGENT B0 ;  /* 0x0000000000007941 */ /* 0x000fea0003800200 */
.L_x_379:
        /* <DEDUP_REMOVED lines=18> */
.L_x_382:
[----:B------:R-:W-:Y:S05]  /*e740*/  BSYNC.RECONVERGENT B0 ;  /* 0x0000000000007941 */ /* 0x000fea0003800200 */
.L_x_381:
        /* <DEDUP_REMOVED lines=18> */
.L_x_384:
[----:B------:R-:W-:Y:S05]  /*e870*/  BSYNC.RECONVERGENT B0 ;  /* 0x0000000000007941 */ /* 0x000fea0003800200 */
.L_x_383:
        /* <DEDUP_REMOVED lines=18> */
.L_x_386:
[----:B------:R-:W-:Y:S05]  /*e9a0*/  BSYNC.RECONVERGENT B0 ;  /* 0x0000000000007941 */ /* 0x000fea0003800200 */
.L_x_385:
[----:B------:R-:W-:Y:S04]  /*e9b0*/  BSSY.RECONVERGENT B0, `(.L_x_387) ;  /* 0x0000010000007945 */ /* 0x000fe80003800200 */
[----:B------:R-:W-:Y:S05]  /*e9c0*/  @P4 BRA `(.L_x_388) ;  /* 0x0000000000384947 */ /* 0x000fea0003800000 */
[----:B------:R-:W0:Y:S01]  /*e9d0*/  LDC.64 R4, c[0x0][0x388] ;  /* 0x0000e200ff047b82 */ /* 0x000e220000000a00 */
[----:B------:R-:W-:Y:S01]  /*e9e0*/  HFMA2 R7, -RZ, RZ, 2.384185791015625e-07, 4.17232513427734375e-07 ;  /* 0x00040007ff077431 */ /* 0x000fe200000001ff */
        /* <DEDUP_REMOVED lines=12> */
.L_x_388:
[----:B------:R-:W-:Y:S05]  /*eab0*/  BSYNC.RECONVERGENT B0 ;  /* 0x0000000000007941 */ /* 0x000fea0003800200 */
.L_x_387:
        /* <DEDUP_REMOVED lines=18> */
.L_x_390:
[----:B------:R-:W-:Y:S05]  /*ebe0*/  BSYNC.RECONVERGENT B0 ;  /* 0x0000000000007941 */ /* 0x000fea0003800200 */
.L_x_389:
[----:B------:R-:W-:Y:S01]  /*ebf0*/  ISETP.GT.U32.AND P0, PT, R29, 0x17, PT ;  /* 0x000000171d00780c */ /* 0x000fe20003f04070 */
[----:B------:R-:W-:-:S12]  /*ec00*/  BSSY.RECONVERGENT B0, `(.L_x_391) ;  /* 0x0000011000007945 */ /* 0x000fd80003800200 */
[----:B------:R-:W-:Y:S05]  /*ec10*/  @P0 BRA `(.L_x_392) ;  /* 0x00000000003c0947 */ /* 0x000fea0003800000 */
[----:B------:R-:W0:Y:S01]  /*ec20*/  LDC.64 R4, c[0x0][0x388] ;  /* 0x0000e200ff047b82 */ /* 0x000e220000000a00 */
[----:B------:R-:W-:Y:S01]  /*ec30*/  HFMA2 R7, -RZ, RZ, 2.384185791015625e-07, 4.17232513427734375e-07 ;  /* 0x00040007ff077431 */ /* 0x000fe200000001ff */
        /* <DEDUP_REMOVED lines=13> */
.L_x_392:
[----:B------:R-:W-:Y:S05]  /*ed10*/  BSYNC.RECONVERGENT B0 ;  /* 0x0000000000007941 */ /* 0x000fea0003800200 */
.L_x_391:
        /* <DEDUP_REMOVED lines=18> */
.L_x_394:
[----:B------:R-:W-:Y:S05]  /*ee40*/  BSYNC.RECONVERGENT B0 ;  /* 0x0000000000007941 */ /* 0x000fea0003800200 */
.L_x_393:
[----:B------:R-:W-:Y:S04]  /*ee50*/  BSSY.RECONVERGENT B0, `(.L_x_395) ;  /* 0x0000011000007945 */ /* 0x000fe80003800200 */
        /* <DEDUP_REMOVED lines=16> */
.L_x_396:
[----:B------:R-:W-:Y:S05]  /*ef60*/  BSYNC.RECONVERGENT B0 ;  /* 0x0000000000007941 */ /* 0x000fea0003800200 */
.L_x_395:
[----:B------:R-:W-:Y:S01]  /*ef70*/  STG.E desc[UR6][R18.64], R31 ;  /* 0x0000001f12007986 */ /* 0x000fe2000c101906 */
[----:B------:R-:W-:Y:S05]  /*ef80*/  EXIT ;  /* 0x000000000000794d */ /* 0x000fea0003800000 */
.L_x_397:
        /* <DEDUP_REMOVED lines=15> */
.L_x_480:


//--------------------- .text._Z24convBackwardWeightKernelPKfS0_PfS1_i --------------------------
	.section	.text._Z24convBackwardWeightKernelPKfS0_PfS1_i,"ax",@progbits
	.align	128
        .global         _Z24convBackwardWeightKernelPKfS0_PfS1_i
        .type           _Z24convBackwardWeightKernelPKfS0_PfS1_i,@function
        .size           _Z24convBackwardWeightKernelPKfS0_PfS1_i,(.L_x_481 - _Z24convBackwardWeightKernelPKfS0_PfS1_i)
        .other          _Z24convBackwardWeightKernelPKfS0_PfS1_i,@"STO_CUDA_ENTRY STV_DEFAULT"
_Z24convBackwardWeightKernelPKfS0_PfS1_i:
.text._Z24convBackwardWeightKernelPKfS0_PfS1_i:
[----:B------:R-:W0:Y:S01]  /*0000*/  LDC R1, c[0x0][0x37c] ;  /* 0x0000df00ff017b82 */ /* 0x000e220000000800 */
[----:B------:R-:W1:Y:S02]  /*0010*/  S2R R2, SR_CTAID.X ;  /* 0x0000000000027919 */ /* 0x000e640000002500 */
[----:B-1----:R-:W-:-:S13]  /*0020*/  ISETP.GT.U32.AND P0, PT, R2, 0xcf, PT ;  /* 0x000000cf0200780c */ /* 0x002fda0003f04070 */
[----:B------:R-:W-:Y:S05]  /*0030*/  @P0 EXIT ;  /* 0x000000000000094d */ /* 0x000fea0003800000 */
[----:B------:R-:W1:Y:S01]  /*0040*/  LDCU UR4, c[0x0][0x3a0] ;  /* 0x00007400ff0477ac */ /* 0x000e620008000800 */
[----:B------:R-:W-:Y:S01]  /*0050*/  ISETP.GT.U32.AND P0, PT, R2, 0xc7, PT ;  /* 0x000000c70200780c */ /* 0x000fe20003f04070 */
[----:B------:R-:W-:Y:S01]  /*0060*/  BSSY.RECONVERGENT B0, `(.L_x_398) ;  /* 0x00001a7000007945 */ /* 0x000fe20003800200 */
[----:B------:R-:W-:Y:S01]  /*0070*/  HFMA2 R11, -RZ, RZ, 0, 0 ;  /* 0x00000000ff0b7431 */ /* 0x000fe200000001ff */
[----:B------:R-:W2:Y:S01]  /*0080*/  LDCU.64 UR6, c[0x0][0x358] ;  /* 0x00006b00ff0677ac */ /* 0x000ea20008000a00 */
[----:B-1----:R-:W-:-:S09]  /*0090*/  UIMAD UR4, UR4, 0x240, URZ ;  /* 0x00000240040478a4 */ /* 0x002fd2000f8e02ff */
[----:B------:R-:W-:Y:S05]  /*00a0*/  @P0 BRA `(.L_x_399) ;  /* 0x0000000c00e00947 */ /* 0x000fea0003800000 */
[----:B------:R-:W-:-:S05]  /*00b0*/  PRMT R0, R2, 0x9910, RZ ;  /* 0x0000991002007816 */ /* 0x000fca00000000ff */
[----:B------:R-:W-:-:S05]  /*00c0*/  IMAD R0, R0, 0x29, RZ ;  /* 0x0000002900007824 */ /* 0x000fca00078e02ff */
[----:B------:R-:W-:-:S04]  /*00d0*/  LOP3.LUT R0, R0, 0xffff, RZ, 0xc0, !PT ;  /* 0x0000ffff00007812 */ /* 0x000fc800078ec0ff */
[----:B------:R-:W-:-:S04]  /*00e0*/  SHF.R.U32.HI R0, RZ, 0xa, R0 ;  /* 0x0000000aff007819 */ /* 0x000fc80000011600 */
[----:B------:R-:W-:-:S05]  /*00f0*/  PRMT R0, R0, 0x9910, RZ ;  /* 0x0000991000007816 */ /* 0x000fca00000000ff */
[----:B------:R-:W-:-:S05]  /*0100*/  IMAD R0, R0, 0x19, RZ ;  /* 0x0000001900007824 */ /* 0x000fca00078e02ff */
[----:B------:R-:W-:-:S04]  /*0110*/  IADD3 R0, PT, PT, RZ, -R0, RZ ;  /* 0x80000000ff007210 */ /* 0x000fc80007ffe0ff */
[----:B------:R-:W-:-:S04]  /*0120*/  PRMT R3, R0, 0x7710, RZ ;  /* 0x0000771000037816 */ /* 0x000fc800000000ff */
[----:B------:R-:W-:Y:S02]  /*0130*/  IADD3 R0, PT, PT, R3, R2, RZ ;  /* 0x0000000203007210 */ /* 0x000fe40007ffe0ff */
[----:B------:R-:W1:Y:S02]  /*0140*/  S2R R3, SR_TID.X ;  /* 0x0000000000037919 */ /* 0x000e640000002100 */
[----:B------:R-:W-:-:S05]  /*0150*/  LOP3.LUT R4, R0, 0xff, RZ, 0xc0, !PT ;  /* 0x000000ff00047812 */ /* 0x000fca00078ec0ff */
[----:B------:R-:W-:-:S05]  /*0160*/  IMAD R4, R4, 0x34, RZ ;  /* 0x0000003404047824 */ /* 0x000fca00078e02ff */
[----:B------:R-:W-:-:S04]  /*0170*/  SHF.R.U32.HI R4, RZ, 0x8, R4 ;  /* 0x00000008ff047819 */ /* 0x000fc80000011604 */
[----:B------:R-:W-:-:S05]  /*0180*/  PRMT R5, R4, 0x9910, RZ ;  /* 0x0000991004057816 */ /* 0x000fca00000000ff */
[----:B------:R-:W-:-:S05]  /*0190*/  IMAD R5, R5, 0x5, RZ ;  /* 0x0000000505057824 */ /* 0x000fca00078e02ff */
[----:B------:R-:W-:-:S04]  /*01a0*/  IADD3 R5, PT, PT, RZ, -R5, RZ ;  /* 0x80000005ff057210 */ /* 0x000fc80007ffe0ff */
[----:B------:R-:W-:Y:S02]  /*01b0*/  PRMT R5, R5, 0x7710, RZ ;  /* 0x0000771005057816 */ /* 0x000fe400000000ff */
[----:B-1----:R-:W-:-:S03]  /*01c0*/  ISETP.GE.AND P0, PT, R3, UR4, PT ;  /* 0x0000000403007c0c */ /* 0x002fc6000bf06270 */
[----:B------:R-:W-:-:S10]  /*01d0*/  IMAD.IADD R6, R0, 0x1, R5 ;  /* 0x0000000100067824 */ /* 0x000fd400078e0205 */
[----:B------:R-:W-:Y:S05]  /*01e0*/  @P0 BRA `(.L_x_400) ;  /* 0x0000001800380947 */ /* 0x000fea0003800000 */
[----:B------:R-:W-:Y:S01]  /*01f0*/  LOP3.LUT R0, RZ, R3, RZ, 0x33, !PT ;  /* 0x00000003ff007212 */ /* 0x000fe200078e33ff */
[----:B------:R-:W-:Y:S01]  /*0200*/  BSSY.RECONVERGENT B1, `(.L_x_401) ;  /* 0x0000080000017945 */ /* 0x000fe20003800200 */
[----:B------:R-:W-:Y:S02]  /*0210*/  LOP3.LUT R6, R6, 0xff, RZ, 0xc0, !PT ;  /* 0x000000ff06067812 */ /* 0x000fe400078ec0ff */
[----:B------:R-:W-:Y:S02]  /*0220*/  IADD3 R5, PT, PT, R0, UR4, RZ ;  /* 0x0000000400057c10 */ /* 0x000fe4000fffe0ff */
[----:B------:R-:W-:Y:S02]  /*0230*/  LOP3.LUT R0, R2, 0xff, RZ, 0xc0, !PT ;  /* 0x000000ff02007812 */ /* 0x000fe400078ec0ff */
[C---:B------:R-:W-:Y:S02]  /*0240*/  ISETP.GE.U32.AND P1, PT, R5.reuse, 0x60, PT ;  /* 0x000000600500780c */ /* 0x040fe40003f26070 */
[----:B------:R-:W-:Y:S01]  /*0250*/  LEA.HI R10, R5, 0x1, RZ, 0x1b ;  /* 0x00000001050a7811 */ /* 0x000fe200078fd8ff */
[----:B------:R-:W-:Y:S01]  /*0260*/  IMAD R0, R0, 0x29, RZ ;  /* 0x0000002900007824 */ /* 0x000fe200078e02ff */
[----:B------:R-:W-:-:S02]  /*0270*/  MOV R11, RZ ;  /* 0x000000ff000b7202 */ /* 0x000fc40000000f00 */
[----:B------:R-:W-:Y:S02]  /*0280*/  LOP3.LUT P0, R5, R10, 0x3, RZ, 0xc0, !PT ;  /* 0x000000030a057812 */ /* 0x000fe4000780c0ff */
[----:B------:R-:W-:Y:S02]  /*0290*/  MOV R7, R3 ;  /* 0x0000000300077202 */ /* 0x000fe40000000f00 */
[----:B------:R-:W-:-:S03]  /*02a0*/  SHF.R.U32.HI R8, RZ, 0xa, R0 ;  /* 0x0000000aff087819 */ /* 0x000fc60000011600 */
[----:B------:R-:W-:Y:S06]  /*02b0*/  @!P1 BRA `(.L_x_402) ;  /* 0x0000000400d09947 */ /* 0x000fec0003800000 */
[----:B------:R-:W1:Y:S01]  /*02c0*/  LDC.64 R12, c[0x0][0x380] ;  /* 0x0000e000ff0c7b82 */ /* 0x000e620000000a00 */
[----:B------:R-:W-:Y:S01]  /*02d0*/  UMOV UR5, 0x3340 ;  /* 0x0000334000057882 */ /* 0x000fe20000000000 */
[----:B------:R-:W-:Y:S01]  /*02e0*/  PRMT R0, R0, 0x3340, R0 ;  /* 0x0000334000007816 */ /* 0x000fe20000000000 */
[----:B------:R-:W-:Y:S01]  /*02f0*/  IMAD.U32 R9, RZ, RZ, UR5 ;  /* 0x00000005ff097e24 */ /* 0x000fe2000f8e00ff */
[----:B------:R-:W-:Y:S02]  /*0300*/  LOP3.LUT R10, R10, 0xffffffc, RZ, 0xc0, !PT ;  /* 0x0ffffffc0a0a7812 */ /* 0x000fe400078ec0ff */
[----:B------:R-:W-:Y:S02]  /*0310*/  MOV R11, RZ ;  /* 0x000000ff000b7202 */ /* 0x000fe40000000f00 */
[----:B------:R-:W3:Y:S01]  /*0320*/  LDC.64 R14, c[0x0][0x388] ;  /* 0x0000e200ff0e7b82 */ /* 0x000ee20000000a00 */
[----:B------:R-:W-:Y:S02]  /*0330*/  PRMT R9, R8, R9, 0x18 ;  /* 0x0000001808097416 */ /* 0x000fe40000000009 */
[----:B------:R-:W-:-:S02]  /*0340*/  MOV R7, R3 ;  /* 0x0000000300077202 */ /* 0x000fc40000000f00 */
[----:B------:R-:W-:Y:S01]  /*0350*/  PRMT R9, R9, 0x5410, R0 ;  /* 0x0000541009097816 */ /* 0x000fe20000000000 */
[----:B------:R-:W-:-:S07]  /*0360*/  HFMA2 R0, -RZ, RZ, 0, 0 ;  /* 0x00000000ff007431 */ /* 0x000fce00000001ff */
.L_x_403:
[C---:B------:R-:W-:Y:S01]  /*0370*/  IMAD.HI.U32 R29, R7.reuse, 0x38e38e39, RZ ;  /* 0x38e38e39071d7827 */ /* 0x040fe200078e00ff */
[----:B------:R-:W-:Y:S02]  /*0380*/  MOV R30, 0x240 ;  /* 0x00000240001e7802 */ /* 0x000fe40000000f00 */
[C---:B------:R-:W-:Y:S01]  /*0390*/  IADD3 R24, PT, PT, R7.reuse, 0x60, RZ ;  /* 0x0000006007187810 */ /* 0x040fe20007ffe0ff */
[----:B------:R-:W-:Y:S01]  /*03a0*/  VIADD R20, R7, 0x20 ;  /* 0x0000002007147836 */ /* 0x000fe20000000000 */
[----:B------:R-:W-:-:S03]  /*03b0*/  SHF.R.U32.HI R29, RZ, 0x7, R29 ;  /* 0x00000007ff1d7819 */ /* 0x000fc6000001161d */
[----:B------:R-:W-:-:S04]  /*03c0*/  IMAD.HI.U32 R25, R20, 0x38e38e39, RZ ;  /* 0x38e38e3914197827 */ /* 0x000fc800078e00ff */
[----:B------:R-:W-:Y:S01]  /*03d0*/  IMAD R16, R29, -0x240, R7 ;  /* 0xfffffdc01d107824 */ /* 0x000fe200078e0207 */
[----:B------:R-:W-:-:S04]  /*03e0*/  SHF.R.U32.HI R25, RZ, 0x7, R25 ;  /* 0x00000007ff197819 */ /* 0x000fc80000011619 */
[----:B------:R-:W-:Y:S01]  /*03f0*/  LOP3.LUT R17, R16, 0xffff, RZ, 0xc0, !PT ;  /* 0x0000ffff10117812 */ /* 0x000fe200078ec0ff */
[----:B------:R-:W-:-:S04]  /*0400*/  IMAD R20, R25, -0x240, R20 ;  /* 0xfffffdc019147824 */ /* 0x000fc800078e0214 */
[----:B------:R-:W-:Y:S01]  /*0410*/  IMAD R17, R17, 0xaab, RZ ;  /* 0x00000aab11117824 */ /* 0x000fe200078e02ff */
[----:B------:R-:W-:-:S04]  /*0420*/  LOP3.LUT R18, R20, 0xffff, RZ, 0xc0, !PT ;  /* 0x0000ffff14127812 */ /* 0x000fc800078ec0ff */
[----:B------:R-:W-:Y:S01]  /*0430*/  SHF.R.U32.HI R17, RZ, 0x10, R17 ;  /* 0x00000010ff117819 */ /* 0x000fe20000011611 */
[----:B------:R-:W-:-:S03]  /*0440*/  IMAD R18, R18, 0xaab, RZ ;  /* 0x00000aab12127824 */ /* 0x000fc600078e02ff */
[----:B------:R-:W-:Y:S02]  /*0450*/  PRMT R21, R17, 0x9910, RZ ;  /* 0x0000991011157816 */ /* 0x000fe400000000ff */
[----:B------:R-:W-:Y:S02]  /*0460*/  SHF.R.U32.HI R19, RZ, 0x10, R18 ;  /* 0x00000010ff137819 */ /* 0x000fe40000011612 */
[----:B------:R-:W-:Y:S02]  /*0470*/  MOV R18, R21 ;  /* 0x0000001500127202 */ /* 0x000fe40000000f00 */
[----:B------:R-:W-:Y:S02]  /*0480*/  PRMT R21, R19, 0x9910, RZ ;  /* 0x0000991013157816 */ /* 0x000fe400000000ff */
[--C-:B------:R-:W-:Y:S01]  /*0490*/  PRMT R30, R30, 0x5410, R17.reuse ;  /* 0x000054101e1e7816 */ /* 0x100fe20000000011 */
[----:B------:R-:W-:Y:S02]  /*04a0*/  IMAD R18, R18, 0x18, RZ ;  /* 0x0000001812127824 */ /* 0x000fe400078e02ff */
[----:B------:R-:W-:-:S03]  /*04b0*/  IMAD.IADD R17, R4, 0x1, R17 ;  /* 0x0000000104117824 */ /* 0x000fc600078e0211 */
[----:B------:R-:W-:Y:S01]  /*04c0*/  IADD3 R22, PT, PT, RZ, -R18, RZ ;  /* 0x80000012ff167210 */ /* 0x000fe20007ffe0ff */
[----:B------:R-:W-:-:S03]  /*04d0*/  IMAD R18, R21, 0x18, RZ ;  /* 0x0000001815127824 */ /* 0x000fc600078e02ff */
[----:B------:R-:W-:Y:S02]  /*04e0*/  PRMT R21, R22, 0x7710, RZ ;  /* 0x0000771016157816 */ /* 0x000fe400000000ff */
[----:B------:R-:W-:Y:S01]  /*04f0*/  IADD3 R23, PT, PT, RZ, -R18, RZ ;  /* 0x80000012ff177210 */ /* 0x000fe20007ffe0ff */
[----:B------:R-:W-:Y:S01]  /*0500*/  VIADD R18, R7, 0x40 ;  /* 0x0000004007127836 */ /* 0x000fe20000000000 */
[----:B------:R-:W-:Y:S02]  /*0510*/  IADD3 R21, PT, PT, R16, R21, RZ ;  /* 0x0000001510157210 */ /* 0x000fe40007ffe0ff */
[----:B------:R-:W-:Y:S01]  /*0520*/  PRMT R23, R23, 0x7710, RZ ;  /* 0x0000771017177816 */ /* 0x000fe200000000ff */
[----:B------:R-:W-:-:S03]  /*0530*/  IMAD.HI.U32 R27, R18, 0x38e38e39, RZ ;  /* 0x38e38e39121b7827 */ /* 0x000fc600078e00ff */
[----:B------:R-:W-:Y:S01]  /*0540*/  IADD3 R16, PT, PT, R20, R23, RZ ;  /* 0x0000001714107210 */ /* 0x000fe20007ffe0ff */
[--C-:B------:R-:W-:Y:S01]  /*0550*/  IMAD R23, R25, 0x310, R6.reuse ;  /* 0x0000031019177824 */ /* 0x100fe200078e0206 */
[----:B------:R-:W-:Y:S02]  /*0560*/  SHF.R.U32.HI R27, RZ, 0x7, R27 ;  /* 0x00000007ff1b7819 */ /* 0x000fe4000001161b */
[----:B------:R-:W-:Y:S01]  /*0570*/  LOP3.LUT R20, R21, 0xffff, RZ, 0xc0, !PT ;  /* 0x0000ffff15147812 */ /* 0x000fe200078ec0ff */
[----:B------:R-:W-:Y:S01]  /*0580*/  IMAD R21, R29, 0x310, R6 ;  /* 0x000003101d157824 */ /* 0x000fe200078e0206 */
[----:B------:R-:W-:Y:S01]  /*0590*/  LOP3.LUT R16, R16, 0xffff, RZ, 0xc0, !PT ;  /* 0x0000ffff10107812 */ /* 0x000fe200078ec0ff */
[----:B------:R-:W-:Y:S02]  /*05a0*/  IMAD R18, R27, -0x240, R18 ;  /* 0xfffffdc01b127824 */ /* 0x000fe400078e0212 */
[----:B------:R-:W-:Y:S01]  /*05b0*/  IDP.2A.LO.U16.U8 R22, R30, R9, R20 ;  /* 0x000000091e167226 */ /* 0x000fe20000001014 */
[----:B------:R-:W-:-:S02]  /*05c0*/  IADD3 R20, PT, PT, R20, R21, RZ ;  /* 0x0000001514147210 */ /* 0x000fc40007ffe0ff */
[----:B------:R-:W-:Y:S01]  /*05d0*/  LOP3.LUT R21, R18, 0xffff, RZ, 0xc0, !PT ;  /* 0x0000ffff12157812 */ /* 0x000fe200078ec0ff */
[----:B------:R-:W-:Y:S01]  /*05e0*/  IMAD R29, R29, 0x1200, R22 ;  /* 0x000012001d1d7824 */ /* 0x000fe200078e0216 */
[----:B------:R-:W-:Y:S01]  /*05f0*/  PRMT R30, R30, 0x5410, R19 ;  /* 0x000054101e1e7816 */ /* 0x000fe20000000013 */
[----:B------:R-:W-:Y:S01]  /*0600*/  IMAD R17, R17, 0x1c, R20 ;  /* 0x0000001c11117824 */ /* 0x000fe200078e0214 */
[----:B------:R-:W-:Y:S01]  /*0610*/  IADD3 R19, PT, PT, R4, R19, RZ ;  /* 0x0000001304137210 */ /* 0x000fe20007ffe0ff */
[----:B------:R-:W-:Y:S02]  /*0620*/  IMAD R21, R21, 0xaab, RZ ;  /* 0x00000aab15157824 */ /* 0x000fe400078e02ff */
[----:B------:R-:W-:Y:S01]  /*0630*/  IDP.2A.LO.U16.U8 R20, R30, R9, R16 ;  /* 0x000000091e147226 */ /* 0x000fe20000001010 */
[----:B------:R-:W-:Y:S01]  /*0640*/  IADD3 R16, PT, PT, R16, R23, RZ ;  /* 0x0000001710107210 */ /* 0x000fe20007ffe0ff */
[----:B---3--:R-:W-:Y:S01]  /*0650*/  IMAD.WIDE.U32 R28, R29, 0x4, R14 ;  /* 0x000000041d1c7825 */ /* 0x008fe200078e000e */
[----:B------:R-:W-:-:S03]  /*0660*/  SHF.R.U32.HI R21, RZ, 0x10, R21 ;  /* 0x00000010ff157819 */ /* 0x000fc60000011615 */
[----:B------:R-:W-:Y:S01]  /*0670*/  IMAD R19, R19, 0x1c, R16 ;  /* 0x0000001c13137824 */ /* 0x000fe200078e0210 */
[----:B------:R-:W-:Y:S01]  /*0680*/  PRMT R22, R21, 0x9910, RZ ;  /* 0x0000991015167816 */ /* 0x000fe200000000ff */
[----:B------:R-:W-:Y:S01]  /*0690*/  IMAD R25, R25, 0x1200, R20 ;  /* 0x0000120019197824 */ /* 0x000fe200078e0214 */
[----:B------:R-:W-:Y:S01]  /*06a0*/  PRMT R30, R30, 0x5410, R21 ;  /* 0x000054101e1e7816 */ /* 0x000fe20000000015 */
[----:B--2---:R2:W3:Y:S01]  /*06b0*/  LDG.E R20, desc[UR6][R28.64] ;  /* 0x000000061c147981 */ /* 0x0044e2000c1e1900 */
[----:B------:R-:W-:Y:S01]  /*06c0*/  IADD3 R26, PT, PT, R4, R21, RZ ;  /* 0x00000015041a7210 */ /* 0x000fe20007ffe0ff */
[----:B------:R-:W-:-:S05]  /*06d0*/  IMAD R22, R22, 0x18, RZ ;  /* 0x0000001816167824 */ /* 0x000fca00078e02ff */
[----:B------:R-:W-:-:S04]  /*06e0*/  IADD3 R22, PT, PT, RZ, -R22, RZ ;  /* 0x80000016ff167210 */ /* 0x000fc80007ffe0ff */
[----:B------:R-:W-:-:S04]  /*06f0*/  PRMT R23, R22, 0x7710, RZ ;  /* 0x0000771016177816 */ /* 0x000fc800000000ff */
[----:B------:R-:W-:Y:S01]  /*0700*/  IADD3 R18, PT, PT, R18, R23, RZ ;  /* 0x0000001712127210 */ /* 0x000fe20007ffe0ff */
[----:B------:R-:W-:-:S03]  /*0710*/  IMAD R23, R27, 0x310, R6 ;  /* 0x000003101b177824 */ /* 0x000fc600078e0206 */
[----:B------:R-:W-:-:S05]  /*0720*/  LOP3.LUT R18, R18, 0xffff, RZ, 0xc0, !PT ;  /* 0x0000ffff12127812 */ /* 0x000fca00078ec0ff */
[----:B------:R-:W-:Y:S02]  /*0730*/  IDP.2A.LO.U16.U8 R16, R30, R9, R18 ;  /* 0x000000091e107226 */ /* 0x000fe40000001012 */
[----:B------:R-:W-:Y:S02]  /*0740*/  IMAD.IADD R23, R18, 0x1, R23 ;  /* 0x0000000112177824 */ /* 0x000fe400078e0217 */
[----:B------:R-:W-:Y:S02]  /*0750*/  IMAD R27, R27, 0x1200, R16 ;  /* 0x000012001b1b7824 */ /* 0x000fe400078e0210 */
[----:B------:R-:W-:-:S04]  /*0760*/  IMAD.HI.U32 R16, R24, 0x38e38e39, RZ ;  /* 0x38e38e3918107827 */ /* 0x000fc800078e00ff */
[----:B------:R-:W-:Y:S01]  /*0770*/  IMAD R26, R26, 0x1c, R23 ;  /* 0x0000001c1a1a7824 */ /* 0x000fe200078e0217 */
[----:B------:R-:W-:Y:S01]  /*0780*/  SHF.R.U32.HI R23, RZ, 0x7, R16 ;  /* 0x00000007ff177819 */ /* 0x000fe20000011610 */
[----:B-1----:R-:W-:-:S04]  /*0790*/  IMAD.WIDE.U32 R16, R17, 0x4, R12 ;  /* 0x0000000411107825 */ /* 0x002fc800078e000c */
[----:B------:R-:W-:Y:S01]  /*07a0*/  IMAD R24, R23, -0x240, R24 ;  /* 0xfffffdc017187824 */ /* 0x000fe200078e0218 */
[----:B------:R1:W3:Y:S04]  /*07b0*/  LDG.E R21, desc[UR6][R16.64] ;  /* 0x0000000610157981 */ /* 0x0002e8000c1e1900 */
[----:B------:R-:W-:-:S05]  /*07c0*/  LOP3.LUT R31, R24, 0xffff, RZ, 0xc0, !PT ;  /* 0x0000ffff181f7812 */ /* 0x000fca00078ec0ff */
[----:B------:R-:W-:-:S05]  /*07d0*/  IMAD R31, R31, 0xaab, RZ ;  /* 0x00000aab1f1f7824 */ /* 0x000fca00078e02ff */
[----:B--2---:R-:W-:-:S04]  /*07e0*/  SHF.R.U32.HI R29, RZ, 0x10, R31 ;  /* 0x00000010ff1d7819 */ /* 0x004fc8000001161f */
[----:B------:R-:W-:Y:S01]  /*07f0*/  PRMT R28, R29, 0x9910, RZ ;  /* 0x000099101d1c7816 */ /* 0x000fe200000000ff */
[----:B------:R-:W-:-:S04]  /*0800*/  IMAD.WIDE.U32 R18, R19, 0x4, R12 ;  /* 0x0000000413127825 */ /* 0x000fc800078e000c */
[----:B------:R-:W-:Y:S02]  /*0810*/  IMAD R28, R28, 0x18, RZ ;  /* 0x000000181c1c7824 */ /* 0x000fe400078e02ff */
[----:B-1----:R-:W-:Y:S02]  /*0820*/  IMAD.WIDE.U32 R16, R25, 0x4, R14 ;  /* 0x0000000419107825 */ /* 0x002fe400078e000e */
[----:B------:R1:W2:Y:S01]  /*0830*/  LDG.E R25, desc[UR6][R18.64] ;  /* 0x0000000612197981 */ /* 0x0002a2000c1e1900 */
[----:B------:R-:W-:-:S03]  /*0840*/  PRMT R30, R30, 0x5410, R29 ;  /* 0x000054101e1e7816 */ /* 0x000fc6000000001d */
[----:B------:R4:W2:Y:S01]  /*0850*/  LDG.E R22, desc[UR6][R16.64] ;  /* 0x0000000610167981 */ /* 0x0008a2000c1e1900 */
[----:B-1----:R-:W-:-:S04]  /*0860*/  IADD3 R19, PT, PT, RZ, -R28, RZ ;  /* 0x8000001cff137210 */ /* 0x002fc80007ffe0ff */
[----:B------:R-:W-:Y:S01]  /*0870*/  PRMT R19, R19, 0x7710, RZ ;  /* 0x0000771013137816 */ /* 0x000fe200000000ff */
[----:B----4-:R-:W-:-:S03]  /*0880*/  IMAD.WIDE.U32 R16, R27, 0x4, R14 ;  /* 0x000000041b107825 */ /* 0x010fc600078e000e */
[----:B------:R-:W-:Y:S01]  /*0890*/  IADD3 R24, PT, PT, R24, R19, RZ ;  /* 0x0000001318187210 */ /* 0x000fe20007ffe0ff */
[----:B------:R-:W-:Y:S01]  /*08a0*/  IMAD R19, R23, 0x310, R6 ;  /* 0x0000031017137824 */ /* 0x000fe200078e0206 */
[----:B------:R1:W4:Y:S02]  /*08b0*/  LDG.E R27, desc[UR6][R16.64] ;  /* 0x00000006101b7981 */ /* 0x000324000c1e1900 */
[----:B------:R-:W-:Y:S02]  /*08c0*/  LOP3.LUT R24, R24, 0xffff, RZ, 0xc0, !PT ;  /* 0x0000ffff18187812 */ /* 0x000fe400078ec0ff */
[----:B------:R-:W-:-:S03]  /*08d0*/  IADD3 R29, PT, PT, R4, R29, RZ ;  /* 0x0000001d041d7210 */ /* 0x000fc60007ffe0ff */
[----:B------:R-:W-:Y:S02]  /*08e0*/  IDP.2A.LO.U16.U8 R30, R30, R9, R24 ;  /* 0x000000091e1e7226 */ /* 0x000fe40000001018 */
[----:B-1----:R-:W-:-:S04]  /*08f0*/  IMAD.WIDE.U32 R16, R26, 0x4, R12 ;  /* 0x000000041a107825 */ /* 0x002fc800078e000c */
[----:B------:R-:W-:Y:S01]  /*0900*/  IMAD.IADD R24, R24, 0x1, R19 ;  /* 0x0000000118187824 */ /* 0x000fe200078e0213 */
[----:B------:R1:W4:Y:S01]  /*0910*/  LDG.E R26, desc[UR6][R16.64] ;  /* 0x00000006101a7981 */ /* 0x000322000c1e1900 */
[----:B------:R-:W-:-:S04]  /*0920*/  IMAD R19, R23, 0x1200, R30 ;  /* 0x0000120017137824 */ /* 0x000fc800078e021e */
[----:B------:R-:W-:-:S04]  /*0930*/  IMAD.WIDE.U32 R18, R19, 0x4, R14 ;  /* 0x0000000413127825 */ /* 0x000fc800078e000e */
[----:B-1----:R-:W-:Y:S02]  /*0940*/  IMAD R17, R29, 0x1c, R24 ;  /* 0x0000001c1d117824 */ /* 0x002fe400078e0218 */
[----:B------:R-:W5:Y:S02]  /*0950*/  LDG.E R19, desc[UR6][R18.64] ;  /* 0x0000000612137981 */ /* 0x000f64000c1e1900 */
[----:B------:R-:W-:-:S06]  /*0960*/  IMAD.WIDE.U32 R16, R17, 0x4, R12 ;  /* 0x0000000411107825 */ /* 0x000fcc00078e000c */
[----:B------:R-:W5:Y:S01]  /*0970*/  LDG.E R16, desc[UR6][R16.64] ;  /* 0x0000000610107981 */ /* 0x000f62000c1e1900 */
[----:B------:R-:W-:-:S04]  /*0980*/  IADD3 R0, PT, PT, R0, 0x4, RZ ;  /* 0x0000000400007810 */ /* 0x000fc80007ffe0ff */
[----:B------:R-:W-:Y:S02]  /*0990*/  ISETP.NE.AND P1, PT, R0, R10, PT ;  /* 0x0000000a0000720c */ /* 0x000fe40003f25270 */
[----:B------:R-:W-:Y:S01]  /*09a0*/  IADD3 R7, PT, PT, R7, 0x80, RZ ;  /* 0x0000008007077810 */ /* 0x000fe20007ffe0ff */
[----:B---3--:R-:W-:-:S04]  /*09b0*/  FFMA R21, R20, R21, R11 ;  /* 0x0000001514157223 */ /* 0x008fc8000000000b */
[----:B--2---:R-:W-:-:S04]  /*09c0*/  FFMA R22, R22, R25, R21 ;  /* 0x0000001916167223 */ /* 0x004fc80000000015 */
[----:B----4-:R-:W-:-:S04]  /*09d0*/  FFMA R22, R27, R26, R22 ;  /* 0x0000001a1b167223 */ /* 0x010fc80000000016 */
[----:B-----5:R-:W-:Y:S01]  /*09e0*/  FFMA R11, R19, R16, R22 ;  /* 0x00000010130b7223 */ /* 0x020fe20000000016 */
[----:B------:R-:W-:Y:S06]  /*09f0*/  @P1 BRA `(.L_x_403) ;  /* 0xfffffff8005c1947 */ /* 0x000fec000383ffff */
.L_x_402:
[----:B--2---:R-:W-:Y:S05]  /*0a00*/  BSYNC.RECONVERGENT B1 ;  /* 0x0000000000017941 */ /* 0x004fea0003800200 */
.L_x_401:
[----:B------:R-:W-:Y:S05]  /*0a10*/  @!P0 BRA `(.L_x_400) ;  /* 0x00000010002c8947 */ /* 0x000fea0003800000 */
[----:B------:R-:W-:Y:S01]  /*0a20*/  ISETP.NE.AND P0, PT, R5, 0x1, PT ;  /* 0x000000010500780c */ /* 0x000fe20003f05270 */
[----:B------:R-:W-:Y:S01]  /*0a30*/  BSSY.RECONVERGENT B1, `(.L_x_404) ;  /* 0x000003d000017945 */ /* 0x000fe20003800200 */
[----:B------:R-:W-:-:S11]  /*0a40*/  LOP3.LUT P1, RZ, R3, 0x20, RZ, 0xc0, !PT ;  /* 0x0000002003ff7812 */ /* 0x000fd6000782c0ff */
[----:B------:R-:W-:Y:S05]  /*0a50*/  @!P0 BRA `(.L_x_405) ;  /* 0x0000000000e88947 */ /* 0x000fea0003800000 */
[C---:B------:R-:W-:Y:S01]  /*0a60*/  IMAD.HI.U32 R0, R7.reuse, 0x38e38e39, RZ ;  /* 0x38e38e3907007827 */ /* 0x040fe200078e00ff */
[----:B------:R-:W-:Y:S01]  /*0a70*/  IADD3 R16, PT, PT, R7, 0x20, RZ ;  /* 0x0000002007107810 */ /* 0x000fe20007ffe0ff */
[----:B------:R-:W-:Y:S01]  /*0a80*/  UMOV UR5, 0x3340 ;  /* 0x0000334000057882 */ /* 0x000fe20000000000 */
[----:B------:R-:W1:Y:S01]  /*0a90*/  LDC.64 R14, c[0x0][0x380] ;  /* 0x0000e000ff0e7b82 */ /* 0x000e620000000a00 */
[----:B------:R-:W-:Y:S02]  /*0aa0*/  MOV R19, UR5 ;  /* 0x0000000500137c02 */ /* 0x000fe40008000f00 */
[----:B------:R-:W-:Y:S01]  /*0ab0*/  SHF.R.U32.HI R0, RZ, 0x7, R0 ;  /* 0x00000007ff007819 */ /* 0x000fe20000011600 */
[----:B------:R-:W-:Y:S01]  /*0ac0*/  IMAD.HI.U32 R3, R16, 0x38e38e39, RZ ;  /* 0x38e38e3910037827 */ /* 0x000fe200078e00ff */
[----:B------:R-:W-:Y:S02]  /*0ad0*/  PRMT R18, R18, 0x3340, R18 ;  /* 0x0000334012127816 */ /* 0x000fe40000000012 */
[----:B------:R-:W-:Y:S01]  /*0ae0*/  PRMT R19, R8, R19, 0x18 ;  /* 0x0000001808137416 */ /* 0x000fe20000000013 */
[----:B------:R-:W-:Y:S01]  /*0af0*/  IMAD R17, R0, -0x240, R7 ;  /* 0xfffffdc000117824 */ /* 0x000fe200078e0207 */
[----:B------:R-:W-:-:S02]  /*0b00*/  SHF.R.U32.HI R3, RZ, 0x7, R3 ;  /* 0x00000007ff037819 */ /* 0x000fc40000011603 */
[----:B------:R-:W-:Y:S02]  /*0b10*/  PRMT R18, R19, 0x5410, R18 ;  /* 0x0000541013127816 */ /* 0x000fe40000000012 */
[----:B------:R-:W-:Y:S01]  /*0b20*/  LOP3.LUT R5, R17, 0xffff, RZ, 0xc0, !PT ;  /* 0x0000ffff11057812 */ /* 0x000fe200078ec0ff */
[----:B------:R-:W-:-:S04]  /*0b30*/  IMAD R16, R3, -0x240, R16 ;  /* 0xfffffdc003107824 */ /* 0x000fc800078e0210 */
[----:B------:R-:W-:Y:S01]  /*0b40*/  IMAD R5, R5, 0xaab, RZ ;  /* 0x00000aab05057824 */ /* 0x000fe200078e02ff */
[----:B------:R-:W-:-:S04]  /*0b50*/  LOP3.LUT R9, R16, 0xffff, RZ, 0xc0, !PT ;  /* 0x0000ffff10097812 */ /* 0x000fc800078ec0ff */
[----:B------:R-:W-:Y:S01]  /*0b60*/  SHF.R.U32.HI R10, RZ, 0x10, R5 ;  /* 0x00000010ff0a7819 */ /* 0x000fe20000011605 */
[----:B------:R-:W-:Y:S02]  /*0b70*/  IMAD R5, R9, 0xaab, RZ ;  /* 0x00000aab09057824 */ /* 0x000fe400078e02ff */
[----:B------:R-:W-:Y:S01]  /*0b80*/  IMAD.MOV.U32 R9, RZ, RZ, 0x240 ;  /* 0x00000240ff097424 */ /* 0x000fe200078e00ff */
[----:B------:R-:W-:Y:S02]  /*0b90*/  PRMT R12, R10, 0x9910, RZ ;  /* 0x000099100a0c7816 */ /* 0x000fe400000000ff */
[----:B------:R-:W-:Y:S02]  /*0ba0*/  SHF.R.U32.HI R5, RZ, 0x10, R5 ;  /* 0x00000010ff057819 */ /* 0x000fe40000011605 */
[----:B------:R-:W-:Y:S01]  /*0bb0*/  PRMT R9, R9, 0x5410, R10 ;  /* 0x0000541009097816 */ /* 0x000fe2000000000a */
[----:B------:R-:W-:Y:S01]  /*0bc0*/  IMAD R12, R12, 0x18, RZ ;  /* 0x000000180c0c7824 */ /* 0x000fe200078e02ff */
[----:B------:R-:W-:-:S04]  /*0bd0*/  PRMT R13, R5, 0x9910, RZ ;  /* 0x00009910050d7816 */ /* 0x000fc800000000ff */
[----:B------:R-:W-:Y:S01]  /*0be0*/  IADD3 R20, PT, PT, RZ, -R12, RZ ;  /* 0x8000000cff147210 */ /* 0x000fe20007ffe0ff */
[----:B------:R-:W-:-:S03]  /*0bf0*/  IMAD R12, R13, 0x18, RZ ;  /* 0x000000180d0c7824 */ /* 0x000fc600078e02ff */
[----:B------:R-:W-:Y:S02]  /*0c00*/  PRMT R20, R20, 0x7710, RZ ;  /* 0x0000771014147816 */ /* 0x000fe400000000ff */
[----:B------:R-:W-:Y:S02]  /*0c10*/  IADD3 R21, PT, PT, RZ, -R12, RZ ;  /* 0x8000000cff157210 */ /* 0x000fe40007ffe0ff */
[----:B------:R-:W2:Y:S01]  /*0c20*/  LDC.64 R12, c[0x0][0x388] ;  /* 0x0000e200ff0c7b82 */ /* 0x000ea20000000a00 */
[----:B------:R-:W-:Y:S01]  /*0c30*/  IADD3 R17, PT, PT, R17, R20, RZ ;  /* 0x0000001411117210 */ /* 0x000fe20007ffe0ff */
[----:B------:R-:W-:Y:S01]  /*0c40*/  IMAD R20, R0, 0x310, R6 ;  /* 0x0000031000147824 */ /* 0x000fe200078e0206 */
[----:B------:R-:W-:Y:S02]  /*0c50*/  PRMT R21, R21, 0x7710, RZ ;  /* 0x0000771015157816 */ /* 0x000fe400000000ff */
[----:B------:R-:W-:-:S03]  /*0c60*/  LOP3.LUT R17, R17, 0xffff, RZ, 0xc0, !PT ;  /* 0x0000ffff11117812 */ /* 0x000fc600078ec0ff */
[----:B------:R-:W-:Y:S01]  /*0c70*/  IMAD.IADD R21, R16, 0x1, R21 ;  /* 0x0000000110157824 */ /* 0x000fe200078e0215 */
[----:B------:R-:W-:Y:S01]  /*0c80*/  IADD3 R19, PT, PT, R17, R20, RZ ;  /* 0x0000001411137210 */ /* 0x000fe20007ffe0ff */
[----:B------:R-:W-:Y:S01]  /*0c90*/  IDP.2A.LO.U16.U8 R17, R9, R18, R17 ;  /* 0x0000001209117226 */ /* 0x000fe20000001011 */
[----:B------:R-:W-:Y:S01]  /*0ca0*/  IADD3 R16, PT, PT, R4, R10, RZ ;  /* 0x0000000a04107210 */ /* 0x000fe20007ffe0ff */
[----:B------:R-:W-:Y:S01]  /*0cb0*/  IMAD R20, R3, 0x310, R6 ;  /* 0x0000031003147824 */ /* 0x000fe200078e0206 */
[----:B------:R-:W-:Y:S02]  /*0cc0*/  LOP3.LUT R23, R21, 0xffff, RZ, 0xc0, !PT ;  /* 0x0000ffff15177812 */ /* 0x000fe400078ec0ff */
[----:B------:R-:W-:Y:S01]  /*0cd0*/  PRMT R9, R9, 0x5410, R5 ;  /* 0x0000541009097816 */ /* 0x000fe20000000005 */
[----:B------:R-:W-:Y:S01]  /*0ce0*/  IMAD R21, R16, 0x1c, R19 ;  /* 0x0000001c10157824 */ /* 0x000fe200078e0213 */
[----:B------:R-:W-:Y:S01]  /*0cf0*/  IADD3 R20, PT, PT, R23, R20, RZ ;  /* 0x0000001417147210 */ /* 0x000fe20007ffe0ff */
[----:B------:R-:W-:Y:S01]  /*0d00*/  IMAD R19, R0, 0x1200, R17 ;  /* 0x0000120000137824 */ /* 0x000fe200078e0211 */
[----:B------:R-:W-:Y:S01]  /*0d10*/  IADD3 R5, PT, PT, R4, R5, RZ ;  /* 0x0000000504057210 */ /* 0x000fe20007ffe0ff */
[----:B------:R-:W-:-:S02]  /*0d20*/  IDP.2A.LO.U16.U8 R18, R9, R18, R23 ;  /* 0x0000001209127226 */ /* 0x000fc40000001017 */
[----:B-1----:R-:W-:-:S04]  /*0d30*/  IMAD.WIDE.U32 R16, R21, 0x4, R14 ;  /* 0x0000000415107825 */ /* 0x002fc800078e000e */
[----:B------:R-:W-:Y:S02]  /*0d40*/  IMAD R3, R3, 0x1200, R18 ;  /* 0x0000120003037824 */ /* 0x000fe400078e0212 */
[----:B------:R-:W-:Y:S01]  /*0d50*/  IMAD R5, R5, 0x1c, R20 ;  /* 0x0000001c05057824 */ /* 0x000fe200078e0214 */
[----:B------:R-:W3:Y:S01]  /*0d60*/  LDG.E R16, desc[UR6][R16.64] ;  /* 0x0000000610107981 */ /* 0x000ee2000c1e1900 */
[----:B--2---:R-:W-:-:S04]  /*0d70*/  IMAD.WIDE.U32 R18, R19, 0x4, R12 ;  /* 0x0000000413127825 */ /* 0x004fc800078e000c */
[----:B------:R-:W-:Y:S02]  /*0d80*/  IMAD.WIDE.U32 R14, R5, 0x4, R14 ;  /* 0x00000004050e7825 */ /* 0x000fe400078e000e */
[----:B------:R-:W3:Y:S02]  /*0d90*/  LDG.E R18, desc[UR6][R18.64] ;  /* 0x0000000612127981 */ /* 0x000ee4000c1e1900 */
[----:B------:R-:W-:Y:S02]  /*0da0*/  IMAD.WIDE.U32 R12, R3, 0x4, R12 ;  /* 0x00000004030c7825 */ /* 0x000fe400078e000c */
[----:B------:R-:W2:Y:S04]  /*0db0*/  LDG.E R14, desc[UR6][R14.64] ;  /* 0x000000060e0e7981 */ /* 0x000ea8000c1e1900 */
[----:B------:R-:W2:Y:S01]  /*0dc0*/  LDG.E R12, desc[UR6][R12.64] ;  /* 0x000000060c0c7981 */ /* 0x000ea2000c1e1900 */
[----:B------:R-:W-:-:S02]  /*0dd0*/  VIADD R7, R7, 0x40 ;  /* 0x0000004007077836 */ /* 0x000fc40000000000 */
[----:B---3--:R-:W-:-:S04]  /*0de0*/  FFMA R11, R18, R16, R11 ;  /* 0x00000010120b7223 */ /* 0x008fc8000000000b */
[----:B--2---:R-:W-:-:S07]  /*0df0*/  FFMA R11, R12, R14, R11 ;  /* 0x0000000e0c0b7223 */ /* 0x004fce000000000b */
.L_x_405:
[----:B------:R-:W-:Y:S05]  /*0e00*/  BSYNC.RECONVERGENT B1 ;  /* 0x0000000000017941 */ /* 0x000fea0003800200 */
.L_x_404:
[----:B------:R-:W-:Y:S05]  /*0e10*/  @!P1 BRA `(.L_x_400) ;  /* 0x0000000c002c9947 */ /* 0x000fea0003800000 */
[----:B------:R-:W-:Y:S01]  /*0e20*/  IMAD.HI.U32 R0, R7, 0x38e38e39, RZ ;  /* 0x38e38e3907007827 */ /* 0x000fe200078e00ff */
[----:B------:R-:W-:-:S03]  /*0e30*/  UMOV UR5, 0x3340 ;  /* 0x0000334000057882 */ /* 0x000fc60000000000 */
[----:B------:R-:W-:Y:S01]  /*0e40*/  HFMA2 R9, -RZ, RZ, 0, 3.4332275390625e-05 ;  /* 0x00000240ff097431 */ /* 0x000fe200000001ff */
[----:B------:R-:W-:Y:S01]  /*0e50*/  MOV R17, UR5 ;  /* 0x0000000500117c02 */ /* 0x000fe20008000f00 */
[----:B------:R-:W1:Y:S01]  /*0e60*/  LDC.64 R14, c[0x0][0x388] ;  /* 0x0000e200ff0e7b82 */ /* 0x000e620000000a00 */
[----:B------:R-:W-:Y:S02]  /*0e70*/  SHF.R.U32.HI R0, RZ, 0x7, R0 ;  /* 0x00000007ff007819 */ /* 0x000fe40000011600 */
[----:B------:R-:W-:-:S03]  /*0e80*/  PRMT R8, R8, R17, 0x18 ;  /* 0x0000001808087416 */ /* 0x000fc60000000011 */
[----:B------:R-:W-:Y:S02]  /*0e90*/  IMAD R7, R0, -0x240, R7 ;  /* 0xfffffdc000077824 */ /* 0x000fe400078e0207 */
[----:B------:R-:W2:Y:S03]  /*0ea0*/  LDC.64 R12, c[0x0][0x380] ;  /* 0x0000e000ff0c7b82 */ /* 0x000ea60000000a00 */
[----:B------:R-:W-:-:S05]  /*0eb0*/  LOP3.LUT R3, R7, 0xffff, RZ, 0xc0, !PT ;  /* 0x0000ffff07037812 */ /* 0x000fca00078ec0ff */
[----:B------:R-:W-:-:S05]  /*0ec0*/  IMAD R3, R3, 0xaab, RZ ;  /* 0x00000aab03037824 */ /* 0x000fca00078e02ff */
[----:B------:R-:W-:-:S04]  /*0ed0*/  SHF.R.U32.HI R3, RZ, 0x10, R3 ;  /* 0x00000010ff037819 */ /* 0x000fc80000011603 */
[----:B------:R-:W-:-:S05]  /*0ee0*/  PRMT R5, R3, 0x9910, RZ ;  /* 0x0000991003057816 */ /* 0x000fca00000000ff */
[----:B------:R-:W-:-:S05]  /*0ef0*/  IMAD R5, R5, 0x18, RZ ;  /* 0x0000001805057824 */ /* 0x000fca00078e02ff */
[----:B------:R-:W-:-:S04]  /*0f00*/  IADD3 R5, PT, PT, RZ, -R5, RZ ;  /* 0x80000005ff057210 */ /* 0x000fc80007ffe0ff */
[----:B------:R-:W-:Y:S02]  /*0f10*/  PRMT R10, R5, 0x7710, RZ ;  /* 0x00007710050a7816 */ /* 0x000fe400000000ff */
[----:B0-----:R-:W-:Y:S02]  /*0f20*/  PRMT R5, R1, 0x3340, R1 ;  /* 0x0000334001057816 */ /* 0x001fe40000000001 */
[----:B------:R-:W-:Y:S02]  /*0f30*/  IADD3 R7, PT, PT, R7, R10, RZ ;  /* 0x0000000a07077210 */ /* 0x000fe40007ffe0ff */
[----:B------:R-:W-:Y:S01]  /*0f40*/  PRMT R5, R8, 0x5410, R5 ;  /* 0x0000541008057816 */ /* 0x000fe20000000005 */
[----:B------:R-:W-:Y:S01]  /*0f50*/  IMAD R8, R0, 0x310, R6 ;  /* 0x0000031000087824 */ /* 0x000fe200078e0206 */
[----:B------:R-:W-:Y:S01]  /*0f60*/  LOP3.LUT R7, R7, 0xffff, RZ, 0xc0, !PT ;  /* 0x0000ffff07077812 */ /* 0x000fe200078ec0ff */
[--C-:B------:R-:W-:Y:S01]  /*0f70*/  IMAD.IADD R6, R4, 0x1, R3.reuse ;  /* 0x0000000104067824 */ /* 0x100fe200078e0203 */
[----:B------:R-:W-:-:S05]  /*0f80*/  PRMT R4, R9, 0x5410, R3 ;  /* 0x0000541009047816 */ /* 0x000fca0000000003 */
[----:B------:R-:W-:Y:S01]  /*0f90*/  IDP.2A.LO.U16.U8 R5, R4, R5, R7 ;  /* 0x0000000504057226 */ /* 0x000fe20000001007 */
[----:B------:R-:W-:-:S03]  /*0fa0*/  IADD3 R7, PT, PT, R7, R8, RZ ;  /* 0x0000000807077210 */ /* 0x000fc60007ffe0ff */
[----:B------:R-:W-:Y:S02]  /*0fb0*/  IMAD R5, R0, 0x1200, R5 ;  /* 0x0000120000057824 */ /* 0x000fe400078e0205 */
[----:B------:R-:W-:Y:S02]  /*0fc0*/  IMAD R7, R6, 0x1c, R7 ;  /* 0x0000001c06077824 */ /* 0x000fe400078e0207 */
[----:B-1----:R-:W-:-:S04]  /*0fd0*/  IMAD.WIDE.U32 R14, R5, 0x4, R14 ;  /* 0x00000004050e7825 */ /* 0x002fc800078e000e */
[----:B--2---:R-:W-:Y:S02]  /*0fe0*/  IMAD.WIDE.U32 R12, R7, 0x4, R12 ;  /* 0x00000004070c7825 */ /* 0x004fe400078e000c */
[----:B------:R-:W2:Y:S04]  /*0ff0*/  LDG.E R14, desc[UR6][R14.64] ;  /* 0x000000060e0e7981 */ /* 0x000ea8000c1e1900 */
[----:B------:R-:W2:Y:S02]  /*1000*/  LDG.E R12, desc[UR6][R12.64] ;  /* 0x000000060c0c7981 */ /* 0x000ea4000c1e1900 */
[----:B--2---:R-:W-:Y:S01]  /*1010*/  FFMA R11, R14, R12, R11 ;  /* 0x0000000c0e0b7223 */ /* 0x004fe2000000000b */
[----:B------:R-:W-:Y:S06]  /*1020*/  BRA `(.L_x_400) ;  /* 0x0000000800a87947 */ /* 0x000fec0003800000 */
.L_x_399:
[----:B------:R-:W1:Y:S02]  /*1030*/  S2R R0, SR_TID.X ;  /* 0x0000000000007919 */ /* 0x000e640000002100 */
[----:B-1----:R-:W-:-:S13]  /*1040*/  ISETP.GE.AND P0, PT, R0, UR4, PT ;  /* 0x0000000400007c0c */ /* 0x002fda000bf06270 */
[----:B------:R-:W-:Y:S05]  /*1050*/  @P0 BRA `(.L_x_400) ;  /* 0x00000008009c0947 */ /* 0x000fea0003800000 */
[----:B------:R-:W-:Y:S01]  /*1060*/  LOP3.LUT R3, RZ, R0, RZ, 0x33, !PT ;  /* 0x00000000ff037212 */ /* 0x000fe200078e33ff */
[----:B------:R-:W-:Y:S01]  /*1070*/  BSSY.RECONVERGENT B1, `(.L_x_406) ;  /* 0x000005b000017945 */ /* 0x000fe20003800200 */
[----:B------:R-:W-:Y:S01]  /*1080*/  MOV R5, 0x240 ;  /* 0x0000024000057802 */ /* 0x000fe20000000f00 */
[----:B------:R-:W-:Y:S01]  /*1090*/  HFMA2 R11, -RZ, RZ, 0, 0 ;  /* 0x00000000ff0b7431 */ /* 0x000fe200000001ff */
[----:B------:R-:W-:Y:S01]  /*10a0*/  IADD3 R4, PT, PT, R3, UR4, RZ ;  /* 0x0000000403047c10 */ /* 0x000fe2000fffe0ff */
[----:B------:R-:W-:Y:S02]  /*10b0*/  IMAD.MOV.U32 R15, RZ, RZ, R0 ;  /* 0x000000ffff0f7224 */ /* 0x000fe400078e0000 */
[----:B------:R-:W-:Y:S01]  /*10c0*/  IMAD R10, R2, R5, -0x1c200 ;  /* 0xfffe3e00020a7424 */ /* 0x000fe200078e0205 */
[C---:B------:R-:W-:Y:S02]  /*10d0*/  ISETP.GE.U32.AND P1, PT, R4.reuse, 0xe0, PT ;  /* 0x000000e00400780c */ /* 0x040fe40003f26070 */
[----:B------:R-:W-:-:S04]  /*10e0*/  LEA.HI R3, R4, 0x1, RZ, 0x1b ;  /* 0x0000000104037811 */ /* 0x000fc800078fd8ff */
[----:B------:R-:W-:-:S04]  /*10f0*/  LOP3.LUT R23, R3, 0x7, RZ, 0xc0, !PT ;  /* 0x0000000703177812 */ /* 0x000fc800078ec0ff */
[----:B------:R-:W-:-:S03]  /*1100*/  ISETP.NE.AND P0, PT, R23, RZ, PT ;  /* 0x000000ff1700720c */ /* 0x000fc60003f05270 */
[----:B------:R-:W-:Y:S10]  /*1110*/  @!P1 BRA `(.L_x_407) ;  /* 0x0000000400409947 */ /* 0x000ff40003800000 */
[----:B------:R-:W1:Y:S01]  /*1120*/  LDC.64 R4, c[0x0][0x388] ;  /* 0x0000e200ff047b82 */ /* 0x000e620000000a00 */
[----:B------:R-:W-:Y:S02]  /*1130*/  LOP3.LUT R14, R3, 0xffffff8, RZ, 0xc0, !PT ;  /* 0x0ffffff8030e7812 */ /* 0x000fe400078ec0ff */
[----:B------:R-:W-:Y:S02]  /*1140*/  MOV R17, RZ ;  /* 0x000000ff00117202 */ /* 0x000fe40000000f00 */
[----:B------:R-:W-:Y:S02]  /*1150*/  MOV R11, RZ ;  /* 0x000000ff000b7202 */ /* 0x000fe40000000f00 */
[----:B------:R-:W-:-:S07]  /*1160*/  MOV R15, R0 ;  /* 0x00000000000f7202 */ /* 0x000fce0000000f00 */
.L_x_408:
[C---:B------:R-:W-:Y:S01]  /*1170*/  IADD3 R13, PT, PT, R15.reuse, 0x20, RZ ;  /* 0x000000200f0d7810 */ /* 0x040fe20007ffe0ff */
[C---:B------:R-:W-:Y:S01]  /*1180*/  IMAD.HI.U32 R12, R15.reuse, 0x38e38e39, RZ ;  /* 0x38e38e390f0c7827 */ /* 0x040fe200078e00ff */
[C---:B------:R-:W-:Y:S02]  /*1190*/  IADD3 R18, PT, PT, R15.reuse, 0x60, RZ ;  /* 0x000000600f127810 */ /* 0x040fe40007ffe0ff */
[C---:B------:R-:W-:Y:S01]  /*11a0*/  IADD3 R6, PT, PT, R15.reuse, 0x80, RZ ;  /* 0x000000800f067810 */ /* 0x040fe20007ffe0ff */
[----:B------:R-:W-:Y:S01]  /*11b0*/  VIADD R16, R15, 0x40 ;  /* 0x000000400f107836 */ /* 0x000fe20000000000 */
[----:B------:R-:W-:Y:S01]  /*11c0*/  SHF.R.U32.HI R12, RZ, 0x7, R12 ;  /* 0x00000007ff0c7819 */ /* 0x000fe2000001160c */
[----:B------:R-:W-:-:S04]  /*11d0*/  IMAD.HI.U32 R8, R13, 0x38e38e39, RZ ;  /* 0x38e38e390d087827 */ /* 0x000fc800078e00ff */
[----:B------:R-:W-:Y:S01]  /*11e0*/  IMAD.HI.U32 R7, R16, 0x38e38e39, RZ ;  /* 0x38e38e3910077827 */ /* 0x000fe200078e00ff */
[----:B------:R-:W-:-:S03]  /*11f0*/  SHF.R.U32.HI R8, RZ, 0x7, R8 ;  /* 0x00000007ff087819 */ /* 0x000fc60000011608 */
[----:B------:R-:W-:Y:S01]  /*1200*/  IMAD.HI.U32 R19, R18, 0x38e38e39, RZ ;  /* 0x38e38e3912137827 */ /* 0x000fe200078e00ff */
[----:B------:R-:W-:-:S03]  /*1210*/  SHF.R.U32.HI R7, RZ, 0x7, R7 ;  /* 0x00000007ff077819 */ /* 0x000fc60000011607 */
[----:B------:R-:W-:Y:S01]  /*1220*/  IMAD.HI.U32 R21, R6, 0x38e38e39, RZ ;  /* 0x38e38e3906157827 */ /* 0x000fe200078e00ff */
[----:B------:R-:W-:-:S03]  /*1230*/  SHF.R.U32.HI R19, RZ, 0x7, R19 ;  /* 0x00000007ff137819 */ /* 0x000fc60000011613 */
[----:B------:R-:W-:Y:S01]  /*1240*/  IMAD R9, R12, -0x240, R15 ;  /* 0xfffffdc00c097824 */ /* 0x000fe200078e020f */
[----:B------:R-:W-:Y:S01]  /*1250*/  SHF.R.U32.HI R21, RZ, 0x7, R21 ;  /* 0x00000007ff157819 */ /* 0x000fe20000011615 */
[----:B------:R-:W-:Y:S02]  /*1260*/  IMAD R13, R8, -0x240, R13 ;  /* 0xfffffdc0080d7824 */ /* 0x000fe400078e020d */
[----:B------:R-:W-:Y:S01]  /*1270*/  IMAD R27, R7, -0x240, R16 ;  /* 0xfffffdc0071b7824 */ /* 0x000fe200078e0210 */
[C---:B------:R-:W-:Y:S01]  /*1280*/  IADD3 R9, PT, PT, R10.reuse, R9, RZ ;  /* 0x000000090a097210 */ /* 0x040fe20007ffe0ff */
[----:B------:R-:W-:Y:S01]  /*1290*/  IMAD R29, R19, -0x240, R18 ;  /* 0xfffffdc0131d7824 */ /* 0x000fe200078e0212 */
[C---:B------:R-:W-:Y:S01]  /*12a0*/  IADD3 R13, PT, PT, R10.reuse, R13, RZ ;  /* 0x0000000d0a0d7210 */ /* 0x040fe20007ffe0ff */
[C---:B------:R-:W-:Y:S02]  /*12b0*/  IMAD.IADD R16, R10.reuse, 0x1, R27 ;  /* 0x000000010a107824 */ /* 0x040fe400078e021b */
[----:B------:R-:W-:Y:S01]  /*12c0*/  IMAD R27, R21, -0x240, R6 ;  /* 0xfffffdc0151b7824 */ /* 0x000fe200078e0206 */
[----:B------:R-:W-:Y:S01]  /*12d0*/  IADD3 R6, PT, PT, R10, R29, RZ ;  /* 0x0000001d0a067210 */ /* 0x000fe20007ffe0ff */
[----:B------:R-:W-:Y:S01]  /*12e0*/  IMAD R25, R12, 0x1200, R9 ;  /* 0x000012000c197824 */ /* 0x000fe200078e0209 */
[----:B------:R-:W-:Y:S01]  /*12f0*/  IADD3 R12, PT, PT, R15, 0xa0, RZ ;  /* 0x000000a00f0c7810 */ /* 0x000fe20007ffe0ff */
[----:B------:R-:W-:Y:S01]  /*1300*/  IMAD R9, R8, 0x1200, R13 ;  /* 0x0000120008097824 */ /* 0x000fe200078e020d */
[----:B------:R-:W-:Y:S01]  /*1310*/  IADD3 R8, PT, PT, R10, R27, RZ ;  /* 0x0000001b0a087210 */ /* 0x000fe20007ffe0ff */
[----:B------:R-:W-:Y:S01]  /*1320*/  IMAD R13, R7, 0x1200, R16 ;  /* 0x00001200070d7824 */ /* 0x000fe200078e0210 */
[----:B------:R-:W-:Y:S01]  /*1330*/  IADD3 R27, PT, PT, R15, 0xc0, RZ ;  /* 0x000000c00f1b7810 */ /* 0x000fe20007ffe0ff */
[----:B------:R-:W-:-:S04]  /*1340*/  IMAD.HI.U32 R16, R12, 0x38e38e39, RZ ;  /* 0x38e38e390c107827 */ /* 0x000fc800078e00ff */
[----:B------:R-:W-:Y:S02]  /*1350*/  IMAD R19, R19, 0x1200, R6 ;  /* 0x0000120013137824 */ /* 0x000fe400078e0206 */
[----:B-1----:R-:W-:Y:S01]  /*1360*/  IMAD.WIDE R6, R25, 0x4, R4 ;  /* 0x0000000419067825 */ /* 0x002fe200078e0204 */
[----:B------:R-:W-:-:S03]  /*1370*/  SHF.R.U32.HI R25, RZ, 0x7, R16 ;  /* 0x00000007ff197819 */ /* 0x000fc60000011610 */
[----:B------:R-:W-:Y:S01]  /*1380*/  VIADD R20, R15, 0xe0 ;  /* 0x000000e00f147836 */ /* 0x000fe20000000000 */
[----:B--2---:R1:W2:Y:S01]  /*1390*/  LDG.E R16, desc[UR6][R6.64] ;  /* 0x0000000606107981 */ /* 0x0042a2000c1e1900 */
[----:B------:R-:W-:-:S04]  /*13a0*/  IMAD.HI.U32 R26, R27, 0x38e38e39, RZ ;  /* 0x38e38e391b1a7827 */ /* 0x000fc800078e00ff */
[----:B------:R-:W-:Y:S01]  /*13b0*/  IMAD R21, R21, 0x1200, R8 ;  /* 0x0000120015157824 */ /* 0x000fe200078e0208 */
[----:B------:R-:W-:Y:S01]  /*13c0*/  SHF.R.U32.HI R26, RZ, 0x7, R26 ;  /* 0x00000007ff1a7819 */ /* 0x000fe2000001161a */
[----:B------:R-:W-:-:S04]  /*13d0*/  IMAD.HI.U32 R29, R20, 0x38e38e39, RZ ;  /* 0x38e38e39141d7827 */ /* 0x000fc800078e00ff */
[----:B------:R-:W-:Y:S01]  /*13e0*/  IMAD.WIDE R8, R9, 0x4, R4 ;  /* 0x0000000409087825 */ /* 0x000fe200078e0204 */
[----:B------:R-:W-:-:S03]  /*13f0*/  SHF.R.U32.HI R29, RZ, 0x7, R29 ;  /* 0x00000007ff1d7819 */ /* 0x000fc6000001161d */
[----:B------:R-:W-:Y:S01]  /*1400*/  IMAD R31, R25, -0x240, R12 ;  /* 0xfffffdc0191f7824 */ /* 0x000fe200078e020c */
[----:B------:R3:W4:Y:S01]  /*1410*/  LDG.E R22, desc[UR6][R8.64] ;  /* 0x0000000608167981 */ /* 0x000722000c1e1900 */
[----:B------:R-:W-:-:S03]  /*1420*/  IMAD.WIDE R12, R13, 0x4, R4 ;  /* 0x000000040d0c7825 */ /* 0x000fc600078e0204 */
[----:B------:R-:W-:Y:S01]  /*1430*/  IADD3 R28, PT, PT, R10, R31, RZ ;  /* 0x0000001f0a1c7210 */ /* 0x000fe20007ffe0ff */
[----:B------:R-:W-:Y:S01]  /*1440*/  IMAD R27, R26, -0x240, R27 ;  /* 0xfffffdc01a1b7824 */ /* 0x000fe200078e021b */
[----:B------:R5:W4:Y:S01]  /*1450*/  LDG.E R24, desc[UR6][R12.64] ;  /* 0x000000060c187981 */ /* 0x000b22000c1e1900 */
[----:B------:R-:W-:-:S03]  /*1460*/  IMAD.WIDE R18, R19, 0x4, R4 ;  /* 0x0000000413127825 */ /* 0x000fc600078e0204 */
[C---:B------:R-:W-:Y:S01]  /*1470*/  IADD3 R27, PT, PT, R10.reuse, R27, RZ ;  /* 0x0000001b0a1b7210 */ /* 0x040fe20007ffe0ff */
[----:B------:R-:W-:Y:S02]  /*1480*/  IMAD R31, R29, -0x240, R20 ;  /* 0xfffffdc01d1f7824 */ /* 0x000fe400078e0214 */
[----:B------:R-:W-:Y:S01]  /*1490*/  IMAD R25, R25, 0x1200, R28 ;  /* 0x0000120019197824 */ /* 0x000fe200078e021c */
[----:B------:R-:W4:Y:S01]  /*14a0*/  LDG.E R18, desc[UR6][R18.64] ;  /* 0x0000000612127981 */ /* 0x000f22000c1e1900 */
[----:B-1----:R-:W-:Y:S01]  /*14b0*/  IMAD.WIDE R6, R21, 0x4, R4 ;  /* 0x0000000415067825 */ /* 0x002fe200078e0204 */
[----:B------:R-:W-:-:S03]  /*14c0*/  IADD3 R20, PT, PT, R10, R31, RZ ;  /* 0x0000001f0a147210 */ /* 0x000fc60007ffe0ff */
[----:B------:R-:W-:Y:S02]  /*14d0*/  IMAD R27, R26, 0x1200, R27 ;  /* 0x000012001a1b7824 */ /* 0x000fe400078e021b */
[----:B---3--:R-:W-:Y:S01]  /*14e0*/  IMAD.WIDE R8, R25, 0x4, R4 ;  /* 0x0000000419087825 */ /* 0x008fe200078e0204 */
[----:B------:R-:W3:Y:S03]  /*14f0*/  LDG.E R6, desc[UR6][R6.64] ;  /* 0x0000000606067981 */ /* 0x000ee6000c1e1900 */
[----:B------:R-:W-:Y:S02]  /*1500*/  IMAD R21, R29, 0x1200, R20 ;  /* 0x000012001d157824 */ /* 0x000fe400078e0214 */
[--C-:B-----5:R-:W-:Y:S01]  /*1510*/  IMAD.WIDE R12, R27, 0x4, R4.reuse ;  /* 0x000000041b0c7825 */ /* 0x120fe200078e0204 */
[----:B------:R-:W5:Y:S03]  /*1520*/  LDG.E R9, desc[UR6][R8.64] ;  /* 0x0000000608097981 */ /* 0x000f66000c1e1900 */
[----:B------:R-:W-:-:S02]  /*1530*/  IMAD.WIDE R20, R21, 0x4, R4 ;  /* 0x0000000415147825 */ /* 0x000fc400078e0204 */
[----:B------:R-:W5:Y:S04]  /*1540*/  LDG.E R13, desc[UR6][R12.64] ;  /* 0x000000060c0d7981 */ /* 0x000f68000c1e1900 */
[----:B------:R-:W5:Y:S01]  /*1550*/  LDG.E R21, desc[UR6][R20.64] ;  /* 0x0000000614157981 */ /* 0x000f62000c1e1900 */
[----:B------:R-:W-:-:S04]  /*1560*/  IADD3 R17, PT, PT, R17, 0x8, RZ ;  /* 0x0000000811117810 */ /* 0x000fc80007ffe0ff */
[----:B------:R-:W-:Y:S01]  /*1570*/  ISETP.NE.AND P1, PT, R17, R14, PT ;  /* 0x0000000e1100720c */ /* 0x000fe20003f25270 */
[----:B------:R-:W-:Y:S02]  /*1580*/  VIADD R15, R15, 0x100 ;  /* 0x000001000f0f7836 */ /* 0x000fe40000000000 */
[----:B--2---:R-:W-:-:S04]  /*1590*/  FADD R11, R16, R11 ;  /* 0x0000000b100b7221 */ /* 0x004fc80000000000 */
[----:B----4-:R-:W-:-:S04]  /*15a0*/  FADD R11, R11, R22 ;  /* 0x000000160b0b7221 */ /* 0x010fc80000000000 */
[----:B------:R-:W-:-:S04]  /*15b0*/  FADD R11, R11, R24 ;  /* 0x000000180b0b7221 */ /* 0x000fc80000000000 */
[----:B------:R-:W-:-:S04]  /*15c0*/  FADD R11, R11, R18 ;  /* 0x000000120b0b7221 */ /* 0x000fc80000000000 */
[----:B---3--:R-:W-:-:S04]  /*15d0*/  FADD R6, R11, R6 ;  /* 0x000000060b067221 */ /* 0x008fc80000000000 */
[----:B-----5:R-:W-:-:S04]  /*15e0*/  FADD R6, R6, R9 ;  /* 0x0000000906067221 */ /* 0x020fc80000000000 */
[----:B------:R-:W-:-:S04]  /*15f0*/  FADD R6, R6, R13 ;  /* 0x0000000d06067221 */ /* 0x000fc80000000000 */
[----:B------:R-:W-:Y:S01]  /*1600*/  FADD R11, R6, R21 ;  /* 0x00000015060b7221 */ /* 0x000fe20000000000 */
[----:B------:R-:W-:Y:S06]  /*1610*/  @P1 BRA `(.L_x_408) ;  /* 0xfffffff800d41947 */ /* 0x000fec000383ffff */
.L_x_407:
[----:B--2---:R-:W-:Y:S05]  /*1620*/  BSYNC.RECONVERGENT B1 ;  /* 0x0000000000017941 */ /* 0x004fea0003800200 */
.L_x_406:
[----:B------:R-:W-:Y:S05]  /*1630*/  @!P0 BRA `(.L_x_400) ;  /* 0x0000000400248947 */ /* 0x000fea0003800000 */
[----:B------:R-:W-:Y:S01]  /*1640*/  ISETP.GE.U32.AND P0, PT, R23, 0x4, PT ;  /* 0x000000041700780c */ /* 0x000fe20003f06070 */
[----:B------:R-:W-:Y:S01]  /*1650*/  BSSY.RECONVERGENT B1, `(.L_x_409) ;  /* 0x0000028000017945 */ /* 0x000fe20003800200 */
[----:B------:R-:W-:-:S11]  /*1660*/  LOP3.LUT P1, R3, R3, 0x3, RZ, 0xc0, !PT ;  /* 0x0000000303037812 */ /* 0x000fd6000782c0ff */
[----:B------:R-:W-:Y:S05]  /*1670*/  @!P0 BRA `(.L_x_410) ;  /* 0x0000000000948947 */ /* 0x000fea0003800000 */
[C---:B------:R-:W-:Y:S01]  /*1680*/  IADD3 R8, PT, PT, R15.reuse, 0x20, RZ ;  /* 0x000000200f087810 */ /* 0x040fe20007ffe0ff */
[C---:B------:R-:W-:Y:S01]  /*1690*/  IMAD.HI.U32 R6, R15.reuse, 0x38e38e39, RZ ;  /* 0x38e38e390f067827 */ /* 0x040fe200078e00ff */
[----:B------:R-:W1:Y:S01]  /*16a0*/  LDC.64 R4, c[0x0][0x388] ;  /* 0x0000e200ff047b82 */ /* 0x000e620000000a00 */
[C---:B------:R-:W-:Y:S02]  /*16b0*/  IADD3 R12, PT, PT, R15.reuse, 0x40, RZ ;  /* 0x000000400f0c7810 */ /* 0x040fe40007ffe0ff */
[----:B------:R-:W-:Y:S01]  /*16c0*/  IMAD.HI.U32 R7, R8, 0x38e38e39, RZ ;  /* 0x38e38e3908077827 */ /* 0x000fe200078e00ff */
[----:B------:R-:W-:Y:S02]  /*16d0*/  SHF.R.U32.HI R6, RZ, 0x7, R6 ;  /* 0x00000007ff067819 */ /* 0x000fe40000011606 */
[----:B------:R-:W-:Y:S01]  /*16e0*/  IADD3 R14, PT, PT, R15, 0x60, RZ ;  /* 0x000000600f0e7810 */ /* 0x000fe20007ffe0ff */
[----:B------:R-:W-:Y:S01]  /*16f0*/  IMAD.HI.U32 R13, R12, 0x38e38e39, RZ ;  /* 0x38e38e390c0d7827 */ /* 0x000fe200078e00ff */
[----:B------:R-:W-:-:S03]  /*1700*/  SHF.R.U32.HI R9, RZ, 0x7, R7 ;  /* 0x00000007ff097819 */ /* 0x000fc60000011607 */
[----:B------:R-:W-:Y:S01]  /*1710*/  IMAD R7, R6, -0x240, R15 ;  /* 0xfffffdc006077824 */ /* 0x000fe200078e020f */
[----:B------:R-:W-:Y:S01]  /*1720*/  SHF.R.U32.HI R17, RZ, 0x7, R13 ;  /* 0x00000007ff117819 */ /* 0x000fe2000001160d */
[----:B------:R-:W-:-:S03]  /*1730*/  IMAD.HI.U32 R16, R14, 0x38e38e39, RZ ;  /* 0x38e38e390e107827 */ /* 0x000fc600078e00ff */
[C---:B------:R-:W-:Y:S01]  /*1740*/  IADD3 R7, PT, PT, R10.reuse, R7, RZ ;  /* 0x000000070a077210 */ /* 0x040fe20007ffe0ff */
[----:B------:R-:W-:Y:S01]  /*1750*/  IMAD R13, R9, -0x240, R8 ;  /* 0xfffffdc0090d7824 */ /* 0x000fe200078e0208 */
[----:B------:R-:W-:Y:S01]  /*1760*/  SHF.R.U32.HI R21, RZ, 0x7, R16 ;  /* 0x00000007ff157819 */ /* 0x000fe20000011610 */
[----:B------:R-:W-:Y:S02]  /*1770*/  IMAD R19, R17, -0x240, R12 ;  /* 0xfffffdc011137824 */ /* 0x000fe400078e020c */
[----:B------:R-:W-:Y:S02]  /*1780*/  IMAD.IADD R8, R10, 0x1, R13 ;  /* 0x000000010a087824 */ /* 0x000fe400078e020d */
[----:B------:R-:W-:Y:S01]  /*1790*/  IMAD R7, R6, 0x1200, R7 ;  /* 0x0000120006077824 */ /* 0x000fe200078e0207 */
[----:B------:R-:W-:Y:S01]  /*17a0*/  IADD3 R12, PT, PT, R10, R19, RZ ;  /* 0x000000130a0c7210 */ /* 0x000fe20007ffe0ff */
[----:B------:R-:W-:Y:S02]  /*17b0*/  IMAD R13, R21, -0x240, R14 ;  /* 0xfffffdc0150d7824 */ /* 0x000fe400078e020e */
[----:B------:R-:W-:-:S02]  /*17c0*/  IMAD R9, R9, 0x1200, R8 ;  /* 0x0000120009097824 */ /* 0x000fc400078e0208 */
[----:B-1----:R-:W-:Y:S01]  /*17d0*/  IMAD.WIDE R6, R7, 0x4, R4 ;  /* 0x0000000407067825 */ /* 0x002fe200078e0204 */
[----:B------:R-:W-:-:S03]  /*17e0*/  IADD3 R14, PT, PT, R10, R13, RZ ;  /* 0x0000000d0a0e7210 */ /* 0x000fc60007ffe0ff */
[----:B------:R-:W-:Y:S02]  /*17f0*/  IMAD R13, R17, 0x1200, R12 ;  /* 0x00001200110d7824 */ /* 0x000fe400078e020c */
[----:B------:R-:W-:Y:S01]  /*1800*/  IMAD.WIDE R8, R9, 0x4, R4 ;  /* 0x0000000409087825 */ /* 0x000fe200078e0204 */
[----:B------:R-:W2:Y:S03]  /*1810*/  LDG.E R6, desc[UR6][R6.64] ;  /* 0x0000000606067981 */ /* 0x000ea6000c1e1900 */
[----:B------:R-:W-:Y:S02]  /*1820*/  IMAD R21, R21, 0x1200, R14 ;  /* 0x0000120015157824 */ /* 0x000fe400078e020e */
[--C-:B------:R-:W-:Y:S01]  /*1830*/  IMAD.WIDE R12, R13, 0x4, R4.reuse ;  /* 0x000000040d0c7825 */ /* 0x100fe200078e0204 */
[----:B------:R-:W3:Y:S03]  /*1840*/  LDG.E R8, desc[UR6][R8.64] ;  /* 0x0000000608087981 */ /* 0x000ee6000c1e1900 */
[----:B------:R-:W-:-:S02]  /*1850*/  IMAD.WIDE R4, R21, 0x4, R4 ;  /* 0x0000000415047825 */ /* 0x000fc400078e0204 */
[----:B------:R-:W4:Y:S04]  /*1860*/  LDG.E R12, desc[UR6][R12.64] ;  /* 0x000000060c0c7981 */ /* 0x000f28000c1e1900 */
[----:B------:R-:W5:Y:S01]  /*1870*/  LDG.E R4, desc[UR6][R4.64] ;  /* 0x0000000604047981 */ /* 0x000f62000c1e1900 */
[----:B------:R-:W-:Y:S01]  /*1880*/  IADD3 R15, PT, PT, R15, 0x80, RZ ;  /* 0x000000800f0f7810 */ /* 0x000fe20007ffe0ff */
[----:B--2---:R-:W-:-:S04]  /*1890*/  FADD R11, R11, R6 ;  /* 0x000000060b0b7221 */ /* 0x004fc80000000000 */
[----:B---3--:R-:W-:-:S04]  /*18a0*/  FADD R11, R11, R8 ;  /* 0x000000080b0b7221 */ /* 0x008fc80000000000 */
[----:B----4-:R-:W-:-:S04]  /*18b0*/  FADD R11, R11, R12 ;  /* 0x0000000c0b0b7221 */ /* 0x010fc80000000000 */
[----:B-----5:R-:W-:-:S07]  /*18c0*/  FADD R11, R11, R4 ;  /* 0x000000040b0b7221 */ /* 0x020fce0000000000 */
.L_x_410:
[----:B------:R-:W-:Y:S05]  /*18d0*/  BSYNC.RECONVERGENT B1 ;  /* 0x0000000000017941 */ /* 0x000fea0003800200 */
.L_x_409:
[----:B------:R-:W-:Y:S05]  /*18e0*/  @!P1 BRA `(.L_x_400) ;  /* 0x0000000000789947 */ /* 0x000fea0003800000 */
[----:B------:R-:W-:Y:S02]  /*18f0*/  ISETP.NE.AND P0, PT, R3, 0x1, PT ;  /* 0x000000010300780c */ /* 0x000fe40003f05270 */
[----:B------:R-:W-:-:S11]  /*1900*/  LOP3.LUT P1, RZ, R0, 0x20, RZ, 0xc0, !PT ;  /* 0x0000002000ff7812 */ /* 0x000fd6000782c0ff */
[C---:B------:R-:W-:Y:S01]  /*1910*/  @P0 IMAD.HI.U32 R3, R15.reuse, 0x38e38e39, RZ ;  /* 0x38e38e390f030827 */ /* 0x040fe200078e00ff */
[----:B------:R-:W-:Y:S01]  /*1920*/  @P0 IADD3 R9, PT, PT, R15, 0x20, RZ ;  /* 0x000000200f090810 */ /* 0x000fe20007ffe0ff */
[----:B------:R-:W1:Y:S03]  /*1930*/  @P0 LDC.64 R6, c[0x0][0x388] ;  /* 0x0000e200ff060b82 */ /* 0x000e660000000a00 */
[----:B------:R-:W-:Y:S01]  /*1940*/  @P0 SHF.R.U32.HI R8, RZ, 0x7, R3 ;  /* 0x00000007ff080819 */ /* 0x000fe20000011603 */
[----:B------:R-:W-:-:S04]  /*1950*/  @P0 IMAD.HI.U32 R12, R9, 0x38e38e39, RZ ;  /* 0x38e38e39090c0827 */ /* 0x000fc800078e00ff */
[----:B------:R-:W-:Y:S01]  /*1960*/  @P0 IMAD R3, R8, -0x240, R15 ;  /* 0xfffffdc008030824 */ /* 0x000fe200078e020f */
[----:B------:R-:W2:Y:S01]  /*1970*/  @P1 LDC.64 R4, c[0x0][0x388] ;  /* 0x0000e200ff041b82 */ /* 0x000ea20000000a00 */
[----:B------:R-:W-:Y:S01]  /*1980*/  @P0 VIADD R15, R15, 0x40 ;  /* 0x000000400f0f0836 */ /* 0x000fe20000000000 */
[----:B------:R-:W-:Y:S02]  /*1990*/  @P0 SHF.R.U32.HI R12, RZ, 0x7, R12 ;  /* 0x00000007ff0c0819 */ /* 0x000fe4000001160c */
[----:B------:R-:W-:Y:S01]  /*19a0*/  @P0 IADD3 R3, PT, PT, R10, R3, RZ ;  /* 0x000000030a030210 */ /* 0x000fe20007ffe0ff */
[----:B------:R-:W-:-:S04]  /*19b0*/  @P1 IMAD.HI.U32 R0, R15, 0x38e38e39, RZ ;  /* 0x38e38e390f001827 */ /* 0x000fc800078e00ff */
[----:B------:R-:W-:Y:S01]  /*19c0*/  @P0 IMAD R9, R12, -0x240, R9 ;  /* 0xfffffdc00c090824 */ /* 0x000fe200078e0209 */
[----:B------:R-:W-:Y:S01]  /*19d0*/  @P1 SHF.R.U32.HI R0, RZ, 0x7, R0 ;  /* 0x00000007ff001819 */ /* 0x000fe20000011600 */
[----:B------:R-:W-:-:S03]  /*19e0*/  @P0 IMAD R3, R8, 0x1200, R3 ;  /* 0x0000120008030824 */ /* 0x000fc600078e0203 */
[----:B------:R-:W-:Y:S01]  /*19f0*/  @P0 IADD3 R9, PT, PT, R10, R9, RZ ;  /* 0x000000090a090210 */ /* 0x000fe20007ffe0ff */
[----:B------:R-:W-:-:S04]  /*1a00*/  @P1 IMAD R15, R0, -0x240, R15 ;  /* 0xfffffdc0000f1824 */ /* 0x000fc800078e020f */
[----:B------:R-:W-:Y:S01]  /*1a10*/  @P0 IMAD R13, R12, 0x1200, R9 ;  /* 0x000012000c0d0824 */ /* 0x000fe200078e0209 */
[----:B------:R-:W-:Y:S01]  /*1a20*/  @P1 IADD3 R15, PT, PT, R10, R15, RZ ;  /* 0x0000000f0a0f1210 */ /* 0x000fe20007ffe0ff */
[----:B-1----:R-:W-:-:S04]  /*1a30*/  @P0 IMAD.WIDE R8, R3, 0x4, R6 ;  /* 0x0000000403080825 */ /* 0x002fc800078e0206 */
[----:B------:R-:W-:Y:S02]  /*1a40*/  @P1 IMAD R15, R0, 0x1200, R15 ;  /* 0x00001200000f1824 */ /* 0x000fe400078e020f */
[----:B------:R-:W-:Y:S01]  /*1a50*/  @P0 IMAD.WIDE R6, R13, 0x4, R6 ;  /* 0x000000040d060825 */ /* 0x000fe200078e0206 */
[----:B------:R-:W3:Y:S03]  /*1a60*/  @P0 LDG.E R8, desc[UR6][R8.64] ;  /* 0x0000000608080981 */ /* 0x000ee6000c1e1900 */
[----:B--2---:R-:W-:Y:S02]  /*1a70*/  @P1 IMAD.WIDE R4, R15, 0x4, R4 ;  /* 0x000000040f041825 */ /* 0x004fe400078e0204 */
[----:B------:R-:W2:Y:S04]  /*1a80*/  @P0 LDG.E R7, desc[UR6][R6.64] ;  /* 0x0000000606070981 */ /* 0x000ea8000c1e1900 */
[----:B------:R-:W4:Y:S01]  /*1a90*/  @P1 LDG.E R4, desc[UR6][R4.64] ;  /* 0x0000000604041981 */ /* 0x000f22000c1e1900 */
[----:B---3--:R-:W-:-:S04]  /*1aa0*/  @P0 FADD R0, R11, R8 ;  /* 0x000000080b000221 */ /* 0x008fc80000000000 */
[----:B--2---:R-:W-:-:S04]  /*1ab0*/  @P0 FADD R11, R0, R7 ;  /* 0x00000007000b0221 */ /* 0x004fc80000000000 */
[----:B----4-:R-:W-:-:S07]  /*1ac0*/  @P1 FADD R11, R11, R4 ;  /* 0x000000040b0b1221 */ /* 0x010fce0000000000 */
.L_x_400:
[----:B--2---:R-:W-:Y:S05]  /*1ad0*/  BSYNC.RECONVERGENT B0 ;  /* 0x0000000000007941 */ /* 0x004fea0003800200 */
.L_x_398:
[----:B------:R-:W1:Y:S01]  /*1ae0*/  SHFL.DOWN PT, R0, R11, 0x10, 0x1f ;  /* 0x0a001f000b007f89 */ /* 0x000e6200000e0000 */
[----:B------:R-:W2:Y:S01]  /*1af0*/  S2R R6, SR_TID.X ;  /* 0x0000000000067919 */ /* 0x000ea20000002100 */
[----:B-1----:R-:W-:-:S05]  /*1b00*/  FADD R0, R0, R11 ;  /* 0x0000000b00007221 */ /* 0x002fca0000000000 */
[----:B------:R-:W1:Y:S01]  /*1b10*/  SHFL.DOWN PT, R3, R0, 0x8, 0x1f ;  /* 0x09001f0000037f89 */ /* 0x000e6200000e0000 */
[----:B--2---:R-:W-:Y:S01]  /*1b20*/  ISETP.NE.AND P0, PT, R6, RZ, PT ;  /* 0x000000ff0600720c */ /* 0x004fe20003f05270 */
[----:B-1----:R-:W-:-:S05]  /*1b30*/  FADD R3, R0, R3 ;  /* 0x0000000300037221 */ /* 0x002fca0000000000 */
[----:B------:R-:W1:Y:S02]  /*1b40*/  SHFL.DOWN PT, R4, R3, 0x4, 0x1f ;  /* 0x08801f0003047f89 */ /* 0x000e6400000e0000 */
[----:B-1----:R-:W-:-:S05]  /*1b50*/  FADD R4, R3, R4 ;  /* 0x0000000403047221 */ /* 0x002fca0000000000 */
[----:B------:R-:W1:Y:S02]  /*1b60*/  SHFL.DOWN PT, R5, R4, 0x2, 0x1f ;  /* 0x08401f0004057f89 */ /* 0x000e6400000e0000 */
[----:B-1----:R-:W-:-:S05]  /*1b70*/  FADD R6, R4, R5 ;  /* 0x0000000504067221 */ /* 0x002fca0000000000 */
[----:B------:R1:W2:Y:S01]  /*1b80*/  SHFL.DOWN PT, R7, R6, 0x1, 0x1f ;  /* 0x08201f0006077f89 */ /* 0x0002a200000e0000 */
[----:B------:R-:W-:Y:S05]  /*1b90*/  @P0 EXIT ;  /* 0x000000000000094d */ /* 0x000fea0003800000 */
[----:B------:R-:W-:Y:S01]  /*1ba0*/  ISETP.GT.U32.AND P0, PT, R2, 0xc7, PT ;  /* 0x000000c70200780c */ /* 0x000fe20003f04070 */
[----:B--2---:R-:W-:-:S12]  /*1bb0*/  FADD R7, R6, R7 ;  /* 0x0000000706077221 */ /* 0x004fd80000000000 */
[----:B------:R-:W2:Y:S02]  /*1bc0*/  @!P0 LDC.64 R4, c[0x0][0x390] ;  /* 0x0000e400ff048b82 */ /* 0x000ea40000000a00 */
[----:B--2---:R-:W-:-:S05]  /*1bd0*/  @!P0 IMAD.WIDE.U32 R4, R2, 0x4, R4 ;  /* 0x0000000402048825 */ /* 0x004fca00078e0004 */
[----:B------:R2:W-:Y:S01]  /*1be0*/  @!P0 STG.E desc[UR6][R4.64], R7 ;  /* 0x0000000704008986 */ /* 0x0005e2000c101906 */
[----:B------:R-:W-:Y:S05]  /*1bf0*/  @!P0 EXIT ;  /* 0x000000000000894d */ /* 0x000fea0003800000 */
[----:B--2---:R-:W2:Y:S01]  /*1c00*/  LDC.64 R4, c[0x0][0x398] ;  /* 0x0000e600ff047b82 */ /* 0x004ea20000000a00 */
[----:B------:R-:W-:-:S05]  /*1c10*/  IADD3 R3, PT, PT, R2, -0xc8, RZ ;  /* 0xffffff3802037810 */ /* 0x000fca0007ffe0ff */
[----:B--2---:R-:W-:-:S05]  /*1c20*/  IMAD.WIDE.U32 R2, R3, 0x4, R4 ;  /* 0x0000000403027825 */ /* 0x004fca00078e0004 */
[----:B------:R-:W-:Y:S01]  /*1c30*/  STG.E desc[UR6][R2.64], R7 ;  /* 0x0000000702007986 */ /* 0x000fe2000c101906 */
[----:B------:R-:W-:Y:S05]  /*1c40*/  EXIT ;  /* 0x000000000000794d */ /* 0x000fea0003800000 */
.L_x_411:
        /* <DEDUP_REMOVED lines=11> */
.L_x_481:


//--------------------- .text._Z18reluBackwardKernelPKfS0_Pfi --------------------------
	.section	.text._Z18reluBackwardKernelPKfS0_Pfi,"ax",@progbits
	.align	128
        .global         _Z18reluBackwardKernelPKfS0_Pfi
        .type           _Z18reluBackwardKernelPKfS0_Pfi,@function
        .size           _Z18reluBackwardKernelPKfS0_Pfi,(.L_x_482 - _Z18reluBackwardKernelPKfS0_Pfi)
        .other          _Z18reluBackwardKernelPKfS0_Pfi,@"STO_CUDA_ENTRY STV_DEFAULT"
_Z18reluBackwardKernelPKfS0_Pfi:
.text._Z18reluBackwardKernelPKfS0_Pfi:
        /* <DEDUP_REMOVED lines=9> */
[----:B------:R-:W1:Y:S07]  /*0090*/  LDCU.64 UR4, c[0x0][0x358] ;  /* 0x00006b00ff0477ac */ /* 0x000e6e0008000a00 */
[----:B------:R-:W2:Y:S08]  /*00a0*/  LDC.64 R4, c[0x0][0x380] ;  /* 0x0000e000ff047b82 */ /* 0x000eb00000000a00 */
[----:B------:R-:W3:Y:S01]  /*00b0*/  LDC.64 R6, c[0x0][0x390] ;  /* 0x0000e400ff067b82 */ /* 0x000ee20000000a00 */
[----:B0-----:R-:W-:-:S06]  /*00c0*/  IMAD.WIDE R2, R9, 0x4, R2 ;  /* 0x0000000409027825 */ /* 0x001fcc00078e0202 */
[----:B-1----:R-:W4:Y:S01]  /*00d0*/  LDG.E.CONSTANT R2, desc[UR4][R2.64] ;  /* 0x0000000402027981 */ /* 0x002f22000c1e9900 */
[----:B--2---:R-:W-:-:S06]  /*00e0*/  IMAD.WIDE R4, R9, 0x4, R4 ;  /* 0x0000000409047825 */ /* 0x004fcc00078e0204 */
[----:B------:R-:W2:Y:S01]  /*00f0*/  LDG.E R4, desc[UR4][R4.64] ;  /* 0x0000000404047981 */ /* 0x000ea2000c1e1900 */
[----:B---3--:R-:W-:Y:S01]  /*0100*/  IMAD.WIDE R6, R9, 0x4, R6 ;  /* 0x0000000409067825 */ /* 0x008fe200078e0206 */
[----:B----4-:R-:W-:-:S05]  /*0110*/  FSET.BF.GT.AND R11, R2, RZ, PT ;  /* 0x000000ff020b720a */ /* 0x010fca0003804000 */
[----:B--2---:R-:W-:-:S05]  /*0120*/  FMUL R11, R4, R11 ;  /* 0x0000000b040b7220 */ /* 0x004fca0000400000 */
[----:B------:R-:W-:Y:S01]  /*0130*/  STG.E desc[UR4][R6.64], R11 ;  /* 0x0000000b06007986 */ /* 0x000fe2000c101904 */
[----:B------:R-:W-:Y:S05]  /*0140*/  EXIT ;  /* 0x000000000000794d */ /* 0x000fea0003800000 */
.L_x_412:
        /* <DEDUP_REMOVED lines=11> */
.L_x_482:


//--------------------- .text._Z26fusedMaxPoolBackwardKernelPKfS0_Pfi --------------------------
	.section	.text._Z26fusedMaxPoolBackwardKernelPKfS0_Pfi,"ax",@progbits
	.align	128
        .global         _Z26fusedMaxPoolBackwardKernelPKfS0_Pfi
        .type           _Z26fusedMaxPoolBackwardKernelPKfS0_Pfi,@function
        .size           _Z26fusedMaxPoolBackwardKernelPKfS0_Pfi,(.L_x_483 - _Z26fusedMaxPoolBackwardKernelPKfS0_Pfi)
        .other          _Z26fusedMaxPoolBackwardKernelPKfS0_Pfi,@"STO_CUDA_ENTRY STV_DEFAULT"
_Z26fusedMaxPoolBackwardKernelPKfS0_Pfi:
.text._Z26fusedMaxPoolBackwardKernelPKfS0_Pfi:
[----:B------:R-:W-:Y:S01]  /*0000*/  LDC R1, c[0x0][0x37c] ;  /* 0x0000df00ff017b82 */ /* 0x000fe20000000800 */
[----:B------:R-:W0:Y:S07]  /*0010*/  S2R R3, SR_TID.X ;  /* 0x0000000000037919 */ /* 0x000e2e0000002100 */
[----:B------:R-:W0:Y:S01]  /*0020*/  S2UR UR5, SR_CTAID.X ;  /* 0x00000000000579c3 */ /* 0x000e220000002500 */
[----:B------:R-:W1:Y:S07]  /*0030*/  LDCU UR4, c[0x0][0x398] ;  /* 0x00007300ff0477ac */ /* 0x000e6e0008000800 */
[----:B------:R-:W0:Y:S01]  /*0040*/  LDC R0, c[0x0][0x360] ;  /* 0x0000d800ff007b82 */ /* 0x000e220000000800 */
[----:B-1----:R-:W-:Y:S01]  /*0050*/  UIMAD UR4, UR4, 0x480, URZ ;  /* 0x00000480040478a4 */ /* 0x002fe2000f8e02ff */
[----:B0-----:R-:W-:-:S05]  /*0060*/  IMAD R0, R0, UR5, R3 ;  /* 0x0000000500007c24 */ /* 0x001fca000f8e0203 */
[----:B------:R-:W-:-:S13]  /*0070*/  ISETP.GE.AND P0, PT, R0, UR4, PT ;  /* 0x0000000400007c0c */ /* 0x000fda000bf06270 */
[----:B------:R-:W-:Y:S05]  /*0080*/  @P0 EXIT ;  /* 0x000000000000094d */ /* 0x000fea0003800000 */
[----:B------:R-:W-:Y:S01]  /*0090*/  IMAD.HI R3, R0, 0x38e38e39, RZ ;  /* 0x38e38e3900037827 */ /* 0x000fe200078e02ff */
[----:B------:R-:W0:Y:S04]  /*00a0*/  LDCU.64 UR4, c[0x0][0x358] ;  /* 0x00006b00ff0477ac */ /* 0x000e280008000a00 */
[----:B------:R-:W-:-:S04]  /*00b0*/  SHF.R.U32.HI R2, RZ, 0x1f, R3 ;  /* 0x0000001fff027819 */ /* 0x000fc80000011603 */
[----:B------:R-:W-:-:S05]  /*00c0*/  LEA.HI.SX32 R3, R3, R2, 0x18 ;  /* 0x0000000203037211 */ /* 0x000fca00078fc2ff */
[----:B------:R-:W-:-:S05]  /*00d0*/  IMAD R2, R3, -0x480, R0 ;  /* 0xfffffb8003027824 */ /* 0x000fca00078e0200 */
[----:B------:R-:W-:-:S05]  /*00e0*/  PRMT R4, R2, 0x9910, RZ ;  /* 0x0000991002047816 */ /* 0x000fca00000000ff */
[----:B------:R-:W-:-:S05]  /*00f0*/  IMAD R5, R4, 0xe39, RZ ;  /* 0x00000e3904057824 */ /* 0x000fca00078e02ff */
[----:B------:R-:W-:-:S04]  /*0100*/  SHF.R.S32.HI R4, RZ, 0x10, R5 ;  /* 0x00000010ff047819 */ /* 0x000fc80000011405 */
[----:B------:R-:W-:-:S04]  /*0110*/  LOP3.LUT R4, R4, 0xffff, RZ, 0xc0, !PT ;  /* 0x0000ffff04047812 */ /* 0x000fc800078ec0ff */
[----:B------:R-:W-:-:S04]  /*0120*/  SHF.R.U32.HI R4, RZ, 0xf, R4 ;  /* 0x0000000fff047819 */ /* 0x000fc80000011604 */
[----:B------:R-:W-:-:S04]  /*0130*/  LEA.HI.SX32 R4, R5, R4, 0xd ;  /* 0x0000000405047211 */ /* 0x000fc800078f6aff */
[----:B------:R-:W-:-:S05]  /*0140*/  PRMT R5, R4, 0x9910, RZ ;  /* 0x0000991004057816 */ /* 0x000fca00000000ff */
[C---:B------:R-:W-:Y:S02]  /*0150*/  IMAD R4, R5.reuse, 0x90, RZ ;  /* 0x0000009005047824 */ /* 0x040fe400078e02ff */
[----:B------:R-:W-:Y:S02]  /*0160*/  IMAD R5, R5, 0x240, RZ ;  /* 0x0000024005057824 */ /* 0x000fe400078e02ff */
[----:B------:R-:W-:-:S03]  /*0170*/  IMAD.MOV R4, RZ, RZ, -R4 ;  /* 0x000000ffff047224 */ /* 0x000fc600078e0a04 */
[----:B------:R-:W-:Y:S02]  /*0180*/  PRMT R6, R5, 0x9910, RZ ;  /* 0x0000991005067816 */ /* 0x000fe400000000ff */
[----:B------:R-:W-:-:S03]  /*0190*/  PRMT R7, R4, 0x7710, RZ ;  /* 0x0000771004077816 */ /* 0x000fc600000000ff */
[----:B------:R-:W-:Y:S02]  /*01a0*/  IMAD R6, R3, 0x1200, R6 ;  /* 0x0000120003067824 */ /* 0x000fe400078e0206 */
[----:B------:R-:W-:-:S05]  /*01b0*/  IMAD.IADD R2, R2, 0x1, R7 ;  /* 0x0000000102027824 */ /* 0x000fca00078e0207 */
        /* <DEDUP_REMOVED lines=9> */
[----:B------:R-:W-:Y:S02]  /*0250*/  IMAD.MOV R9, RZ, RZ, -R4 ;  /* 0x000000ffff097224 */ /* 0x000fe400078e0a04 */
[----:B------:R-:W1:Y:S01]  /*0260*/  LDC.64 R4, c[0x0][0x380] ;  /* 0x0000e000ff047b82 */ /* 0x000e620000000a00 */
[----:B------:R-:W-:Y:S02]  /*0270*/  PRMT R7, R7, 0x9910, RZ ;  /* 0x0000991007077816 */ /* 0x000fe400000000ff */
[----:B------:R-:W-:-:S03]  /*0280*/  PRMT R9, R9, 0x7710, RZ ;  /* 0x0000771009097816 */ /* 0x000fc600000000ff */
[----:B------:R-:W-:Y:S02]  /*0290*/  IMAD.MOV.U32 R3, RZ, RZ, R7 ;  /* 0x000000ffff037224 */ /* 0x000fe400078e0007 */
[----:B------:R-:W-:Y:S02]  /*02a0*/  IMAD.IADD R2, R2, 0x1, R9 ;  /* 0x0000000102027824 */ /* 0x000fe400078e0209 */
[----:B------:R-:W-:-:S03]  /*02b0*/  IMAD.IADD R3, R6, 0x1, R3 ;  /* 0x0000000106037824 */ /* 0x000fc600078e0203 */
[----:B------:R-:W-:-:S05]  /*02c0*/  PRMT R2, R2, 0x9910, RZ ;  /* 0x0000991002027816 */ /* 0x000fca00000000ff */
[----:B------:R-:W-:Y:S02]  /*02d0*/  IMAD R13, R2, 0x2, R3 ;  /* 0x00000002020d7824 */ /* 0x000fe400078e0203 */
[----:B------:R-:W2:Y:S02]  /*02e0*/  LDC.64 R2, c[0x0][0x388] ;  /* 0x0000e200ff027b82 */ /* 0x000ea40000000a00 */
[----:B-1----:R-:W-:-:S05]  /*02f0*/  IMAD.WIDE R4, R13, 0x4, R4 ;  /* 0x000000040d047825 */ /* 0x002fca00078e0204 */
[----:B0-----:R-:W3:Y:S04]  /*0300*/  LDG.E R6, desc[UR4][R4.64] ;  /* 0x0000000404067981 */ /* 0x001ee8000c1e1900 */
[----:B------:R-:W3:Y:S04]  /*0310*/  LDG.E R7, desc[UR4][R4.64+0x4] ;  /* 0x0000040404077981 */ /* 0x000ee8000c1e1900 */
[----:B------:R-:W4:Y:S04]  /*0320*/  LDG.E R8, desc[UR4][R4.64+0x60] ;  /* 0x0000600404087981 */ /* 0x000f28000c1e1900 */
[----:B------:R-:W4:Y:S01]  /*0330*/  LDG.E R9, desc[UR4][R4.64+0x64] ;  /* 0x0000640404097981 */ /* 0x000f22000c1e1900 */
[----:B--2---:R-:W-:-:S05]  /*0340*/  IMAD.WIDE R2, R0, 0x4, R2 ;  /* 0x0000000400027825 */ /* 0x004fca00078e0202 */
[----:B------:R0:W5:Y:S01]  /*0350*/  LDG.E R11, desc[UR4][R2.64] ;  /* 0x00000004020b7981 */ /* 0x000162000c1e1900 */
[----:B------:R-:W-:Y:S01]  /*0360*/  BSSY.RECONVERGENT B0, `(.L_x_413) ;  /* 0x0000012000007945 */ /* 0x000fe20003800200 */
[----:B---3--:R-:W-:-:S04]  /*0370*/  FSETP.GT.AND P0, PT, R7, R6, PT ;  /* 0x000000060700720b */ /* 0x008fc80003f04000 */
[----:B------:R-:W-:Y:S02]  /*0380*/  FSEL R7, R7, R6, P0 ;  /* 0x0000000607077208 */ /* 0x000fe40000000000 */
[----:B------:R-:W-:Y:S02]  /*0390*/  SEL R0, RZ, 0x1, !P0 ;  /* 0x00000001ff007807 */ /* 0x000fe40004000000 */
[----:B----4-:R-:W-:-:S04]  /*03a0*/  FSETP.GT.AND P1, PT, R8, R7, PT ;  /* 0x000000070800720b */ /* 0x010fc80003f24000 */
[----:B------:R-:W-:Y:S02]  /*03b0*/  FSEL R8, R8, R7, P1 ;  /* 0x0000000708087208 */ /* 0x000fe40000800000 */
[----:B------:R-:W-:Y:S02]  /*03c0*/  SEL R0, R0, 0x2, !P1 ;  /* 0x0000000200007807 */ /* 0x000fe40004800000 */
[----:B------:R-:W-:-:S04]  /*03d0*/  FSETP.GT.AND P0, PT, R9, R8, PT ;  /* 0x000000080900720b */ /* 0x000fc80003f04000 */
[----:B------:R-:W-:-:S04]  /*03e0*/  SEL R0, R0, 0x3, !P0 ;  /* 0x0000000300007807 */ /* 0x000fc80004000000 */
[----:B------:R-:W-:-:S13]  /*03f0*/  ISETP.GT.AND P0, PT, R0, 0x1, PT ;  /* 0x000000010000780c */ /* 0x000fda0003f04270 */
[----:B0-----:R-:W-:Y:S05]  /*0400*/  @P0 BRA `(.L_x_414) ;  /* 0x0000000000100947 */ /* 0x001fea0003800000 */
[----:B------:R-:W-:-:S13]  /*0410*/  ISETP.NE.AND P0, PT, R0, RZ, PT ;  /* 0x000000ff0000720c */ /* 0x000fda0003f05270 */
[----:B------:R-:W-:Y:S05]  /*0420*/  @!P0 BRA `(.L_x_415) ;  /* 0x0000000000148947 */ /* 0x000fea0003800000 */
[----:B------:R-:W-:Y:S01]  /*0430*/  VIADD R13, R13, 0x1 ;  /* 0x000000010d0d7836 */ /* 0x000fe20000000000 */
[----:B------:R-:W-:Y:S06]  /*0440*/  BRA `(.L_x_415) ;  /* 0x00000000000c7947 */ /* 0x000fec0003800000 */
.L_x_414:
[----:B------:R-:W-:-:S13]  /*0450*/  ISETP.NE.AND P0, PT, R0, 0x2, PT ;  /* 0x000000020000780c */ /* 0x000fda0003f05270 */
[----:B------:R-:W-:-:S04]  /*0460*/  @P0 VIADD R13, R13, 0x19 ;  /* 0x000000190d0d0836 */ /* 0x000fc80000000000 */
[----:B------:R-:W-:-:S07]  /*0470*/  @!P0 VIADD R13, R13, 0x18 ;  /* 0x000000180d0d8836 */ /* 0x000fce0000000000 */
.L_x_415:
[----:B------:R-:W-:Y:S05]  /*0480*/  BSYNC.RECONVERGENT B0 ;  /* 0x0000000000007941 */ /* 0x000fea0003800200 */
.L_x_413:
[----:B------:R-:W0:Y:S02]  /*0490*/  LDC.64 R2, c[0x0][0x390] ;  /* 0x0000e400ff027b82 */ /* 0x000e240000000a00 */
[----:B0-----:R-:W-:-:S05]  /*04a0*/  IMAD.WIDE R2, R13, 0x4, R2 ;  /* 0x000000040d027825 */ /* 0x001fca00078e0202 */
[----:B-----5:R-:W-:Y:S01]  /*04b0*/  STG.E desc[UR4][R2.64], R11 ;  /* 0x0000000b02007986 */ /* 0x020fe2000c101904 */
[----:B------:R-:W-:Y:S05]  /*04c0*/  EXIT ;  /* 0x000000000000794d */ /* 0x000fea0003800000 */
.L_x_416:
        /* <DEDUP_REMOVED lines=11> */
.L_x_483:


//--------------------- .text._Z22fcBackwardGradInKernelPKfS0_Pfi --------------------------
	.section	.text._Z22fcBackwardGradInKernelPKfS0_Pfi,"ax",@progbits
	.align	128
        .global         _Z22fcBackwardGradInKernelPKfS0_Pfi
        .type           _Z22fcBackwardGradInKernelPKfS0_Pfi,@function
        .size           _Z22fcBackwardGradInKernelPKfS0_Pfi,(.L_x_484 - _Z22fcBackwardGradInKernelPKfS0_Pfi)
        .other          _Z22fcBackwardGradInKernelPKfS0_Pfi,@"STO_CUDA_ENTRY STV_DEFAULT"
_Z22fcBackwardGradInKernelPKfS0_Pfi:
.text._Z22fcBackwardGradInKernelPKfS0_Pfi:
        /* <DEDUP_REMOVED lines=9> */
[----:B------:R-:W0:Y:S01]  /*0090*/  LDC.64 R4, c[0x0][0x380] ;  /* 0x0000e000ff047b82 */ /* 0x000e220000000a00 */
[----:B------:R-:W-:Y:S01]  /*00a0*/  IMAD.HI R0, R9, 0x38e38e39, RZ ;  /* 0x38e38e3909007827 */ /* 0x000fe200078e02ff */
[----:B------:R-:W1:Y:S04]  /*00b0*/  LDCU.64 UR4, c[0x0][0x358] ;  /* 0x00006b00ff0477ac */ /* 0x000e680008000a00 */
[----:B------:R-:W-:Y:S02]  /*00c0*/  SHF.R.U32.HI R7, RZ, 0x1f, R0 ;  /* 0x0000001fff077819 */ /* 0x000fe40000011600 */
[----:B------:R-:W2:Y:S02]  /*00d0*/  LDC.64 R2, c[0x0][0x388] ;  /* 0x0000e200ff027b82 */ /* 0x000ea40000000a00 */
[----:B------:R-:W-:-:S05]  /*00e0*/  LEA.HI.SX32 R0, R0, R7, 0x18 ;  /* 0x0000000700007211 */ /* 0x000fca00078fc2ff */
[C---:B------:R-:W-:Y:S02]  /*00f0*/  IMAD R6, R0.reuse, -0x480, R9 ;  /* 0xfffffb8000067824 */ /* 0x040fe400078e0209 */
[----:B------:R-:W-:Y:S02]  /*0100*/  IMAD R7, R0, 0xa, RZ ;  /* 0x0000000a00077824 */ /* 0x000fe400078e02ff */
[----:B------:R-:W-:Y:S02]  /*0110*/  IMAD R11, R6, 0xa, RZ ;  /* 0x0000000a060b7824 */ /* 0x000fe400078e02ff */
[----:B0-----:R-:W-:-:S05]  /*0120*/  IMAD.WIDE R4, R7, 0x4, R4 ;  /* 0x0000000407047825 */ /* 0x001fca00078e0204 */
[----:B-1----:R-:W3:Y:S01]  /*0130*/  LDG.E R0, desc[UR4][R4.64] ;  /* 0x0000000404007981 */ /* 0x002ee2000c1e1900 */
[----:B--2---:R-:W-:-:S03]  /*0140*/  IMAD.WIDE R2, R11, 0x4, R2 ;  /* 0x000000040b027825 */ /* 0x004fc600078e0202 */
[----:B------:R-:W2:Y:S04]  /*0150*/  LDG.E R25, desc[UR4][R4.64+0x4] ;  /* 0x0000040404197981 */ /* 0x000ea8000c1e1900 */
[----:B------:R-:W3:Y:S04]  /*0160*/  LDG.E R7, desc[UR4][R2.64] ;  /* 0x0000000402077981 */ /* 0x000ee8000c1e1900 */
[----:B------:R-:W2:Y:S04]  /*0170*/  LDG.E R6, desc[UR4][R2.64+0x4] ;  /* 0x0000040402067981 */ /* 0x000ea8000c1e1900 */
[----:B------:R-:W4:Y:S04]  /*0180*/  LDG.E R27, desc[UR4][R4.64+0x8] ;  /* 0x00000804041b7981 */ /* 0x000f28000c1e1900 */
[----:B------:R-:W4:Y:S04]  /*0190*/  LDG.E R22, desc[UR4][R2.64+0x8] ;  /* 0x0000080402167981 */ /* 0x000f28000c1e1900 */
[----:B------:R-:W5:Y:S04]  /*01a0*/  LDG.E R20, desc[UR4][R4.64+0xc] ;  /* 0x00000c0404147981 */ /* 0x000f68000c1e1900 */
        /* <DEDUP_REMOVED lines=12> */
[----:B------:R-:W5:Y:S01]  /*0270*/  LDG.E R23, desc[UR4][R2.64+0x24] ;  /* 0x0000240402177981 */ /* 0x000f62000c1e1900 */
[----:B---3--:R-:W-:-:S04]  /*0280*/  FFMA R0, R0, R7, RZ ;  /* 0x0000000700007223 */ /* 0x008fc800000000ff */
[----:B--2---:R-:W-:Y:S02]  /*0290*/  FFMA R0, R25, R6, R0 ;  /* 0x0000000619007223 */ /* 0x004fe40000000000 */
[----:B------:R-:W0:Y:S02]  /*02a0*/  LDC.64 R6, c[0x0][0x390] ;  /* 0x0000e400ff067b82 */ /* 0x000e240000000a00 */
[----:B----4-:R-:W-:-:S04]  /*02b0*/  FFMA R27, R27, R22, R0 ;  /* 0x000000161b1b7223 */ /* 0x010fc80000000000 */
[----:B-----5:R-:W-:-:S04]  /*02c0*/  FFMA R21, R20, R21, R27 ;  /* 0x0000001514157223 */ /* 0x020fc8000000001b */
[----:B------:R-:W-:-:S04]  /*02d0*/  FFMA R19, R18, R19, R21 ;  /* 0x0000001312137223 */ /* 0x000fc80000000015 */
[----:B------:R-:W-:-:S04]  /*02e0*/  FFMA R17, R16, R17, R19 ;  /* 0x0000001110117223 */ /* 0x000fc80000000013 */
[----:B------:R-:W-:-:S04]  /*02f0*/  FFMA R15, R14, R15, R17 ;  /* 0x0000000f0e0f7223 */ /* 0x000fc80000000011 */
[----:B------:R-:W-:Y:S01]  /*0300*/  FFMA R13, R12, R13, R15 ;  /* 0x0000000d0c0d7223 */ /* 0x000fe2000000000f */
[----:B0-----:R-:W-:-:S04]  /*0310*/  IMAD.WIDE R6, R9, 0x4, R6 ;  /* 0x0000000409067825 */ /* 0x001fc800078e0206 */
[----:B------:R-:W-:-:S04]  /*0320*/  FFMA R11, R10, R11, R13 ;  /* 0x0000000b0a0b7223 */ /* 0x000fc8000000000d */
[----:B------:R-:W-:-:S05]  /*0330*/  FFMA R11, R8, R23, R11 ;  /* 0x00000017080b7223 */ /* 0x000fca000000000b */
[----:B------:R-:W-:Y:S01]  /*0340*/  STG.E desc[UR4][R6.64], R11 ;  /* 0x0000000b06007986 */ /* 0x000fe2000c101904 */
[----:B------:R-:W-:Y:S05]  /*0350*/  EXIT ;  /* 0x000000000000794d */ /* 0x000fea0003800000 */
.L_x_417:
        /* <DEDUP_REMOVED lines=10> */
.L_x_484:


//--------------------- .text._Z25fcBackwardGradParamKernelPKfS0_PfS1_i --------------------------
	.section	.text._Z25fcBackwardGradParamKernelPKfS0_PfS1_i,"ax",@progbits
	.align	128
        .global         _Z25fcBackwardGradParamKernelPKfS0_PfS1_i
        .type           _Z25fcBackwardGradParamKernelPKfS0_PfS1_i,@function
        .size           _Z25fcBackwardGradParamKernelPKfS0_PfS1_i,(.L_x_485 - _Z25fcBackwardGradParamKernelPKfS0_PfS1_i)
        .other          _Z25fcBackwardGradParamKernelPKfS0_PfS1_i,@"STO_CUDA_ENTRY STV_DEFAULT"
_Z25fcBackwardGradParamKernelPKfS0_PfS1_i:
.text._Z25fcBackwardGradParamKernelPKfS0_PfS1_i:
[----:B------:R-:W-:Y:S01]  /*0000*/  LDC R1, c[0x0][0x37c] ;  /* 0x0000df00ff017b82 */ /* 0x000fe20000000800 */
[----:B------:R-:W0:Y:S01]  /*0010*/  S2R R3, SR_CTAID.X ;  /* 0x0000000000037919 */ /* 0x000e220000002500 */
[----:B------:R-:W0:Y:S02]  /*0020*/  S2R R0, SR_TID.Y ;  /* 0x0000000000007919 */ /* 0x000e240000002200 */
[----:B0-----:R-:W-:-:S04]  /*0030*/  LEA R2, R3, R0, 0x4 ;  /* 0x0000000003027211 */ /* 0x001fc800078e20ff */
[----:B------:R-:W-:-:S13]  /*0040*/  ISETP.GT.AND P0, PT, R2, 0x2d09, PT ;  /* 0x00002d090200780c */ /* 0x000fda0003f04270 */
[----:B------:R-:W-:Y:S05]  /*0050*/  @P0 EXIT ;  /* 0x000000000000094d */ /* 0x000fea0003800000 */
[----:B------:R-:W0:Y:S01]  /*0060*/  S2R R3, SR_TID.X ;  /* 0x0000000000037919 */ /* 0x000e220000002100 */
[----:B------:R-:W0:Y:S01]  /*0070*/  LDCU UR5, c[0x0][0x3a0] ;  /* 0x00007400ff0577ac */ /* 0x000e220008000800 */
[C---:B------:R-:W-:Y:S01]  /*0080*/  ISETP.GT.AND P0, PT, R2.reuse, 0x2cff, PT ;  /* 0x00002cff0200780c */ /* 0x040fe20003f04270 */
[----:B------:R-:W-:Y:S01]  /*0090*/  BSSY.RECONVERGENT B0, `(.L_x_418) ;  /* 0x000007e000007945 */ /* 0x000fe20003800200 */
[----:B------:R-:W-:Y:S01]  /*00a0*/  HFMA2 R10, -RZ, RZ, 0, 0 ;  /* 0x00000000ff0a7431 */ /* 0x000fe200000001ff */
[----:B------:R-:W1:Y:S01]  /*00b0*/  LDCU UR4, c[0x0][0x360] ;  /* 0x00006c00ff0477ac */ /* 0x000e620008000800 */
[----:B------:R-:W2:Y:S01]  /*00c0*/  LDCU.64 UR6, c[0x0][0x358] ;  /* 0x00006b00ff0677ac */ /* 0x000ea20008000a00 */
[----:B------:R-:W3:Y:S08]  /*00d0*/  LDCU UR8, c[0x0][0x3a0] ;  /* 0x00007400ff0877ac */ /* 0x000ef00008000800 */
[----:B------:R-:W-:-:S05]  /*00e0*/  @!P0 IMAD.HI R4, R2, 0x66666667, RZ ;  /* 0x6666666702048827 */ /* 0x000fca00078e02ff */
[----:B------:R-:W-:Y:S02]  /*00f0*/  @!P0 SHF.R.U32.HI R5, RZ, 0x1f, R4 ;  /* 0x0000001fff058819 */ /* 0x000fe40000011604 */
[----:B-1----:R-:W-:Y:S02]  /*0100*/  MOV R8, UR4 ;  /* 0x0000000400087c02 */ /* 0x002fe40008000f00 */
[----:B------:R-:W-:-:S05]  /*0110*/  @!P0 LEA.HI.SX32 R4, R4, R5, 0x1e ;  /* 0x0000000504048211 */ /* 0x000fca00078ff2ff */
[----:B------:R-:W-:Y:S01]  /*0120*/  @!P0 IMAD R6, R4, -0xa, R2 ;  /* 0xfffffff604068824 */ /* 0x000fe200078e0202 */
[----:B------:R-:W-:Y:S01]  /*0130*/  @P0 MOV R4, RZ ;  /* 0x000000ff00040202 */ /* 0x000fe20000000f00 */
[----:B------:R-:W-:Y:S01]  /*0140*/  @P0 VIADD R6, R2, 0xffffd300 ;  /* 0xffffd30002060836 */ /* 0x000fe20000000000 */
[----:B0-----:R-:W-:-:S13]  /*0150*/  ISETP.GE.AND P1, PT, R3, UR5, PT ;  /* 0x0000000503007c0c */ /* 0x001fda000bf26270 */
[----:B--23--:R-:W-:Y:S05]  /*0160*/  @P1 BRA `(.L_x_419) ;  /* 0x0000000400c01947 */ /* 0x00cfea0003800000 */
[----:B------:R-:W0:Y:S01]  /*0170*/  I2F.U32.RP R9, R8 ;  /* 0x0000000800097306 */ /* 0x000e220000209000 */
[C---:B------:R-:W-:Y:S01]  /*0180*/  IADD3 R5, PT, PT, R8.reuse, R3, RZ ;  /* 0x0000000308057210 */ /* 0x040fe20007ffe0ff */
[----:B------:R-:W-:Y:S01]  /*0190*/  IMAD.MOV R13, RZ, RZ, -R8 ;  /* 0x000000ffff0d7224 */ /* 0x000fe200078e0a08 */
[----:B------:R-:W-:Y:S01]  /*01a0*/  ISETP.NE.U32.AND P2, PT, R8, RZ, PT ;  /* 0x000000ff0800720c */ /* 0x000fe20003f45070 */
[----:B------:R-:W-:Y:S01]  /*01b0*/  BSSY.RECONVERGENT B1, `(.L_x_420) ;  /* 0x0000034000017945 */ /* 0x000fe20003800200 */
[C---:B------:R-:W-:Y:S02]  /*01c0*/  ISETP.GE.U32.AND P0, PT, R5.reuse, UR5, PT ;  /* 0x0000000505007c0c */ /* 0x040fe4000bf06070 */
[----:B------:R-:W-:Y:S02]  /*01d0*/  VIMNMX.U32 R12, PT, PT, R5, UR5, !PT ;  /* 0x00000005050c7c48 */ /* 0x000fe4000ffe0000 */
[----:B------:R-:W-:-:S04]  /*01e0*/  SEL R7, RZ, 0x1, P0 ;  /* 0x00000001ff077807 */ /* 0x000fc80000000000 */
[----:B------:R-:W-:Y:S01]  /*01f0*/  IADD3 R5, PT, PT, R12, -R5, -R7 ;  /* 0x800000050c057210 */ /* 0x000fe20007ffe807 */
[----:B0-----:R-:W0:Y:S02]  /*0200*/  MUFU.RCP R9, R9 ;  /* 0x0000000900097308 */ /* 0x001e240000001000 */
[----:B0-----:R-:W-:-:S06]  /*0210*/  IADD3 R10, PT, PT, R9, 0xffffffe, RZ ;  /* 0x0ffffffe090a7810 */ /* 0x001fcc0007ffe0ff */
[----:B------:R0:W1:Y:S02]  /*0220*/  F2I.FTZ.U32.TRUNC.NTZ R11, R10 ;  /* 0x0000000a000b7305 */ /* 0x000064000021f000 */
[----:B0-----:R-:W-:Y:S01]  /*0230*/  MOV R10, RZ ;  /* 0x000000ff000a7202 */ /* 0x001fe20000000f00 */
[----:B-1----:R-:W-:-:S04]  /*0240*/  IMAD R13, R13, R11, RZ ;  /* 0x0000000b0d0d7224 */ /* 0x002fc800078e02ff */
[----:B------:R-:W-:-:S04]  /*0250*/  IMAD.HI.U32 R14, R11, R13, R10 ;  /* 0x0000000d0b0e7227 */ /* 0x000fc800078e000a */
[----:B------:R-:W-:Y:S02]  /*0260*/  IMAD.MOV.U32 R10, RZ, RZ, RZ ;  /* 0x000000ffff0a7224 */ /* 0x000fe400078e00ff */
[----:B------:R-:W-:-:S05]  /*0270*/  IMAD.HI.U32 R14, R14, R5, RZ ;  /* 0x000000050e0e7227 */ /* 0x000fca00078e00ff */
[----:B------:R-:W-:-:S05]  /*0280*/  IADD3 R9, PT, PT, -R14, RZ, RZ ;  /* 0x000000ff0e097210 */ /* 0x000fca0007ffe1ff */
[----:B------:R-:W-:Y:S01]  /*0290*/  IMAD R5, R8, R9, R5 ;  /* 0x0000000908057224 */ /* 0x000fe200078e0205 */
[----:B------:R-:W-:-:S04]  /*02a0*/  MOV R9, R3 ;  /* 0x0000000300097202 */ /* 0x000fc80000000f00 */
[----:B------:R-:W-:-:S13]  /*02b0*/  ISETP.GE.U32.AND P0, PT, R5, R8, PT ;  /* 0x000000080500720c */ /* 0x000fda0003f06070 */
[----:B------:R-:W-:Y:S01]  /*02c0*/  @P0 IMAD.IADD R5, R5, 0x1, -R8 ;  /* 0x0000000105050824 */ /* 0x000fe200078e0a08 */
[----:B------:R-:W-:-:S04]  /*02d0*/  @P0 IADD3 R14, PT, PT, R14, 0x1, RZ ;  /* 0x000000010e0e0810 */ /* 0x000fc80007ffe0ff */
        /* <DEDUP_REMOVED lines=8> */
[----:B------:R-:W-:Y:S01]  /*0360*/  IADD3 R5, PT, PT, R5, 0x1, RZ ;  /* 0x0000000105057810 */ /* 0x000fe20007ffe0ff */
[----:B------:R-:W-:Y:S01]  /*0370*/  HFMA2 R10, -RZ, RZ, 0, 0 ;  /* 0x00000000ff0a7431 */ /* 0x000fe200000001ff */
[----:B------:R-:W-:Y:S01]  /*0380*/  ISETP.GE.AND P1, PT, R2, 0x2d00, PT ;  /* 0x00002d000200780c */ /* 0x000fe20003f26270 */
[----:B------:R-:W-:Y:S01]  /*0390*/  IMAD R7, R3, 0xa, R6 ;  /* 0x0000000a03077824 */ /* 0x000fe200078e0206 */
[----:B------:R-:W-:Y:S01]  /*03a0*/  LOP3.LUT R5, R5, 0x3, RZ, 0xc0, !PT ;  /* 0x0000000305057812 */ /* 0x000fe200078ec0ff */
[----:B------:R-:W-:Y:S02]  /*03b0*/  IMAD R11, R3, 0x480, R4 ;  /* 0x00000480030b7824 */ /* 0x000fe400078e0204 */
[----:B------:R-:W-:Y:S01]  /*03c0*/  IMAD.MOV.U32 R9, RZ, RZ, R3 ;  /* 0x000000ffff097224 */ /* 0x000fe200078e0003 */
[----:B------:R-:W-:-:S07]  /*03d0*/  IADD3 R5, PT, PT, -R5, RZ, RZ ;  /* 0x000000ff05057210 */ /* 0x000fce0007ffe1ff */
.L_x_422:
[----:B------:R-:W0:Y:S08]  /*03e0*/  LDC.64 R16, c[0x0][0x388] ;  /* 0x0000e200ff107b82 */ /* 0x000e300000000a00 */
[----:B------:R-:W1:Y:S08]  /*03f0*/  LDC.64 R12, c[0x0][0x380] ;  /* 0x0000e000ff0c7b82 */ /* 0x000e700000000a00 */
[----:B------:R-:W2:Y:S01]  /*0400*/  @P1 LDC.64 R14, c[0x0][0x380] ;  /* 0x0000e000ff0e1b82 */ /* 0x000ea20000000a00 */
[----:B0-----:R-:W-:-:S06]  /*0410*/  @!P1 IMAD.WIDE R16, R11, 0x4, R16 ;  /* 0x000000040b109825 */ /* 0x001fcc00078e0210 */
[----:B------:R-:W3:Y:S01]  /*0420*/  @!P1 LDG.E R16, desc[UR6][R16.64] ;  /* 0x0000000610109981 */ /* 0x000ee2000c1e1900 */
[----:B-1----:R-:W-:-:S06]  /*0430*/  @!P1 IMAD.WIDE R12, R7, 0x4, R12 ;  /* 0x00000004070c9825 */ /* 0x002fcc00078e020c */
[----:B------:R-:W3:Y:S01]  /*0440*/  @!P1 LDG.E R13, desc[UR6][R12.64] ;  /* 0x000000060c0d9981 */ /* 0x000ee2000c1e1900 */
[----:B--2---:R-:W-:-:S05]  /*0450*/  @P1 IMAD.WIDE R14, R7, 0x4, R14 ;  /* 0x00000004070e1825 */ /* 0x004fca00078e020e */
[----:B------:R-:W2:Y:S01]  /*0460*/  @P1 LDG.E R19, desc[UR6][R14.64] ;  /* 0x000000060e131981 */ /* 0x000ea2000c1e1900 */
[----:B------:R-:W-:-:S04]  /*0470*/  IADD3 R5, PT, PT, R5, 0x1, RZ ;  /* 0x0000000105057810 */ /* 0x000fc80007ffe0ff */
[----:B------:R-:W-:Y:S01]  /*0480*/  ISETP.NE.AND P2, PT, R5, RZ, PT ;  /* 0x000000ff0500720c */ /* 0x000fe20003f45270 */
[C---:B------:R-:W-:Y:S01]  /*0490*/  IMAD R11, R8.reuse, 0x480, R11 ;  /* 0x00000480080b7824 */ /* 0x040fe200078e020b */
[C---:B------:R-:W-:Y:S01]  /*04a0*/  IADD3 R9, PT, PT, R8.reuse, R9, RZ ;  /* 0x0000000908097210 */ /* 0x040fe20007ffe0ff */
[----:B------:R-:W-:Y:S02]  /*04b0*/  IMAD R7, R8, 0xa, R7 ;  /* 0x0000000a08077824 */ /* 0x000fe400078e0207 */
[----:B---3--:R-:W-:-:S04]  /*04c0*/  @!P1 FMUL R19, R13, R16 ;  /* 0x000000100d139220 */ /* 0x008fc80000400000 */
[----:B--2---:R-:W-:-:S04]  /*04d0*/  FADD R10, R19, R10 ;  /* 0x0000000a130a7221 */ /* 0x004fc80000000000 */
[----:B------:R-:W-:Y:S05]  /*04e0*/  @P2 BRA `(.L_x_422) ;  /* 0xfffffffc00bc2947 */ /* 0x000fea000383ffff */
.L_x_421:
[----:B------:R-:W-:Y:S05]  /*04f0*/  BSYNC.RECONVERGENT B1 ;  /* 0x0000000000017941 */ /* 0x000fea0003800200 */
.L_x_420:
[----:B------:R-:W-:Y:S05]  /*0500*/  @!P0 BRA `(.L_x_419) ;  /* 0x0000000000d88947 */ /* 0x000fea0003800000 */
[----:B------:R-:W-:-:S13]  /*0510*/  ISETP.GT.AND P1, PT, R2, 0x2cff, PT ;  /* 0x00002cff0200780c */ /* 0x000fda0003f24270 */
.L_x_423:
[----:B------:R-:W0:Y:S01]  /*0520*/  LDC.64 R18, c[0x0][0x388] ;  /* 0x0000e200ff127b82 */ /* 0x000e220000000a00 */
[C---:B------:R-:W-:Y:S02]  /*0530*/  @!P1 IMAD R5, R9.reuse, 0x480, R4 ;  /* 0x0000048009059824 */ /* 0x040fe400078e0204 */
[----:B------:R-:W-:-:S05]  /*0540*/  IMAD R27, R9, 0xa, R6 ;  /* 0x0000000a091b7824 */ /* 0x000fca00078e0206 */
[----:B------:R-:W1:Y:S01]  /*0550*/  LDC.64 R20, c[0x0][0x380] ;  /* 0x0000e000ff147b82 */ /* 0x000e620000000a00 */
[----:B0-----:R-:W-:-:S06]  /*0560*/  @!P1 IMAD.WIDE R18, R5, 0x4, R18 ;  /* 0x0000000405129825 */ /* 0x001fcc00078e0212 */
[----:B------:R0:W2:Y:S01]  /*0570*/  @!P1 LDG.E R18, desc[UR6][R18.64] ;  /* 0x0000000612129981 */ /* 0x0000a2000c1e1900 */
[----:B-1----:R-:W-:Y:S01]  /*0580*/  @!P1 IMAD.WIDE R22, R27, 0x4, R20 ;  /* 0x000000041b169825 */ /* 0x002fe200078e0214 */
[----:B------:R-:W-:Y:S01]  /*0590*/  ISETP.GE.AND P2, PT, R2, 0x2d00, PT ;  /* 0x00002d000200780c */ /* 0x000fe20003f46270 */
[----:B------:R-:W1:Y:S04]  /*05a0*/  @P1 LDC.64 R20, c[0x0][0x380] ;  /* 0x0000e000ff141b82 */ /* 0x000e680000000a00 */
[----:B------:R-:W2:Y:S08]  /*05b0*/  @!P1 LDG.E R23, desc[UR6][R22.64] ;  /* 0x0000000616179981 */ /* 0x000eb0000c1e1900 */
[----:B------:R-:W3:Y:S01]  /*05c0*/  @!P2 LDC.64 R24, c[0x0][0x388] ;  /* 0x0000e200ff18ab82 */ /* 0x000ee20000000a00 */
[----:B------:R-:W-:-:S07]  /*05d0*/  IMAD.IADD R9, R8, 0x1, R9 ;  /* 0x0000000108097824 */ /* 0x000fce00078e0209 */
[----:B------:R-:W4:Y:S01]  /*05e0*/  @!P2 LDC.64 R16, c[0x0][0x388] ;  /* 0x0000e200ff10ab82 */ /* 0x000f220000000a00 */
[----:B------:R-:W-:-:S07]  /*05f0*/  IADD3 R15, PT, PT, R8, R9, RZ ;  /* 0x00000009080f7210 */ /* 0x000fce0007ffe0ff */
[----:B------:R-:W5:Y:S01]  /*0600*/  @!P2 LDC.64 R12, c[0x0][0x388] ;  /* 0x0000e200ff0cab82 */ /* 0x000f620000000a00 */
[C---:B------:R-:W-:Y:S02]  /*0610*/  IMAD R7, R9.reuse, 0xa, R6 ;  /* 0x0000000a09077824 */ /* 0x040fe400078e0206 */
[----:B------:R-:W-:Y:S02]  /*0620*/  @!P2 IMAD R9, R9, 0x480, R4 ;  /* 0x000004800909a824 */ /* 0x000fe400078e0204 */
[----:B0-----:R-:W-:Y:S02]  /*0630*/  IMAD R19, R15, 0xa, R6 ;  /* 0x0000000a0f137824 */ /* 0x001fe400078e0206 */
[----:B-1----:R-:W-:-:S04]  /*0640*/  @P1 IMAD.WIDE R26, R27, 0x4, R20 ;  /* 0x000000041b1a1825 */ /* 0x002fc800078e0214 */
[----:B---3--:R-:W-:Y:S01]  /*0650*/  @!P2 IMAD.WIDE R24, R9, 0x4, R24 ;  /* 0x000000040918a825 */ /* 0x008fe200078e0218 */
[----:B------:R-:W-:-:S03]  /*0660*/  IADD3 R9, PT, PT, R8, R15, RZ ;  /* 0x0000000f08097210 */ /* 0x000fc60007ffe0ff */
[----:B------:R-:W-:Y:S02]  /*0670*/  @P2 IMAD.WIDE R28, R7, 0x4, R20 ;  /* 0x00000004071c2825 */ /* 0x000fe400078e0214 */
[----:B------:R0:W3:Y:S02]  /*0680*/  @!P2 LDG.E R24, desc[UR6][R24.64] ;  /* 0x000000061818a981 */ /* 0x0000e4000c1e1900 */
[----:B0-----:R-:W-:Y:S02]  /*0690*/  IMAD R25, R9, 0xa, R6 ;  /* 0x0000000a09197824 */ /* 0x001fe400078e0206 */
[----:B--2---:R-:W-:Y:S01]  /*06a0*/  @!P1 FMUL R5, R18, R23 ;  /* 0x0000001712059220 */ /* 0x004fe20000400000 */
[----:B------:R-:W-:-:S04]  /*06b0*/  @P2 IMAD.WIDE R22, R19, 0x4, R20 ;  /* 0x0000000413162825 */ /* 0x000fc800078e0214 */
[----:B------:R-:W-:Y:S01]  /*06c0*/  @!P2 IMAD R18, R15, 0x480, R4 ;  /* 0x000004800f12a824 */ /* 0x000fe200078e0204 */
[----:B------:R0:W2:Y:S01]  /*06d0*/  @P1 LDG.E R5, desc[UR6][R26.64] ;  /* 0x000000061a051981 */ /* 0x0000a2000c1e1900 */
[----:B------:R-:W-:-:S03]  /*06e0*/  @!P2 IMAD.WIDE R14, R19, 0x4, R20 ;  /* 0x00000004130ea825 */ /* 0x000fc600078e0214 */
[----:B------:R-:W3:Y:S01]  /*06f0*/  @P2 LDG.E R22, desc[UR6][R22.64] ;  /* 0x0000000616162981 */ /* 0x000ee2000c1e1900 */
[----:B----4-:R-:W-:-:S03]  /*0700*/  @!P2 IMAD.WIDE R16, R18, 0x4, R16 ;  /* 0x000000041210a825 */ /* 0x010fc600078e0210 */
[----:B------:R-:W4:Y:S01]  /*0710*/  @!P2 LDG.E R15, desc[UR6][R14.64] ;  /* 0x000000060e0fa981 */ /* 0x000f22000c1e1900 */
[----:B0-----:R-:W-:-:S03]  /*0720*/  @!P2 IMAD.WIDE R26, R7, 0x4, R20 ;  /* 0x00000004071aa825 */ /* 0x001fc600078e0214 */
[----:B------:R-:W4:Y:S01]  /*0730*/  @P2 LDG.E R7, desc[UR6][R28.64] ;  /* 0x000000061c072981 */ /* 0x000f22000c1e1900 */
[----:B------:R-:W-:-:S03]  /*0740*/  @!P2 IMAD R23, R9, 0x480, R4 ;  /* 0x000004800917a824 */ /* 0x000fc600078e0204 */
[----:B------:R-:W3:Y:S01]  /*0750*/  @!P2 LDG.E R11, desc[UR6][R26.64] ;  /* 0x000000061a0ba981 */ /* 0x000ee2000c1e1900 */
[----:B------:R-:W-:-:S03]  /*0760*/  @P2 IMAD.WIDE R18, R25, 0x4, R20 ;  /* 0x0000000419122825 */ /* 0x000fc600078e0214 */
[----:B------:R-:W4:Y:S01]  /*0770*/  @!P2 LDG.E R16, desc[UR6][R16.64] ;  /* 0x000000061010a981 */ /* 0x000f22000c1e1900 */
[----:B------:R-:W-:-:S04]  /*0780*/  @!P2 IMAD.WIDE R20, R25, 0x4, R20 ;  /* 0x000000041914a825 */ /* 0x000fc800078e0214 */
[----:B-----5:R-:W-:Y:S02]  /*0790*/  @!P2 IMAD.WIDE R12, R23, 0x4, R12 ;  /* 0x00000004170ca825 */ /* 0x020fe400078e020c */
[----:B------:R-:W5:Y:S04]  /*07a0*/  @P2 LDG.E R23, desc[UR6][R18.64] ;  /* 0x0000000612172981 */ /* 0x000f68000c1e1900 */
[----:B------:R-:W5:Y:S04]  /*07b0*/  @!P2 LDG.E R21, desc[UR6][R20.64] ;  /* 0x000000061415a981 */ /* 0x000f68000c1e1900 */
[----:B------:R-:W5:Y:S01]  /*07c0*/  @!P2 LDG.E R12, desc[UR6][R12.64] ;  /* 0x000000060c0ca981 */ /* 0x000f62000c1e1900 */
[----:B------:R-:W-:-:S04]  /*07d0*/  IADD3 R9, PT, PT, R8, R9, RZ ;  /* 0x0000000908097210 */ /* 0x000fc80007ffe0ff */
[----:B------:R-:W-:Y:S01]  /*07e0*/  ISETP.GE.AND P0, PT, R9, UR8, PT ;  /* 0x0000000809007c0c */ /* 0x000fe2000bf06270 */
[----:B--2---:R-:W-:Y:S01]  /*07f0*/  FADD R10, R5, R10 ;  /* 0x0000000a050a7221 */ /* 0x004fe20000000000 */
[----:B---3--:R-:W-:-:S04]  /*0800*/  @!P2 FMUL R7, R11, R24 ;  /* 0x000000180b07a220 */ /* 0x008fc80000400000 */
[----:B----4-:R-:W-:Y:S01]  /*0810*/  FADD R7, R10, R7 ;  /* 0x000000070a077221 */ /* 0x010fe20000000000 */
[----:B------:R-:W-:-:S04]  /*0820*/  @!P2 FMUL R22, R15, R16 ;  /* 0x000000100f16a220 */ /* 0x000fc80000400000 */
[----:B------:R-:W-:Y:S01]  /*0830*/  FADD R22, R7, R22 ;  /* 0x0000001607167221 */ /* 0x000fe20000000000 */
[----:B-----5:R-:W-:-:S04]  /*0840*/  @!P2 FMUL R23, R21, R12 ;  /* 0x0000000c1517a220 */ /* 0x020fc80000400000 */
[----:B------:R-:W-:Y:S01]  /*0850*/  FADD R10, R22, R23 ;  /* 0x00000017160a7221 */ /* 0x000fe20000000000 */
[----:B------:R-:W-:Y:S06]  /*0860*/  @!P0 BRA `(.L_x_423) ;  /* 0xfffffffc002c8947 */ /* 0x000fec000383ffff */
.L_x_419:
[----:B------:R-:W-:Y:S05]  /*0870*/  BSYNC.RECONVERGENT B0 ;  /* 0x0000000000007941 */ /* 0x000fea0003800200 */
.L_x_418:
[----:B------:R-:W0:Y:S01]  /*0880*/  S2UR UR5, SR_CgaCtaId ;  /* 0x00000000000579c3 */ /* 0x000e220000008800 */
[----:B------:R-:W-:Y:S01]  /*0890*/  UMOV UR4, 0x400 ;  /* 0x0000040000047882 */ /* 0x000fe20000000000 */
[----:B------:R-:W-:Y:S02]  /*08a0*/  ISETP.GE.U32.AND P1, PT, R8, 0x2, PT ;  /* 0x000000020800780c */ /* 0x000fe40003f26070 */
[----:B------:R-:W-:Y:S01]  /*08b0*/  ISETP.NE.AND P0, PT, R3, RZ, PT ;  /* 0x000000ff0300720c */ /* 0x000fe20003f05270 */
[----:B0-----:R-:W-:-:S06]  /*08c0*/  ULEA UR4, UR5, UR4, 0x18 ;  /* 0x0000000405047291 */ /* 0x001fcc000f8ec0ff */
[----:B------:R-:W-:-:S05]  /*08d0*/  LEA R5, R3, UR4, 0x6 ;  /* 0x0000000403057c11 */ /* 0x000fca000f8e30ff */
[----:B------:R-:W-:-:S05]  /*08e0*/  IMAD R5, R0, 0x4, R5 ;  /* 0x0000000400057824 */ /* 0x000fca00078e0205 */
[----:B------:R0:W-:Y:S01]  /*08f0*/  STS [R5], R10 ;  /* 0x0000000a05007388 */ /* 0x0001e20000000800 */
[----:B------:R-:W-:Y:S06]  /*0900*/  BAR.SYNC.DEFER_BLOCKING 0x0 ;  /* 0x0000000000007b1d */ /* 0x000fec0000010000 */
[----:B------:R-:W-:Y:S05]  /*0910*/  @!P1 BRA `(.L_x_424) ;  /* 0x00000000002c9947 */ /* 0x000fea0003800000 */
.L_x_425:
[----:B0-----:R-:W-:-:S04]  /*0920*/  SHF.R.U32.HI R10, RZ, 0x1, R8 ;  /* 0x00000001ff0a7819 */ /* 0x001fc80000011608 */
[----:B------:R-:W-:-:S13]  /*0930*/  ISETP.GE.U32.AND P1, PT, R3, R10, PT ;  /* 0x0000000a0300720c */ /* 0x000fda0003f26070 */
[----:B------:R-:W-:Y:S01]  /*0940*/  @!P1 LEA R4, R10, R5, 0x6 ;  /* 0x000000050a049211 */ /* 0x000fe200078e30ff */
[----:B------:R-:W-:Y:S05]  /*0950*/  @!P1 LDS R7, [R5] ;  /* 0x0000000005079984 */ /* 0x000fea0000000800 */
[----:B------:R-:W0:Y:S02]  /*0960*/  @!P1 LDS R4, [R4] ;  /* 0x0000000004049984 */ /* 0x000e240000000800 */
[----:B0-----:R-:W-:-:S05]  /*0970*/  @!P1 FADD R6, R4, R7 ;  /* 0x0000000704069221 */ /* 0x001fca0000000000 */
[----:B------:R1:W-:Y:S01]  /*0980*/  @!P1 STS [R5], R6 ;  /* 0x0000000605009388 */ /* 0x0003e20000000800 */
[----:B------:R-:W-:Y:S01]  /*0990*/  BAR.SYNC.DEFER_BLOCKING 0x0 ;  /* 0x0000000000007b1d */ /* 0x000fe20000010000 */
[----:B------:R-:W-:Y:S02]  /*09a0*/  ISETP.GT.U32.AND P1, PT, R8, 0x3, PT ;  /* 0x000000030800780c */ /* 0x000fe40003f24070 */
[----:B------:R-:W-:-:S11]  /*09b0*/  MOV R8, R10 ;  /* 0x0000000a00087202 */ /* 0x000fd60000000f00 */
[----:B-1----:R-:W-:Y:S05]  /*09c0*/  @P1 BRA `(.L_x_425) ;  /* 0xfffffffc00d41947 */ /* 0x002fea000383ffff */
.L_x_424:
[----:B------:R-:W-:Y:S05]  /*09d0*/  @P0 EXIT ;  /* 0x000000000000094d */ /* 0x000fea0003800000 */
[----:B------:R-:W-:Y:S02]  /*09e0*/  ISETP.GT.AND P0, PT, R2, 0x2cff, PT ;  /* 0x00002cff0200780c */ /* 0x000fe40003f04270 */
[----:B------:R-:W-:-:S11]  /*09f0*/  LEA R0, R0, UR4, 0x2 ;  /* 0x0000000400007c11 */ /* 0x000fd6000f8e10ff */
[----:B------:R-:W1:Y:S01]  /*0a00*/  @!P0 LDS R3, [R0] ;  /* 0x0000000000038984 */ /* 0x000e620000000800 */
[----:B0-----:R-:W0:Y:S02]  /*0a10*/  @!P0 LDC.64 R4, c[0x0][0x390] ;  /* 0x0000e400ff048b82 */ /* 0x001e240000000a00 */
[----:B0-----:R-:W-:-:S05]  /*0a20*/  @!P0 IMAD.WIDE R4, R2, 0x4, R4 ;  /* 0x0000000402048825 */ /* 0x001fca00078e0204 */
[----:B-1----:R0:W-:Y:S01]  /*0a30*/  @!P0 STG.E desc[UR6][R4.64], R3 ;  /* 0x0000000304008986 */ /* 0x0021e2000c101906 */
[----:B------:R-:W-:Y:S05]  /*0a40*/  @!P0 EXIT ;  /* 0x000000000000894d */ /* 0x000fea0003800000 */
[----:B------:R-:W1:Y:S01]  /*0a50*/  LDS R7, [R0] ;  /* 0x0000000000077984 */ /* 0x000e620000000800 */
[----:B0-----:R-:W0:Y:S01]  /*0a60*/  LDC.64 R4, c[0x0][0x398] ;  /* 0x0000e600ff047b82 */ /* 0x001e220000000a00 */
[----:B------:R-:W-:-:S05]  /*0a70*/  IADD3 R3, PT, PT, R2, -0x2d00, RZ ;  /* 0xffffd30002037810 */ /* 0x000fca0007ffe0ff */
[----:B0-----:R-:W-:-:S05]  /*0a80*/  IMAD.WIDE.U32 R2, R3, 0x4, R4 ;  /* 0x0000000403027825 */ /* 0x001fca00078e0004 */
[----:B-1----:R-:W-:Y:S01]  /*0a90*/  STG.E desc[UR6][R2.64], R7 ;  /* 0x0000000702007986 */ /* 0x002fe2000c101906 */
[----:B------:R-:W-:Y:S05]  /*0aa0*/  EXIT ;  /* 0x000000000000794d */ /* 0x000fea0003800000 */
.L_x_426:
        /* <DEDUP_REMOVED lines=13> */
.L_x_485:


//--------------------- .text._Z33softmaxCrossEntropyBackwardKernelPfPKfPKii --------------------------
	.section	.text._Z33softmaxCrossEntropyBackwardKernelPfPKfPKii,"ax",@progbits
	.align	128
        .global         _Z33softmaxCrossEntropyBackwardKernelPfPKfPKii
        .type           _Z33softmaxCrossEntropyBackwardKernelPfPKfPKii,@function
        .size           _Z33softmaxCrossEntropyBackwardKernelPfPKfPKii,(.L_x_486 - _Z33softmaxCrossEntropyBackwardKernelPfPKfPKii)
        .other          _Z33softmaxCrossEntropyBackwardKernelPfPKfPKii,@"STO_CUDA_ENTRY STV_DEFAULT"
_Z33softmaxCrossEntropyBackwardKernelPfPKfPKii:
.text._Z33softmaxCrossEntropyBackwardKernelPfPKfPKii:
        /* <DEDUP_REMOVED lines=14> */
[----:B------:R-:W-:-:S06]  /*00e0*/  LEA.HI.SX32 R0, R0, R7, 0x1e ;  /* 0x0000000700007211 */ /* 0x000fcc00078ff2ff */
[----:B------:R-:W3:Y:S01]  /*00f0*/  LDC.64 R6, c[0x0][0x380] ;  /* 0x0000e000ff067b82 */ /* 0x000ee20000000a00 */
[----:B0-----:R-:W-:-:S06]  /*0100*/  IMAD.WIDE R2, R0, 0x4, R2 ;  /* 0x0000000400027825 */ /* 0x001fcc00078e0202 */
[----:B-1----:R-:W4:Y:S01]  /*0110*/  LDG.E R3, desc[UR4][R2.64] ;  /* 0x0000000402037981 */ /* 0x002f22000c1e1900 */
[----:B--2---:R-:W-:-:S06]  /*0120*/  IMAD.WIDE R4, R9, 0x4, R4 ;  /* 0x0000000409047825 */ /* 0x004fcc00078e0204 */
[----:B------:R-:W2:Y:S01]  /*0130*/  LDG.E R4, desc[UR4][R4.64] ;  /* 0x0000000404047981 */ /* 0x000ea2000c1e1900 */
[----:B------:R-:W-:Y:S02]  /*0140*/  IMAD R0, R0, -0xa, R9 ;  /* 0xfffffff600007824 */ /* 0x000fe400078e0209 */
[----:B---3--:R-:W-:-:S03]  /*0150*/  IMAD.WIDE R6, R9, 0x4, R6 ;  /* 0x0000000409067825 */ /* 0x008fc600078e0206 */
[----:B----4-:R-:W-:-:S04]  /*0160*/  ISETP.NE.AND P0, PT, R0, R3, PT ;  /* 0x000000030000720c */ /* 0x010fc80003f05270 */
[----:B------:R-:W-:-:S05]  /*0170*/  FSEL R11, RZ, 1, P0 ;  /* 0x3f800000ff0b7808 */ /* 0x000fca0000000000 */
[----:B--2---:R-:W-:-:S05]  /*0180*/  FADD R11, R4, -R11 ;  /* 0x8000000b040b7221 */ /* 0x004fca0000000000 */
[----:B------:R-:W-:Y:S01]  /*0190*/  STG.E desc[UR4][R6.64], R11 ;  /* 0x0000000b06007986 */ /* 0x000fe2000c101904 */
[----:B------:R-:W-:Y:S05]  /*01a0*/  EXIT ;  /* 0x000000000000794d */ /* 0x000fea0003800000 */
.L_x_427:
        /* <DEDUP_REMOVED lines=13> */
.L_x_486:


//--------------------- .text._Z32softmaxCrossEntropyForwardKernelPKfPKiPfS3_i --------------------------
	.section	.text._Z32softmaxCrossEntropyForwardKernelPKfPKiPfS3_i,"ax",@progbits
	.align	128
        .global         _Z32softmaxCrossEntropyForwardKernelPKfPKiPfS3_i
        .type           _Z32softmaxCrossEntropyForwardKernelPKfPKiPfS3_i,@function
        .size           _Z32softmaxCrossEntropyForwardKernelPKfPKiPfS3_i,(.L_x_478 - _Z32softmaxCrossEntropyForwardKernelPKfPKiPfS3_i)
        .other          _Z32softmaxCrossEntropyForwardKernelPKfPKiPfS3_i,@"STO_CUDA_ENTRY STV_DEFAULT"
_Z32softmaxCrossEntropyForwardKernelPKfPKiPfS3_i:
.text._Z32softmaxCrossEntropyForwardKernelPKfPKiPfS3_i:
        /* <DEDUP_REMOVED lines=10> */
[----:B------:R-:W-:-:S06]  /*00a0*/  IMAD R14, R16, 0xa, RZ ;  /* 0x0000000a100e7824 */ /* 0x000fcc00078e02ff */
[----:B------:R-:W2:Y:S01]  /*00b0*/  LDC.64 R10, c[0x0][0x388] ;  /* 0x0000e200ff0a7b82 */ /* 0x000ea20000000a00 */
[----:B0-----:R-:W-:-:S05]  /*00c0*/  IMAD.WIDE R12, R14, 0x4, R12 ;  /* 0x000000040e0c7825 */ /* 0x001fca00078e020c */
[----:B-1----:R-:W3:Y:S04]  /*00d0*/  LDG.E R18, desc[UR4][R12.64] ;  /* 0x000000040c127981 */ /* 0x002ee8000c1e1900 */
        /* <DEDUP_REMOVED lines=8> */
[----:B------:R0:W5:Y:S01]  /*0160*/  LDG.E R7, desc[UR4][R12.64+0x24] ;  /* 0x000024040c077981 */ /* 0x000162000c1e1900 */
[----:B--2---:R-:W-:-:S06]  /*0170*/  IMAD.WIDE R10, R16, 0x4, R10 ;  /* 0x00000004100a7825 */ /* 0x004fcc00078e020a */
[----:B------:R1:W2:Y:S01]  /*0180*/  LDG.E R10, desc[UR4][R10.64] ;  /* 0x000000040a0a7981 */ /* 0x0002a2000c1e1900 */
[----:B------:R-:W-:Y:S01]  /*0190*/  BSSY.RECONVERGENT B2, `(.L_x_428) ;  /* 0x000007b000027945 */ /* 0x000fe20003800200 */
[----:B---3--:R-:W-:-:S04]  /*01a0*/  FMNMX R20, R18, -1.00000001504746621988e+30, !PT ;  /* 0xf149f2ca12147809 */ /* 0x008fc80007800000 */
[----:B----4-:R-:W-:-:S04]  /*01b0*/  FSETP.GT.AND P0, PT, R3, R20, PT ;  /* 0x000000140300720b */ /* 0x010fc80003f04000 */
[----:B------:R-:W-:-:S04]  /*01c0*/  FSEL R15, R3, R20, P0 ;  /* 0x00000014030f7208 */ /* 0x000fc80000000000 */
[----:B-----5:R-:W-:-:S04]  /*01d0*/  FSETP.GT.AND P0, PT, R8, R15, PT ;  /* 0x0000000f0800720b */ /* 0x020fc80003f04000 */
[----:B------:R-:W-:-:S04]  /*01e0*/  FSEL R20, R8, R15, P0 ;  /* 0x0000000f08147208 */ /* 0x000fc80000000000 */
[----:B------:R-:W-:-:S04]  /*01f0*/  FSETP.GT.AND P0, PT, R9, R20, PT ;  /* 0x000000140900720b */ /* 0x000fc80003f04000 */
[----:B------:R-:W-:-:S04]  /*0200*/  FSEL R15, R9, R20, P0 ;  /* 0x00000014090f7208 */ /* 0x000fc80000000000 */
[----:B------:R-:W-:-:S04]  /*0210*/  FSETP.GT.AND P0, PT, R2, R15, PT ;  /* 0x0000000f0200720b */ /* 0x000fc80003f04000 */
[----:B------:R-:W-:-:S04]  /*0220*/  FSEL R15, R2, R15, P0 ;  /* 0x0000000f020f7208 */ /* 0x000fc80000000000 */
[----:B------:R-:W-:-:S04]  /*0230*/  FSETP.GT.AND P0, PT, R0, R15, PT ;  /* 0x0000000f0000720b */ /* 0x000fc80003f04000 */
[----:B------:R-:W-:-:S04]  /*0240*/  FSEL R15, R0, R15, P0 ;  /* 0x0000000f000f7208 */ /* 0x000fc80000000000 */
[----:B------:R-:W-:-:S04]  /*0250*/  FSETP.GT.AND P0, PT, R4, R15, PT ;  /* 0x0000000f0400720b */ /* 0x000fc80003f04000 */
[----:B0-----:R-:W-:-:S04]  /*0260*/  FSEL R12, R4, R15, P0 ;  /* 0x0000000f040c7208 */ /* 0x001fc80000000000 */
[----:B------:R-:W-:-:S04]  /*0270*/  FSETP.GT.AND P0, PT, R5, R12, PT ;  /* 0x0000000c0500720b */ /* 0x000fc80003f04000 */
[----:B-1----:R-:W-:-:S04]  /*0280*/  FSEL R11, R5, R12, P0 ;  /* 0x0000000c050b7208 */ /* 0x002fc80000000000 */
[----:B------:R-:W-:-:S04]  /*0290*/  FSETP.GT.AND P0, PT, R6, R11, PT ;  /* 0x0000000b0600720b */ /* 0x000fc80003f04000 */
[----:B------:R-:W-:-:S04]  /*02a0*/  FSEL R12, R6, R11, P0 ;  /* 0x0000000b060c7208 */ /* 0x000fc80000000000 */
[----:B------:R-:W-:-:S04]  /*02b0*/  FSETP.GT.AND P0, PT, R7, R12, PT ;  /* 0x0000000c0700720b */ /* 0x000fc80003f04000 */
[----:B------:R-:W-:-:S05]  /*02c0*/  FSEL R11, R7, R12, P0 ;  /* 0x0000000c070b7208 */ /* 0x000fca0000000000 */
[--C-:B------:R-:W-:Y:S01]  /*02d0*/  FADD R18, R18, -R11.reuse ;  /* 0x8000000b12127221 */ /* 0x100fe20000000000 */
[--C-:B------:R-:W-:Y:S01]  /*02e0*/  FADD R3, R3, -R11.reuse ;  /* 0x8000000b03037221 */ /* 0x100fe20000000000 */
[--C-:B------:R-:W-:Y:S01]  /*02f0*/  FADD R8, R8, -R11.reuse ;  /* 0x8000000b08087221 */ /* 0x100fe20000000000 */
[--C-:B------:R-:W-:Y:S01]  /*0300*/  FADD R9, R9, -R11.reuse ;  /* 0x8000000b09097221 */ /* 0x100fe20000000000 */
[----:B------:R-:W-:Y:S01]  /*0310*/  FMUL R18, R18, 1.4426950216293334961 ;  /* 0x3fb8aa3b12127820 */ /* 0x000fe20000400000 */
[----:B------:R-:W-:Y:S01]  /*0320*/  FMUL R12, R3, 1.4426950216293334961 ;  /* 0x3fb8aa3b030c7820 */ /* 0x000fe20000400000 */
[----:B------:R-:W-:Y:S01]  /*0330*/  FMUL R8, R8, 1.4426950216293334961 ;  /* 0x3fb8aa3b08087820 */ /* 0x000fe20000400000 */
[--C-:B------:R-:W-:Y:S01]  /*0340*/  FADD R13, R2, -R11.reuse ;  /* 0x8000000b020d7221 */ /* 0x100fe20000000000 */
[----:B------:R-:W-:Y:S01]  /*0350*/  FMUL R9, R9, 1.4426950216293334961 ;  /* 0x3fb8aa3b09097820 */ /* 0x000fe20000400000 */
[----:B------:R-:W-:Y:S01]  /*0360*/  FSETP.GEU.AND P0, PT, R18, -126, PT ;  /* 0xc2fc00001200780b */ /* 0x000fe20003f0e000 */
[--C-:B------:R-:W-:Y:S01]  /*0370*/  FADD R15, R0, -R11.reuse ;  /* 0x8000000b000f7221 */ /* 0x100fe20000000000 */
[----:B------:R-:W-:Y:S01]  /*0380*/  FSETP.GEU.AND P2, PT, R12, -126, PT ;  /* 0xc2fc00000c00780b */ /* 0x000fe20003f4e000 */
[----:B------:R-:W-:Y:S01]  /*0390*/  FMUL R13, R13, 1.4426950216293334961 ;  /* 0x3fb8aa3b0d0d7820 */ /* 0x000fe20000400000 */
[----:B------:R-:W-:Y:S01]  /*03a0*/  FSETP.GEU.AND P1, PT, R8, -126, PT ;  /* 0xc2fc00000800780b */ /* 0x000fe20003f2e000 */
[----:B------:R-:W-:Y:S01]  /*03b0*/  FMUL R15, R15, 1.4426950216293334961 ;  /* 0x3fb8aa3b0f0f7820 */ /* 0x000fe20000400000 */
[----:B------:R-:W-:Y:S01]  /*03c0*/  FSETP.GEU.AND P4, PT, R9, -126, PT ;  /* 0xc2fc00000900780b */ /* 0x000fe20003f8e000 */
[--C-:B------:R-:W-:Y:S01]  /*03d0*/  FADD R17, R4, -R11.reuse ;  /* 0x8000000b04117221 */ /* 0x100fe20000000000 */
[----:B------:R-:W-:Y:S01]  /*03e0*/  FSETP.GEU.AND P6, PT, R13, -126, PT ;  /* 0xc2fc00000d00780b */ /* 0x000fe20003fce000 */
[--C-:B------:R-:W-:Y:S01]  /*03f0*/  FADD R5, R5, -R11.reuse ;  /* 0x8000000b05057221 */ /* 0x100fe20000000000 */
[--C-:B------:R-:W-:Y:S01]  /*0400*/  FADD R6, R6, -R11.reuse ;  /* 0x8000000b06067221 */ /* 0x100fe20000000000 */
[----:B------:R-:W-:Y:S01]  /*0410*/  FMUL R17, R17, 1.4426950216293334961 ;  /* 0x3fb8aa3b11117820 */ /* 0x000fe20000400000 */
[----:B------:R-:W-:Y:S01]  /*0420*/  FSETP.GEU.AND P5, PT, R15, -126, PT ;  /* 0xc2fc00000f00780b */ /* 0x000fe20003fae000 */
[----:B------:R-:W-:Y:S01]  /*0430*/  @!P0 FMUL R18, R18, 0.5 ;  /* 0x3f00000012128820 */ /* 0x000fe20000400000 */
[----:B------:R-:W-:Y:S01]  /*0440*/  FADD R7, R7, -R11 ;  /* 0x8000000b07077221 */ /* 0x000fe20000000000 */
[----:B------:R-:W-:Y:S01]  /*0450*/  @!P2 FMUL R12, R12, 0.5 ;  /* 0x3f0000000c0ca820 */ /* 0x000fe20000400000 */
[----:B------:R-:W-:Y:S01]  /*0460*/  FSETP.GEU.AND P3, PT, R17, -126, PT ;  /* 0xc2fc00001100780b */ /* 0x000fe20003f6e000 */
[----:B------:R0:W1:Y:S01]  /*0470*/  MUFU.EX2 R3, R18 ;  /* 0x0000001200037308 */ /* 0x0000620000000800 */
[----:B------:R-:W-:Y:S01]  /*0480*/  @!P1 FMUL R8, R8, 0.5 ;  /* 0x3f00000008089820 */ /* 0x000fe20000400000 */
[----:B------:R-:W-:-:S02]  /*0490*/  @!P4 FMUL R9, R9, 0.5 ;  /* 0x3f0000000909c820 */ /* 0x000fc40000400000 */
[----:B------:R-:W-:-:S04]  /*04a0*/  @!P6 FMUL R13, R13, 0.5 ;  /* 0x3f0000000d0de820 */ /* 0x000fc80000400000 */
[----:B------:R3:W4:Y:S01]  /*04b0*/  MUFU.EX2 R2, R12 ;  /* 0x0000000c00027308 */ /* 0x0007220000000800 */
[----:B0-----:R-:W-:Y:S01]  /*04c0*/  FMUL R18, R6, 1.4426950216293334961 ;  /* 0x3fb8aa3b06127820 */ /* 0x001fe20000400000 */
[----:B------:R-:W-:Y:S02]  /*04d0*/  @!P5 FMUL R15, R15, 0.5 ;  /* 0x3f0000000f0fd820 */ /* 0x000fe40000400000 */
[----:B------:R-:W-:-:S04]  /*04e0*/  @!P3 FMUL R17, R17, 0.5 ;  /* 0x3f0000001111b820 */ /* 0x000fc80000400000 */
[----:B------:R-:W0:Y:S01]  /*04f0*/  MUFU.EX2 R0, R8 ;  /* 0x0000000800007308 */ /* 0x000e220000000800 */
[----:B---3--:R-:W-:Y:S01]  /*0500*/  FMUL R12, R5, 1.4426950216293334961 ;  /* 0x3fb8aa3b050c7820 */ /* 0x008fe20000400000 */
[----:B-1----:R-:W-:-:S04]  /*0510*/  @!P0 FMUL R3, R3, R3 ;  /* 0x0000000303038220 */ /* 0x002fc80000400000 */
[----:B------:R-:W-:Y:S02]  /*0520*/  FSETP.GEU.AND P0, PT, R12, -126, PT ;  /* 0xc2fc00000c00780b */ /* 0x000fe40003f0e000 */
[----:B------:R1:W3:Y:S01]  /*0530*/  MUFU.EX2 R4, R9 ;  /* 0x0000000900047308 */ /* 0x0002e20000000800 */
[----:B----4-:R-:W-:Y:S01]  /*0540*/  @!P2 FMUL R2, R2, R2 ;  /* 0x000000020202a220 */ /* 0x010fe20000400000 */
[----:B------:R-:W-:-:S06]  /*0550*/  FSETP.GEU.AND P2, PT, R18, -126, PT ;  /* 0xc2fc00001200780b */ /* 0x000fcc0003f4e000 */
[----:B------:R4:W5:Y:S01]  /*0560*/  MUFU.EX2 R5, R13 ;  /* 0x0000000d00057308 */ /* 0x0009620000000800 */
[----:B0-----:R-:W-:Y:S01]  /*0570*/  @!P1 FMUL R0, R0, R0 ;  /* 0x0000000000009220 */ /* 0x001fe20000400000 */
[----:B-1----:R-:W-:Y:S01]  /*0580*/  FADD R9, RZ, R3 ;  /* 0x00000003ff097221 */ /* 0x002fe20000000000 */
[----:B------:R-:W-:-:S03]  /*0590*/  @!P0 FMUL R12, R12, 0.5 ;  /* 0x3f0000000c0c8820 */ /* 0x000fc60000400000 */
[----:B------:R-:W-:Y:S01]  /*05a0*/  FADD R11, R9, R2 ;  /* 0x00000002090b7221 */ /* 0x000fe20000000000 */
[----:B------:R-:W-:Y:S01]  /*05b0*/  @!P2 FMUL R18, R18, 0.5 ;  /* 0x3f0000001212a820 */ /* 0x000fe20000400000 */
[----:B------:R2:W0:Y:S01]  /*05c0*/  MUFU.EX2 R6, R15 ;  /* 0x0000000f00067308 */ /* 0x0004220000000800 */
[----:B----4-:R-:W-:Y:S01]  /*05d0*/  FMUL R13, R7, 1.4426950216293334961 ;  /* 0x3fb8aa3b070d7820 */ /* 0x010fe20000400000 */
[----:B---3--:R-:W-:Y:S01]  /*05e0*/  @!P4 FMUL R4, R4, R4 ;  /* 0x000000040404c220 */ /* 0x008fe20000400000 */
[----:B------:R-:W-:-:S03]  /*05f0*/  FADD R11, R11, R0 ;  /* 0x000000000b0b7221 */ /* 0x000fc60000000000 */
[----:B------:R-:W-:Y:S02]  /*0600*/  FSETP.GEU.AND P1, PT, R13, -126, PT ;  /* 0xc2fc00000d00780b */ /* 0x000fe40003f2e000 */
[----:B------:R-:W1:Y:S01]  /*0610*/  MUFU.EX2 R7, R17 ;  /* 0x0000001100077308 */ /* 0x000e620000000800 */
[----:B-----5:R-:W-:Y:S01]  /*0620*/  @!P6 FMUL R5, R5, R5 ;  /* 0x000000050505e220 */ /* 0x020fe20000400000 */
[----:B--2---:R-:W-:-:S04]  /*0630*/  SHF.L.U32 R15, R10, 0x2, RZ ;  /* 0x000000020a0f7819 */ /* 0x004fc800000006ff */
[C---:B------:R-:W-:Y:S02]  /*0640*/  ISETP.EQ.AND P4, PT, R15.reuse, RZ, PT ;  /* 0x000000ff0f00720c */ /* 0x040fe40003f82270 */
[----:B------:R2:W3:Y:S01]  /*0650*/  MUFU.EX2 R8, R12 ;  /* 0x0000000c00087308 */ /* 0x0004e20000000800 */
[----:B0-----:R-:W-:Y:S01]  /*0660*/  @!P5 FMUL R6, R6, R6 ;  /* 0x000000060606d220 */ /* 0x001fe20000400000 */
[----:B------:R-:W-:Y:S01]  /*0670*/  ISETP.EQ.AND P6, PT, R15, 0x4, PT ;  /* 0x000000040f00780c */ /* 0x000fe20003fc2270 */
[----:B------:R-:W-:Y:S01]  /*0680*/  @!P1 FMUL R13, R13, 0.5 ;  /* 0x3f0000000d0d9820 */ /* 0x000fe20000400000 */
[----:B------:R-:W-:-:S04]  /*0690*/  ISETP.EQ.AND P5, PT, R15, 0x8, PT ;  /* 0x000000080f00780c */ /* 0x000fc80003fa2270 */
[----:B------:R0:W4:Y:S01]  /*06a0*/  MUFU.EX2 R9, R18 ;  /* 0x0000001200097308 */ /* 0x0001220000000800 */
[----:B--2---:R-:W-:Y:S01]  /*06b0*/  FADD R12, R11, R4 ;  /* 0x000000040b0c7221 */ /* 0x004fe20000000000 */
[----:B-1----:R-:W-:Y:S01]  /*06c0*/  @!P3 FMUL R7, R7, R7 ;  /* 0x000000070707b220 */ /* 0x002fe20000400000 */
[----:B------:R-:W-:Y:S02]  /*06d0*/  ISETP.EQ.AND P3, PT, R15, 0xc, PT ;  /* 0x0000000c0f00780c */ /* 0x000fe40003f62270 */
[----:B------:R-:W-:-:S03]  /*06e0*/  FADD R11, R12, R5 ;  /* 0x000000050c0b7221 */ /* 0x000fc60000000000 */
[----:B------:R-:W1:Y:S01]  /*06f0*/  MUFU.EX2 R10, R13 ;  /* 0x0000000d000a7308 */ /* 0x000e620000000800 */
[----:B------:R-:W-:Y:S01]  /*0700*/  FADD R12, R11, R6 ;  /* 0x000000060b0c7221 */ /* 0x000fe20000000000 */
[----:B---3--:R-:W-:Y:S01]  /*0710*/  @!P0 FMUL R8, R8, R8 ;  /* 0x0000000808088220 */ /* 0x008fe20000400000 */
[----:B------:R-:W-:Y:S02]  /*0720*/  ISETP.EQ.AND P0, PT, R15, 0x10, PT ;  /* 0x000000100f00780c */ /* 0x000fe40003f02270 */
[----:B------:R-:W-:Y:S01]  /*0730*/  FADD R11, R12, R7 ;  /* 0x000000070c0b7221 */ /* 0x000fe20000000000 */
[----:B0-----:R-:W-:Y:S02]  /*0740*/  @P4 MOV R18, R3 ;  /* 0x0000000300124202 */ /* 0x001fe40000000f00 */
[----:B------:R-:W-:Y:S01]  /*0750*/  @P6 MOV R18, R2 ;  /* 0x0000000200126202 */ /* 0x000fe20000000f00 */
[----:B----4-:R-:W-:Y:S01]  /*0760*/  @!P2 FMUL R9, R9, R9 ;  /* 0x000000090909a220 */ /* 0x010fe20000400000 */
[----:B------:R-:W-:Y:S01]  /*0770*/  ISETP.EQ.AND P2, PT, R15, 0x14, PT ;  /* 0x000000140f00780c */ /* 0x000fe20003f42270 */
[----:B------:R-:W-:Y:S01]  /*0780*/  FADD R12, R11, R8 ;  /* 0x000000080b0c7221 */ /* 0x000fe20000000000 */
[----:B------:R-:W-:Y:S01]  /*0790*/  @P5 MOV R18, R0 ;  /* 0x0000000000125202 */ /* 0x000fe20000000f00 */
[----:B------:R-:W-:Y:S01]  /*07a0*/  @P3 IMAD.MOV.U32 R18, RZ, RZ, R4 ;  /* 0x000000ffff123224 */ /* 0x000fe200078e0004 */
[C---:B------:R-:W-:Y:S01]  /*07b0*/  ISETP.EQ.AND P3, PT, R15.reuse, 0x1c, PT ;  /* 0x0000001c0f00780c */ /* 0x040fe20003f62270 */
[----:B------:R-:W-:Y:S01]  /*07c0*/  FADD R17, R12, R9 ;  /* 0x000000090c117221 */ /* 0x000fe20000000000 */
[----:B------:R-:W-:Y:S01]  /*07d0*/  @P0 MOV R18, R5 ;  /* 0x0000000500120202 */ /* 0x000fe20000000f00 */
[----:B-1----:R-:W-:Y:S01]  /*07e0*/  @!P1 FMUL R10, R10, R10 ;  /* 0x0000000a0a0a9220 */ /* 0x002fe20000400000 */
[----:B------:R-:W-:-:S02]  /*07f0*/  ISETP.EQ.AND P1, PT, R15, 0x18, PT ;  /* 0x000000180f00780c */ /* 0x000fc40003f22270 */
[----:B------:R-:W-:Y:S01]  /*0800*/  ISETP.EQ.AND P0, PT, R15, 0x20, PT ;  /* 0x000000200f00780c */ /* 0x000fe20003f02270 */
[----:B------:R-:W-:Y:S02]  /*0810*/  FADD R17, R17, R10 ;  /* 0x0000000a11117221 */ /* 0x000fe40000000000 */
[----:B------:R-:W-:Y:S02]  /*0820*/  @P2 MOV R18, R6 ;  /* 0x0000000600122202 */ /* 0x000fe40000000f00 */
[----:B------:R-:W-:Y:S01]  /*0830*/  ISETP.EQ.AND P2, PT, R15, 0x24, PT ;  /* 0x000000240f00780c */ /* 0x000fe20003f42270 */
[----:B------:R-:W0:Y:S05]  /*0840*/  MUFU.RCP R12, R17 ;  /* 0x00000011000c7308 */ /* 0x000e2a0000001000 */
[----:B------:R-:W-:Y:S01]  /*0850*/  @P1 MOV R18, R7 ;  /* 0x0000000700121202 */ /* 0x000fe20000000f00 */
[----:B------:R-:W-:Y:S01]  /*0860*/  @P3 IMAD.MOV.U32 R18, RZ, RZ, R8 ;  /* 0x000000ffff123224 */ /* 0x000fe200078e0008 */
[----:B------:R-:W-:-:S05]  /*0870*/  @P0 MOV R18, R9 ;  /* 0x0000000900120202 */ /* 0x000fca0000000f00 */
[----:B------:R-:W-:-:S04]  /*0880*/  @P2 MOV R18, R10 ;  /* 0x0000000a00122202 */ /* 0x000fc80000000f00 */
[----:B------:R-:W1:Y:S01]  /*0890*/  FCHK P0, R18, R17 ;  /* 0x0000001112007302 */ /* 0x000e620000000000 */
[----:B0-----:R-:W-:-:S04]  /*08a0*/  FFMA R11, -R17, R12, 1 ;  /* 0x3f800000110b7423 */ /* 0x001fc8000000010c */
[----:B------:R-:W-:-:S04]  /*08b0*/  FFMA R11, R12, R11, R12 ;  /* 0x0000000b0c0b7223 */ /* 0x000fc8000000000c */
[----:B------:R-:W-:-:S04]  /*08c0*/  FFMA R12, R11, R18, RZ ;  /* 0x000000120b0c7223 */ /* 0x000fc800000000ff */
[----:B------:R-:W-:-:S04]  /*08d0*/  FFMA R13, -R17, R12, R18 ;  /* 0x0000000c110d7223 */ /* 0x000fc80000000112 */
[----:B------:R-:W-:Y:S01]  /*08e0*/  FFMA R11, R11, R13, R12 ;  /* 0x0000000d0b0b7223 */ /* 0x000fe2000000000c */
[----:B-1----:R-:W-:Y:S06]  /*08f0*/  @!P0 BRA `(.L_x_429) ;  /* 0x0000000000108947 */ /* 0x002fec0003800000 */
[----:B------:R-:W-:Y:S01]  /*0900*/  MOV R11, R18 ;  /* 0x00000012000b7202 */ /* 0x000fe20000000f00 */
[----:B------:R-:W-:Y:S01]  /*0910*/  IMAD.MOV.U32 R12, RZ, RZ, R17 ;  /* 0x000000ffff0c7224 */ /* 0x000fe200078e0011 */
[----:B------:R-:W-:-:S07]  /*0920*/  MOV R19, 0x940 ;  /* 0x0000094000137802 */ /* 0x000fce0000000f00 */
[----:B------:R-:W-:Y:S05]  /*0930*/  CALL.REL.NOINC `($__internal_0_$__cuda_sm3x_div_rn_noftz_f32_slowpath) ;  /* 0x0000000800fc7944 */ /* 0x000fea0003c00000 */
.L_x_429:
[----:B------:R-:W-:Y:S05]  /*0940*/  BSYNC.RECONVERGENT B2 ;  /* 0x0000000000027941 */ /* 0x000fea0003800200 */
.L_x_428:
[----:B------:R-:W-:Y:S01]  /*0950*/  FADD R11, R11, 1.00000001335143196e-10 ;  /* 0x2edbe6ff0b0b7421 */ /* 0x000fe20000000000 */
[----:B------:R-:W-:Y:S01]  /*0960*/  HFMA2 R13, -RZ, RZ, 1.5048828125, 33.21875 ;  /* 0x3e055027ff0d7431 */ /* 0x000fe200000001ff */
[----:B------:R-:W0:Y:S01]  /*0970*/  MUFU.RCP R20, R17 ;  /* 0x0000001100147308 */ /* 0x000e220000001000 */
[----:B------:R-:W-:Y:S02]  /*0980*/  BSSY.RECONVERGENT B2, `(.L_x_430) ;  /* 0x0000025000027945 */ /* 0x000fe40003800200 */
[----:B------:R-:W-:-:S05]  /*0990*/  FSETP.GEU.AND P0, PT, R11, 1.175494350822287508e-38, PT ;  /* 0x008000000b00780b */ /* 0x000fca0003f0e000 */
[----:B------:R-:W1:Y:S08]  /*09a0*/  FCHK P1, R3, R17 ;  /* 0x0000001103007302 */ /* 0x000e700000020000 */
[----:B------:R-:W-:Y:S01]  /*09b0*/  @!P0 FMUL R11, R11, 8388608 ;  /* 0x4b0000000b0b8820 */ /* 0x000fe20000400000 */
[----:B0-----:R-:W-:-:S04]  /*09c0*/  FFMA R19, -R17, R20, 1 ;  /* 0x3f80000011137423 */ /* 0x001fc80000000114 */
[C---:B------:R-:W-:Y:S01]  /*09d0*/  IADD3 R12, PT, PT, R11.reuse, -0x3f2aaaab, RZ ;  /* 0xc0d555550b0c7810 */ /* 0x040fe20007ffe0ff */
[----:B------:R-:W-:Y:S01]  /*09e0*/  FFMA R19, R20, R19, R20 ;  /* 0x0000001314137223 */ /* 0x000fe20000000014 */
[----:B------:R-:W-:Y:S01]  /*09f0*/  IMAD.MOV.U32 R20, RZ, RZ, 0x7f800000 ;  /* 0x7f800000ff147424 */ /* 0x000fe200078e00ff */
[----:B------:R-:W-:Y:S02]  /*0a00*/  FSETP.NEU.AND P2, PT, R11, RZ, PT ;  /* 0x000000ff0b00720b */ /* 0x000fe40003f4d000 */
[----:B------:R-:W-:-:S04]  /*0a10*/  LOP3.LUT R18, R12, 0xff800000, RZ, 0xc0, !PT ;  /* 0xff8000000c127812 */ /* 0x000fc800078ec0ff */
[-C--:B------:R-:W-:Y:S02]  /*0a20*/  IADD3 R12, PT, PT, R11, -R18.reuse, RZ ;  /* 0x800000120b0c7210 */ /* 0x080fe40007ffe0ff */
[----:B------:R-:W-:-:S03]  /*0a30*/  I2FP.F32.S32 R18, R18 ;  /* 0x0000001200127245 */ /* 0x000fc60000201400 */
[----:B------:R-:W-:-:S04]  /*0a40*/  FADD R12, R12, -1 ;  /* 0xbf8000000c0c7421 */ /* 0x000fc80000000000 */
[----:B------:R-:W-:-:S04]  /*0a50*/  FFMA R13, R12, -R13, 0.14084610342979431152 ;  /* 0x3e1039f60c0d7423 */ /* 0x000fc8000000080d */
[----:B------:R-:W-:-:S04]  /*0a60*/  FFMA R13, R12, R13, -0.12148627638816833496 ;  /* 0xbdf8cdcc0c0d7423 */ /* 0x000fc8000000000d */
[----:B------:R-:W-:-:S04]  /*0a70*/  FFMA R13, R12, R13, 0.13980610668659210205 ;  /* 0x3e0f29550c0d7423 */ /* 0x000fc8000000000d */
[----:B------:R-:W-:-:S04]  /*0a80*/  FFMA R13, R12, R13, -0.16684235632419586182 ;  /* 0xbe2ad8b90c0d7423 */ /* 0x000fc8000000000d */
[----:B------:R-:W-:-:S04]  /*0a90*/  FFMA R13, R12, R13, 0.20012299716472625732 ;  /* 0x3e4ced0b0c0d7423 */ /* 0x000fc8000000000d */
[----:B------:R-:W-:-:S04]  /*0aa0*/  FFMA R13, R12, R13, -0.24999669194221496582 ;  /* 0xbe7fff220c0d7423 */ /* 0x000fc8000000000d */
[----:B------:R-:W-:-:S04]  /*0ab0*/  FFMA R13, R12, R13, 0.33333182334899902344 ;  /* 0x3eaaaa780c0d7423 */ /* 0x000fc8000000000d */
[C---:B------:R-:W-:Y:S01]  /*0ac0*/  FFMA R15, R12.reuse, R13, -0.5 ;  /* 0xbf0000000c0f7423 */ /* 0x040fe2000000000d */
[----:B------:R-:W-:Y:S02]  /*0ad0*/  FSEL R13, RZ, -23, P0 ;  /* 0xc1b80000ff0d7808 */ /* 0x000fe40000000000 */
[----:B------:R-:W-:Y:S01]  /*0ae0*/  ISETP.GT.U32.AND P0, PT, R11, 0x7f7fffff, PT ;  /* 0x7f7fffff0b00780c */ /* 0x000fe20003f04070 */
[----:B------:R-:W-:Y:S02]  /*0af0*/  FMUL R15, R12, R15 ;  /* 0x0000000f0c0f7220 */ /* 0x000fe40000400000 */
[----:B------:R-:W-:Y:S02]  /*0b00*/  FFMA R13, R18, 1.1920928955078125e-07, R13 ;  /* 0x34000000120d7823 */ /* 0x000fe4000000000d */
[----:B------:R-:W-:-:S04]  /*0b10*/  FFMA R12, R12, R15, R12 ;  /* 0x0000000f0c0c7223 */ /* 0x000fc8000000000c */
[----:B------:R-:W-:Y:S01]  /*0b20*/  FFMA R18, R13, 0.69314718246459960938, R12 ;  /* 0x3f3172180d127823 */ /* 0x000fe2000000000c */
[----:B------:R-:W-:-:S03]  /*0b30*/  FFMA R12, R3, R19, RZ ;  /* 0x00000013030c7223 */ /* 0x000fc600000000ff */
[----:B------:R-:W-:Y:S01]  /*0b40*/  @P0 FFMA R18, R11, R20, +INF ;  /* 0x7f8000000b120423 */ /* 0x000fe20000000014 */
[----:B------:R-:W-:-:S04]  /*0b50*/  FFMA R11, -R17, R12, R3 ;  /* 0x0000000c110b7223 */ /* 0x000fc80000000103 */
[----:B------:R-:W-:Y:S01]  /*0b60*/  FFMA R11, R19, R11, R12 ;  /* 0x0000000b130b7223 */ /* 0x000fe2000000000c */
[----:B------:R-:W-:Y:S01]  /*0b70*/  FSEL R18, -R18, +INF , P2 ;  /* 0x7f80000012127808 */ /* 0x000fe20001000100 */
[----:B-1----:R-:W-:Y:S06]  /*0b80*/  @!P1 BRA `(.L_x_431) ;  /* 0x0000000000109947 */ /* 0x002fec0003800000 */
[----:B------:R-:W-:Y:S02]  /*0b90*/  MOV R11, R3 ;  /* 0x00000003000b7202 */ /* 0x000fe40000000f00 */
[----:B------:R-:W-:Y:S02]  /*0ba0*/  MOV R12, R17 ;  /* 0x00000011000c7202 */ /* 0x000fe40000000f00 */
[----:B------:R-:W-:-:S07]  /*0bb0*/  MOV R19, 0xbd0 ;  /* 0x00000bd000137802 */ /* 0x000fce0000000f00 */
[----:B------:R-:W-:Y:S05]  /*0bc0*/  CALL.REL.NOINC `($__internal_0_$__cuda_sm3x_div_rn_noftz_f32_slowpath) ;  /* 0x0000000800587944 */ /* 0x000fea0003c00000 */
.L_x_431:
[----:B------:R-:W-:Y:S05]  /*0bd0*/  BSYNC.RECONVERGENT B2 ;  /* 0x0000000000027941 */ /* 0x000fea0003800200 */
.L_x_430:
[----:B------:R-:W0:Y:S01]  /*0be0*/  LDC.64 R12, c[0x0][0x398] ;  /* 0x0000e600ff0c7b82 */ /* 0x000e220000000a00 */
[----:B------:R-:W1:Y:S01]  /*0bf0*/  MUFU.RCP R20, R17 ;  /* 0x0000001100147308 */ /* 0x000e620000001000 */
[----:B------:R-:W-:Y:S07]  /*0c00*/  BSSY.RECONVERGENT B2, `(.L_x_432) ;  /* 0x000000f000027945 */ /* 0x000fee0003800200 */
[----:B------:R-:W2:Y:S01]  /*0c10*/  FCHK P0, R2, R17 ;  /* 0x0000001102007302 */ /* 0x000ea20000000000 */
[----:B-1----:R-:W-:-:S04]  /*0c20*/  FFMA R3, -R17, R20, 1 ;  /* 0x3f80000011037423 */ /* 0x002fc80000000114 */
[----:B------:R-:W-:Y:S01]  /*0c30*/  FFMA R20, R20, R3, R20 ;  /* 0x0000000314147223 */ /* 0x000fe20000000014 */
[----:B0-----:R-:W-:-:S04]  /*0c40*/  IMAD.WIDE R14, R14, 0x4, R12 ;  /* 0x000000040e0e7825 */ /* 0x001fc800078e020c */
[----:B------:R-:W-:Y:S01]  /*0c50*/  FFMA R3, R2, R20, RZ ;  /* 0x0000001402037223 */ /* 0x000fe200000000ff */
[----:B------:R0:W-:Y:S03]  /*0c60*/  STG.E desc[UR4][R14.64], R11 ;  /* 0x0000000b0e007986 */ /* 0x0001e6000c101904 */
[----:B------:R-:W-:-:S04]  /*0c70*/  FFMA R12, -R17, R3, R2 ;  /* 0x00000003110c7223 */ /* 0x000fc80000000102 */
[----:B------:R-:W-:Y:S01]  /*0c80*/  FFMA R3, R20, R12, R3 ;  /* 0x0000000c14037223 */ /* 0x000fe20000000003 */
[----:B--2---:R-:W-:Y:S06]  /*0c90*/  @!P0 BRA `(.L_x_433) ;  /* 0x0000000000148947 */ /* 0x004fec0003800000 */
[----:B0-----:R-:W-:Y:S02]  /*0ca0*/  MOV R11, R2 ;  /* 0x00000002000b7202 */ /* 0x001fe40000000f00 */
[----:B------:R-:W-:Y:S02]  /*0cb0*/  MOV R12, R17 ;  /* 0x00000011000c7202 */ /* 0x000fe40000000f00 */
[----:B------:R-:W-:-:S07]  /*0cc0*/  MOV R19, 0xce0 ;  /* 0x00000ce000137802 */ /* 0x000fce0000000f00 */
[----:B------:R-:W-:Y:S05]  /*0cd0*/  CALL.REL.NOINC `($__internal_0_$__cuda_sm3x_div_rn_noftz_f32_slowpath) ;  /* 0x0000000800147944 */ /* 0x000fea0003c00000 */
[----:B------:R-:W-:-:S07]  /*0ce0*/  IMAD.MOV.U32 R3, RZ, RZ, R11 ;  /* 0x000000ffff037224 */ /* 0x000fce00078e000b */
.L_x_433:
[----:B------:R-:W-:Y:S05]  /*0cf0*/  BSYNC.RECONVERGENT B2 ;  /* 0x0000000000027941 */ /* 0x000fea0003800200 */
.L_x_432:
[----:B------:R-:W0:Y:S01]  /*0d00*/  MUFU.RCP R2, R17 ;  /* 0x0000001100027308 */ /* 0x000e220000001000 */
[----:B------:R1:W-:Y:S01]  /*0d10*/  STG.E desc[UR4][R14.64+0x4], R3 ;  /* 0x000004030e007986 */ /* 0x0003e2000c101904 */
[----:B------:R-:W-:Y:S06]  /*0d20*/  BSSY.RECONVERGENT B2, `(.L_x_434) ;  /* 0x000000c000027945 */ /* 0x000fec0003800200 */
[----:B------:R-:W2:Y:S01]  /*0d30*/  FCHK P0, R0, R17 ;  /* 0x0000001100007302 */ /* 0x000ea20000000000 */
[----:B0-----:R-:W-:-:S04]  /*0d40*/  FFMA R11, -R17, R2, 1 ;  /* 0x3f800000110b7423 */ /* 0x001fc80000000102 */
[----:B------:R-:W-:-:S04]  /*0d50*/  FFMA R13, R2, R11, R2 ;  /* 0x0000000b020d7223 */ /* 0x000fc80000000002 */
[----:B------:R-:W-:-:S04]  /*0d60*/  FFMA R2, R0, R13, RZ ;  /* 0x0000000d00027223 */ /* 0x000fc800000000ff */
[----:B------:R-:W-:-:S04]  /*0d70*/  FFMA R11, -R17, R2, R0 ;  /* 0x00000002110b7223 */ /* 0x000fc80000000100 */
[----:B------:R-:W-:Y:S01]  /*0d80*/  FFMA R11, R13, R11, R2 ;  /* 0x0000000b0d0b7223 */ /* 0x000fe20000000002 */
[----:B-12---:R-:W-:Y:S06]  /*0d90*/  @!P0 BRA `(.L_x_435) ;  /* 0x0000000000108947 */ /* 0x006fec0003800000 */
[----:B------:R-:W-:Y:S02]  /*0da0*/  MOV R11, R0 ;  /* 0x00000000000b7202 */ /* 0x000fe40000000f00 */
[----:B------:R-:W-:Y:S02]  /*0db0*/  MOV R12, R17 ;  /* 0x00000011000c7202 */ /* 0x000fe40000000f00 */
[----:B------:R-:W-:-:S07]  /*0dc0*/  MOV R19, 0xde0 ;  /* 0x00000de000137802 */ /* 0x000fce0000000f00 */
[----:B------:R-:W-:Y:S05]  /*0dd0*/  CALL.REL.NOINC `($__internal_0_$__cuda_sm3x_div_rn_noftz_f32_slowpath) ;  /* 0x0000000400d47944 */ /* 0x000fea0003c00000 */
.L_x_435:
[----:B------:R-:W-:Y:S05]  /*0de0*/  BSYNC.RECONVERGENT B2 ;  /* 0x0000000000027941 */ /* 0x000fea0003800200 */
.L_x_434:
        /* <DEDUP_REMOVED lines=14> */
[----:B------:R-:W-:-:S07]  /*0ed0*/  IMAD.MOV.U32 R3, RZ, RZ, R11 ;  /* 0x000000ffff037224 */ /* 0x000fce00078e000b */
.L_x_437:
[----:B------:R-:W-:Y:S05]  /*0ee0*/  BSYNC.RECONVERGENT B2 ;  /* 0x0000000000027941 */ /* 0x000fea0003800200 */
.L_x_436:
        /* <DEDUP_REMOVED lines=14> */
.L_x_439:
[----:B------:R-:W-:Y:S05]  /*0fd0*/  BSYNC.RECONVERGENT B2 ;  /* 0x0000000000027941 */ /* 0x000fea0003800200 */
.L_x_438:
        /* <DEDUP_REMOVED lines=15> */
.L_x_441:
[----:B------:R-:W-:Y:S05]  /*10d0*/  BSYNC.RECONVERGENT B2 ;  /* 0x0000000000027941 */ /* 0x000fea0003800200 */
.L_x_440:
        /* <DEDUP_REMOVED lines=14> */
[----:B------:R-:W-:-:S07]  /*11c0*/  MOV R5, R11 ;  /* 0x0000000b00057202 */ /* 0x000fce0000000f00 */
.L_x_443:
[----:B------:R-:W-:Y:S05]  /*11d0*/  BSYNC.RECONVERGENT B2 ;  /* 0x0000000000027941 */ /* 0x000fea0003800200 */
.L_x_442:
        /* <DEDUP_REMOVED lines=10> */
[----:B------:R-:W-:Y:S01]  /*1280*/  MOV R11, R8 ;  /* 0x00000008000b7202 */ /* 0x000fe20000000f00 */
[----:B------:R-:W-:Y:S01]  /*1290*/  IMAD.MOV.U32 R12, RZ, RZ, R17 ;  /* 0x000000ffff0c7224 */ /* 0x000fe200078e0011 */
[----:B------:R-:W-:-:S07]  /*12a0*/  MOV R19, 0x12c0 ;  /* 0x000012c000137802 */ /* 0x000fce0000000f00 */
[----:B------:R-:W-:Y:S05]  /*12b0*/  CALL.REL.NOINC `($__internal_0_$__cuda_sm3x_div_rn_noftz_f32_slowpath) ;  /* 0x00000000009c7944 */ /* 0x000fea0003c00000 */
[----:B------:R-:W-:-:S07]  /*12c0*/  MOV R3, R11 ;  /* 0x0000000b00037202 */ /* 0x000fce0000000f00 */
.L_x_445:
[----:B------:R-:W-:Y:S05]  /*12d0*/  BSYNC.RECONVERGENT B2 ;  /* 0x0000000000027941 */ /* 0x000fea0003800200 */
.L_x_444:
        /* <DEDUP_REMOVED lines=15> */
.L_x_447:
[----:B------:R-:W-:Y:S05]  /*13d0*/  BSYNC.RECONVERGENT B2 ;  /* 0x0000000000027941 */ /* 0x000fea0003800200 */
.L_x_446:
        /* <DEDUP_REMOVED lines=10> */
[----:B------:R-:W-:Y:S01]  /*1480*/  IMAD.MOV.U32 R11, RZ, RZ, R10 ;  /* 0x000000ffff0b7224 */ /* 0x000fe200078e000a */
[----:B------:R-:W-:Y:S02]  /*1490*/  MOV R12, R17 ;  /* 0x00000011000c7202 */ /* 0x000fe40000000f00 */
[----:B------:R-:W-:-:S07]  /*14a0*/  MOV R19, 0x14c0 ;  /* 0x000014c000137802 */ /* 0x000fce0000000f00 */
[----:B------:R-:W-:Y:S05]  /*14b0*/  CALL.REL.NOINC `($__internal_0_$__cuda_sm3x_div_rn_noftz_f32_slowpath) ;  /* 0x00000000001c7944 */ /* 0x000fea0003c00000 */
[----:B------:R-:W-:-:S07]  /*14c0*/  MOV R7, R11 ;  /* 0x0000000b00077202 */ /* 0x000fce0000000f00 */
.L_x_449:
[----:B------:R-:W-:Y:S05]  /*14d0*/  BSYNC.RECONVERGENT B2 ;  /* 0x0000000000027941 */ /* 0x000fea0003800200 */
.L_x_448:
[----:B------:R-:W0:Y:S01]  /*14e0*/  LDC.64 R2, c[0x0][0x390] ;  /* 0x0000e400ff027b82 */ /* 0x000e220000000a00 */
[----:B------:R-:W-:Y:S01]  /*14f0*/  STG.E desc[UR4][R14.64+0x24], R7 ;  /* 0x000024070e007986 */ /* 0x000fe2000c101904 */
[----:B0-----:R-:W-:-:S05]  /*1500*/  IMAD.WIDE R16, R16, 0x4, R2 ;  /* 0x0000000410107825 */ /* 0x001fca00078e0202 */
[----:B------:R-:W-:Y:S01]  /*1510*/  STG.E desc[UR4][R16.64], R18 ;  /* 0x0000001210007986 */ /* 0x000fe2000c101904 */
[----:B------:R-:W-:Y:S05]  /*1520*/  EXIT ;  /* 0x000000000000794d */ /* 0x000fea0003800000 */
        .weak           $__internal_0_$__cuda_sm3x_div_rn_noftz_f32_slowpath
        .type           $__internal_0_$__cuda_sm3x_div_rn_noftz_f32_slowpath,@function
        .size           $__internal_0_$__cuda_sm3x_div_rn_noftz_f32_slowpath,(.L_x_478 - $__internal_0_$__cuda_sm3x_div_rn_noftz_f32_slowpath)
$__internal_0_$__cuda_sm3x_div_rn_noftz_f32_slowpath:
[----:B------:R-:W-:Y:S01]  /*1530*/  SHF.R.U32.HI R13, RZ, 0x17, R12 ;  /* 0x00000017ff0d7819 */ /* 0x000fe2000001160c */
[----:B------:R-:W-:Y:S01]  /*1540*/  BSSY.RECONVERGENT B0, `(.L_x_450) ;  /* 0x0000062000007945 */ /* 0x000fe20003800200 */
[----:B------:R-:W-:Y:S02]  /*1550*/  SHF.R.U32.HI R21, RZ, 0x17, R11 ;  /* 0x00000017ff157819 */ /* 0x000fe4000001160b */
[----:B------:R-:W-:Y:S02]  /*1560*/  LOP3.LUT R13, R13, 0xff, RZ, 0xc0, !PT ;  /* 0x000000ff0d0d7812 */ /* 0x000fe400078ec0ff */
[----:B------:R-:W-:Y:S02]  /*1570*/  LOP3.LUT R21, R21, 0xff, RZ, 0xc0, !PT ;  /* 0x000000ff15157812 */ /* 0x000fe400078ec0ff */
[----:B------:R-:W-:Y:S02]  /*1580*/  IADD3 R23, PT, PT, R13, -0x1, RZ ;  /* 0xffffffff0d177810 */ /* 0x000fe40007ffe0ff */
[----:B------:R-:W-:-:S02]  /*1590*/  IADD3 R22, PT, PT, R21, -0x1, RZ ;  /* 0xffffffff15167810 */ /* 0x000fc40007ffe0ff */
[----:B------:R-:W-:-:S04]  /*15a0*/  ISETP.GT.U32.AND P0, PT, R23, 0xfd, PT ;  /* 0x000000fd1700780c */ /* 0x000fc80003f04070 */
[----:B------:R-:W-:-:S13]  /*15b0*/  ISETP.GT.U32.OR P0, PT, R22, 0xfd, P0 ;  /* 0x000000fd1600780c */ /* 0x000fda0000704470 */
[----:B------:R-:W-:Y:S01]  /*15c0*/  @!P0 IMAD.MOV.U32 R20, RZ, RZ, RZ ;  /* 0x000000ffff148224 */ /* 0x000fe200078e00ff */
[----:B------:R-:W-:Y:S06]  /*15d0*/  @!P0 BRA `(.L_x_451) ;  /* 0x00000000005c8947 */ /* 0x000fec0003800000 */
[----:B------:R-:W-:Y:S02]  /*15e0*/  FSETP.GTU.FTZ.AND P0, PT, |R11|, +INF , PT ;  /* 0x7f8000000b00780b */ /* 0x000fe40003f1c200 */
[----:B------:R-:W-:-:S04]  /*15f0*/  FSETP.GTU.FTZ.AND P1, PT, |R12|, +INF , PT ;  /* 0x7f8000000c00780b */ /* 0x000fc80003f3c200 */
[----:B------:R-:W-:-:S13]  /*1600*/  PLOP3.LUT P0, PT, P0, P1, PT, 0xf8, 0x8f ;  /* 0x00000000008f781c */ /* 0x000fda0000703f70 */
[----:B------:R-:W-:Y:S05]  /*1610*/  @P0 BRA `(.L_x_452) ;  /* 0x00000004004c0947 */ /* 0x000fea0003800000 */
[----:B------:R-:W-:-:S13]  /*1620*/  LOP3.LUT P0, RZ, R12, 0x7fffffff, R11, 0xc8, !PT ;  /* 0x7fffffff0cff7812 */ /* 0x000fda000780c80b */
[----:B------:R-:W-:Y:S05]  /*1630*/  @!P0 BRA `(.L_x_453) ;  /* 0x00000004003c8947 */ /* 0x000fea0003800000 */
[C---:B------:R-:W-:Y:S02]  /*1640*/  FSETP.NEU.FTZ.AND P0, PT, |R11|.reuse, +INF , PT ;  /* 0x7f8000000b00780b */ /* 0x040fe40003f1d200 */
[----:B------:R-:W-:Y:S02]  /*1650*/  FSETP.NEU.FTZ.AND P2, PT, |R12|, +INF , PT ;  /* 0x7f8000000c00780b */ /* 0x000fe40003f5d200 */
[----:B------:R-:W-:-:S11]  /*1660*/  FSETP.NEU.FTZ.AND P1, PT, |R11|, +INF , PT ;  /* 0x7f8000000b00780b */ /* 0x000fd60003f3d200 */
[----:B------:R-:W-:Y:S05]  /*1670*/  @!P2 BRA !P0, `(.L_x_453) ;  /* 0x00000004002ca947 */ /* 0x000fea0004000000 */
[----:B------:R-:W-:-:S04]  /*1680*/  LOP3.LUT P0, RZ, R11, 0x7fffffff, RZ, 0xc0, !PT ;  /* 0x7fffffff0bff7812 */ /* 0x000fc8000780c0ff */
[----:B------:R-:W-:-:S13]  /*1690*/  PLOP3.LUT P0, PT, P2, P0, PT, 0x2f, 0xf2 ;  /* 0x0000000000f2781c */ /* 0x000fda0001700577 */
[----:B------:R-:W-:Y:S05]  /*16a0*/  @P0 BRA `(.L_x_454) ;  /* 0x0000000400180947 */ /* 0x000fea0003800000 */
[----:B------:R-:W-:-:S04]  /*16b0*/  LOP3.LUT P0, RZ, R12, 0x7fffffff, RZ, 0xc0, !PT ;  /* 0x7fffffff0cff7812 */ /* 0x000fc8000780c0ff */
[----:B------:R-:W-:-:S13]  /*16c0*/  PLOP3.LUT P0, PT, P1, P0, PT, 0x2f, 0xf2 ;  /* 0x0000000000f2781c */ /* 0x000fda0000f00577 */
[----:B------:R-:W-:Y:S05]  /*16d0*/  @P0 BRA `(.L_x_455) ;  /* 0x0000000400000947 */ /* 0x000fea0003800000 */
[----:B------:R-:W-:Y:S02]  /*16e0*/  ISETP.GE.AND P0, PT, R22, RZ, PT ;  /* 0x000000ff1600720c */ /* 0x000fe40003f06270 */
[----:B------:R-:W-:-:S11]  /*16f0*/  ISETP.GE.AND P1, PT, R23, RZ, PT ;  /* 0x000000ff1700720c */ /* 0x000fd60003f26270 */
[----:B------:R-:W-:Y:S01]  /*1700*/  @P0 MOV R20, RZ ;  /* 0x000000ff00140202 */ /* 0x000fe20000000f00 */
[----:B------:R-:W-:Y:S01]  /*1710*/  @!P0 FFMA R11, R11, 1.84467440737095516160e+19, RZ ;  /* 0x5f8000000b0b8823 */ /* 0x000fe200000000ff */
[----:B------:R-:W-:Y:S01]  /*1720*/  @!P0 MOV R20, 0xffffffc0 ;  /* 0xffffffc000148802 */ /* 0x000fe20000000f00 */
[----:B------:R-:W-:-:S03]  /*1730*/  @!P1 FFMA R12, R12, 1.84467440737095516160e+19, RZ ;  /* 0x5f8000000c0c9823 */ /* 0x000fc600000000ff */
[----:B------:R-:W-:-:S07]  /*1740*/  @!P1 IADD3 R20, PT, PT, R20, 0x40, RZ ;  /* 0x0000004014149810 */ /* 0x000fce0007ffe0ff */
.L_x_451:
[----:B------:R-:W-:Y:S01]  /*1750*/  LEA R23, R13, 0xc0800000, 0x17 ;  /* 0xc08000000d177811 */ /* 0x000fe200078eb8ff */
[----:B------:R-:W-:Y:S03]  /*1760*/  BSSY.RECONVERGENT B1, `(.L_x_456) ;  /* 0x0000036000017945 */ /* 0x000fe60003800200 */
[----:B------:R-:W-:Y:S01]  /*1770*/  IADD3 R23, PT, PT, -R23, R12, RZ ;  /* 0x0000000c17177210 */ /* 0x000fe20007ffe1ff */
[----:B------:R-:W-:-:S03]  /*1780*/  VIADD R12, R21, 0xffffff81 ;  /* 0xffffff81150c7836 */ /* 0x000fc60000000000 */
[----:B------:R-:W0:Y:S01]  /*1790*/  MUFU.RCP R25, R23 ;  /* 0x0000001700197308 */ /* 0x000e220000001000 */
[----:B------:R-:W-:Y:S01]  /*17a0*/  FADD.FTZ R22, -R23, -RZ ;  /* 0x800000ff17167221 */ /* 0x000fe20000010100 */
[C---:B------:R-:W-:Y:S01]  /*17b0*/  IMAD R11, R12.reuse, -0x800000, R11 ;  /* 0xff8000000c0b7824 */ /* 0x040fe200078e020b */
[----:B------:R-:W-:-:S04]  /*17c0*/  IADD3 R13, PT, PT, R12, 0x7f, -R13 ;  /* 0x0000007f0c0d7810 */ /* 0x000fc80007ffe80d */
[----:B------:R-:W-:Y:S01]  /*17d0*/  IADD3 R13, PT, PT, R13, R20, RZ ;  /* 0x000000140d0d7210 */ /* 0x000fe20007ffe0ff */
[----:B0-----:R-:W-:-:S04]  /*17e0*/  FFMA R24, R25, R22, 1 ;  /* 0x3f80000019187423 */ /* 0x001fc80000000016 */
[----:B------:R-:W-:-:S04]  /*17f0*/  FFMA R24, R25, R24, R25 ;  /* 0x0000001819187223 */ /* 0x000fc80000000019 */
[----:B------:R-:W-:-:S04]  /*1800*/  FFMA R21, R11, R24, RZ ;  /* 0x000000180b157223 */ /* 0x000fc800000000ff */
[----:B------:R-:W-:-:S04]  /*1810*/  FFMA R25, R22, R21, R11 ;  /* 0x0000001516197223 */ /* 0x000fc8000000000b */
[----:B------:R-:W-:-:S04]  /*1820*/  FFMA R21, R24, R25, R21 ;  /* 0x0000001918157223 */ /* 0x000fc80000000015 */
[----:B------:R-:W-:-:S04]  /*1830*/  FFMA R22, R22, R21, R11 ;  /* 0x0000001516167223 */ /* 0x000fc8000000000b */
[----:B------:R-:W-:-:S05]  /*1840*/  FFMA R11, R24, R22, R21 ;  /* 0x00000016180b7223 */ /* 0x000fca0000000015 */
[----:B------:R-:W-:-:S04]  /*1850*/  SHF.R.U32.HI R12, RZ, 0x17, R11 ;  /* 0x00000017ff0c7819 */ /* 0x000fc8000001160b */
[----:B------:R-:W-:-:S04]  /*1860*/  LOP3.LUT R12, R12, 0xff, RZ, 0xc0, !PT ;  /* 0x000000ff0c0c7812 */ /* 0x000fc800078ec0ff */
[----:B------:R-:W-:-:S04]  /*1870*/  IADD3 R12, PT, PT, R12, R13, RZ ;  /* 0x0000000d0c0c7210 */ /* 0x000fc80007ffe0ff */
[----:B------:R-:W-:-:S04]  /*1880*/  IADD3 R20, PT, PT, R12, -0x1, RZ ;  /* 0xffffffff0c147810 */ /* 0x000fc80007ffe0ff */
[----:B------:R-:W-:-:S13]  /*1890*/  ISETP.GE.U32.AND P0, PT, R20, 0xfe, PT ;  /* 0x000000fe1400780c */ /* 0x000fda0003f06070 */
[----:B------:R-:W-:Y:S05]  /*18a0*/  @!P0 BRA `(.L_x_457) ;  /* 0x0000000000808947 */ /* 0x000fea0003800000 */
[----:B------:R-:W-:-:S13]  /*18b0*/  ISETP.GT.AND P0, PT, R12, 0xfe, PT ;  /* 0x000000fe0c00780c */ /* 0x000fda0003f04270 */
[----:B------:R-:W-:Y:S05]  /*18c0*/  @P0 BRA `(.L_x_458) ;  /* 0x00000000006c0947 */ /* 0x000fea0003800000 */
[----:B------:R-:W-:-:S13]  /*18d0*/  ISETP.GE.AND P0, PT, R12, 0x1, PT ;  /* 0x000000010c00780c */ /* 0x000fda0003f06270 */
[----:B------:R-:W-:Y:S05]  /*18e0*/  @P0 BRA `(.L_x_459) ;  /* 0x0000000000740947 */ /* 0x000fea0003800000 */
[----:B------:R-:W-:Y:S02]  /*18f0*/  ISETP.GE.AND P0, PT, R12, -0x18, PT ;  /* 0xffffffe80c00780c */ /* 0x000fe40003f06270 */
[----:B------:R-:W-:-:S11]  /*1900*/  LOP3.LUT R11, R11, 0x80000000, RZ, 0xc0, !PT ;  /* 0x800000000b0b7812 */ /* 0x000fd600078ec0ff */
[----:B------:R-:W-:Y:S05]  /*1910*/  @!P0 BRA `(.L_x_459) ;  /* 0x0000000000688947 */ /* 0x000fea0003800000 */
[-CC-:B------:R-:W-:Y:S01]  /*1920*/  FFMA.RZ R13, R24, R22.reuse, R21.reuse ;  /* 0x00000016180d7223 */ /* 0x180fe2000000c015 */
[C---:B------:R-:W-:Y:S02]  /*1930*/  ISETP.NE.AND P2, PT, R12.reuse, RZ, PT ;  /* 0x000000ff0c00720c */ /* 0x040fe40003f45270 */
[----:B------:R-:W-:Y:S02]  /*1940*/  ISETP.NE.AND P1, PT, R12, RZ, PT ;  /* 0x000000ff0c00720c */ /* 0x000fe40003f25270 */
[----:B------:R-:W-:Y:S01]  /*1950*/  LOP3.LUT R20, R13, 0x7fffff, RZ, 0xc0, !PT ;  /* 0x007fffff0d147812 */ /* 0x000fe200078ec0ff */
[CCC-:B------:R-:W-:Y:S01]  /*1960*/  FFMA.RP R13, R24.reuse, R22.reuse, R21.reuse ;  /* 0x00000016180d7223 */ /* 0x1c0fe20000008015 */
[----:B------:R-:W-:Y:S01]  /*1970*/  FFMA.RM R22, R24, R22, R21 ;  /* 0x0000001618167223 */ /* 0x000fe20000004015 */
[----:B------:R-:W-:Y:S01]  /*1980*/  IADD3 R21, PT, PT, R12, 0x20, RZ ;  /* 0x000000200c157810 */ /* 0x000fe20007ffe0ff */
[----:B------:R-:W-:Y:S01]  /*1990*/  IMAD.MOV R12, RZ, RZ, -R12 ;  /* 0x000000ffff0c7224 */ /* 0x000fe200078e0a0c */
[----:B------:R-:W-:-:S02]  /*19a0*/  LOP3.LUT R20, R20, 0x800000, RZ, 0xfc, !PT ;  /* 0x0080000014147812 */ /* 0x000fc400078efcff */
[----:B------:R-:W-:Y:S02]  /*19b0*/  FSETP.NEU.FTZ.AND P0, PT, R13, R22, PT ;  /* 0x000000160d00720b */ /* 0x000fe40003f1d000 */
[----:B------:R-:W-:Y:S02]  /*19c0*/  SHF.L.U32 R21, R20, R21, RZ ;  /* 0x0000001514157219 */ /* 0x000fe400000006ff */
[----:B------:R-:W-:Y:S02]  /*19d0*/  SEL R13, R12, RZ, P2 ;  /* 0x000000ff0c0d7207 */ /* 0x000fe40001000000 */
[----:B------:R-:W-:Y:S02]  /*19e0*/  ISETP.NE.AND P1, PT, R21, RZ, P1 ;  /* 0x000000ff1500720c */ /* 0x000fe40000f25270 */
[----:B------:R-:W-:Y:S02]  /*19f0*/  SHF.R.U32.HI R13, RZ, R13, R20 ;  /* 0x0000000dff0d7219 */ /* 0x000fe40000011614 */
[----:B------:R-:W-:-:S02]  /*1a00*/  PLOP3.LUT P0, PT, P0, P1, PT, 0xf8, 0x8f ;  /* 0x00000000008f781c */ /* 0x000fc40000703f70 */
[----:B------:R-:W-:Y:S02]  /*1a10*/  SHF.R.U32.HI R21, RZ, 0x1, R13 ;  /* 0x00000001ff157819 */ /* 0x000fe4000001160d */
[----:B------:R-:W-:-:S04]  /*1a20*/  SEL R12, RZ, 0x1, !P0 ;  /* 0x00000001ff0c7807 */ /* 0x000fc80004000000 */
[----:B------:R-:W-:-:S04]  /*1a30*/  LOP3.LUT R12, R12, 0x1, R21, 0xf8, !PT ;  /* 0x000000010c0c7812 */ /* 0x000fc800078ef815 */
[----:B------:R-:W-:-:S04]  /*1a40*/  LOP3.LUT R12, R12, R13, RZ, 0xc0, !PT ;  /* 0x0000000d0c0c7212 */ /* 0x000fc800078ec0ff */
[----:B------:R-:W-:-:S04]  /*1a50*/  IADD3 R12, PT, PT, R21, R12, RZ ;  /* 0x0000000c150c7210 */ /* 0x000fc80007ffe0ff */
[----:B------:R-:W-:Y:S01]  /*1a60*/  LOP3.LUT R11, R12, R11, RZ, 0xfc, !PT ;  /* 0x0000000b0c0b7212 */ /* 0x000fe200078efcff */
[----:B------:R-:W-:Y:S06]  /*1a70*/  BRA `(.L_x_459) ;  /* 0x0000000000107947 */ /* 0x000fec0003800000 */
.L_x_458:
[----:B------:R-:W-:-:S04]  /*1a80*/  LOP3.LUT R11, R11, 0x80000000, RZ, 0xc0, !PT ;  /* 0x800000000b0b7812 */ /* 0x000fc800078ec0ff */
[----:B------:R-:W-:Y:S01]  /*1a90*/  LOP3.LUT R11, R11, 0x7f800000, RZ, 0xfc, !PT ;  /* 0x7f8000000b0b7812 */ /* 0x000fe200078efcff */
[----:B------:R-:W-:Y:S06]  /*1aa0*/  BRA `(.L_x_459) ;  /* 0x0000000000047947 */ /* 0x000fec0003800000 */
.L_x_457:
[----:B------:R-:W-:-:S07]  /*1ab0*/  LEA R11, R13, R11, 0x17 ;  /* 0x0000000b0d0b7211 */ /* 0x000fce00078eb8ff */
.L_x_459:
[----:B------:R-:W-:Y:S05]  /*1ac0*/  BSYNC.RECONVERGENT B1 ;  /* 0x0000000000017941 */ /* 0x000fea0003800200 */
.L_x_456:
[----:B------:R-:W-:Y:S05]  /*1ad0*/  BRA `(.L_x_460) ;  /* 0x0000000000207947 */ /* 0x000fea0003800000 */
.L_x_455:
[----:B------:R-:W-:-:S04]  /*1ae0*/  LOP3.LUT R11, R12, 0x80000000, R11, 0x48, !PT ;  /* 0x800000000c0b7812 */ /* 0x000fc800078e480b */
[----:B------:R-:W-:Y:S01]  /*1af0*/  LOP3.LUT R11, R11, 0x7f800000, RZ, 0xfc, !PT ;  /* 0x7f8000000b0b7812 */ /* 0x000fe200078efcff */
[----:B------:R-:W-:Y:S06]  /*1b00*/  BRA `(.L_x_460) ;  /* 0x0000000000147947 */ /* 0x000fec0003800000 */
.L_x_454:
[----:B------:R-:W-:Y:S01]  /*1b10*/  LOP3.LUT R11, R12, 0x80000000, R11, 0x48, !PT ;  /* 0x800000000c0b7812 */ /* 0x000fe200078e480b */
[----:B------:R-:W-:Y:S06]  /*1b20*/  BRA `(.L_x_460) ;  /* 0x00000000000c7947 */ /* 0x000fec0003800000 */
.L_x_453:
[----:B------:R-:W0:Y:S01]  /*1b30*/  MUFU.RSQ R11, -QNAN ;  /* 0xffc00000000b7908 */ /* 0x000e220000001400 */
[----:B------:R-:W-:Y:S05]  /*1b40*/  BRA `(.L_x_460) ;  /* 0x0000000000047947 */ /* 0x000fea0003800000 */
.L_x_452:
[----:B------:R-:W-:-:S07]  /*1b50*/  FADD.FTZ R11, R11, R12 ;  /* 0x0000000c0b0b7221 */ /* 0x000fce0000010000 */
.L_x_460:
[----:B------:R-:W-:Y:S05]  /*1b60*/  BSYNC.RECONVERGENT B0 ;  /* 0x0000000000007941 */ /* 0x000fea0003800200 */
.L_x_450:
[----:B------:R-:W-:Y:S01]  /*1b70*/  HFMA2 R13, -RZ, RZ, 0, 0 ;  /* 0x00000000ff0d7431 */ /* 0x000fe200000001ff */
[----:B------:R-:W-:-:S04]  /*1b80*/  MOV R12, R19 ;  /* 0x00000013000c7202 */ /* 0x000fc80000000f00 */
[----:B0-----:R-:W-:Y:S05]  /*1b90*/  RET.REL.NODEC R12 `(_Z32softmaxCrossEntropyForwardKernelPKfPKiPfS3_i) ;  /* 0xffffffe40c187950 */ /* 0x001fea0003c3ffff */
.L_x_461:
        /* <DEDUP_REMOVED lines=14> */
.L_x_478:


//--------------------- .text._Z15fcForwardKernelPKfS0_S0_Pfi --------------------------
	.section	.text._Z15fcForwardKernelPKfS0_S0_Pfi,"ax",@progbits
	.align	128
        .global         _Z15fcForwardKernelPKfS0_S0_Pfi
        .type           _Z15fcForwardKernelPKfS0_S0_Pfi,@function
        .size           _Z15fcForwardKernelPKfS0_S0_Pfi,(.L_x_488 - _Z15fcForwardKernelPKfS0_S0_Pfi)
        .other          _Z15fcForwardKernelPKfS0_S0_Pfi,@"STO_CUDA_ENTRY STV_DEFAULT"
_Z15fcForwardKernelPKfS0_S0_Pfi:
.text._Z15fcForwardKernelPKfS0_S0_Pfi:
[----:B------:R-:W-:Y:S01]  /*0000*/  LDC R1, c[0x0][0x37c] ;  /* 0x0000df00ff017b82 */ /* 0x000fe20000000800 */
[----:B------:R-:W0:Y:S07]  /*0010*/  S2R R0, SR_CTAID.Y ;  /* 0x0000000000007919 */ /* 0x000e2e0000002600 */
[----:B------:R-:W1:Y:S01]  /*0020*/  LDC.64 R2, c[0x0][0x380] ;  /* 0x0000e000ff027b82 */ /* 0x000e620000000a00 */
[----:B------:R-:W2:Y:S01]  /*0030*/  LDCU.64 UR10, c[0x0][0x380] ;  /* 0x00007000ff0a77ac */ /* 0x000ea20008000a00 */
[----:B------:R-:W3:Y:S01]  /*0040*/  S2R R7, SR_TID.Y ;  /* 0x0000000000077919 */ /* 0x000ee20000002200 */
[----:B------:R-:W-:Y:S01]  /*0050*/  UMOV UR4, 0x400 ;  /* 0x0000040000047882 */ /* 0x000fe20000000000 */
[----:B------:R-:W4:Y:S01]  /*0060*/  LDCU.64 UR8, c[0x0][0x358] ;  /* 0x00006b00ff0877ac */ /* 0x000f220008000a00 */
[----:B------:R-:W5:Y:S03]  /*0070*/  S2R R6, SR_TID.X ;  /* 0x0000000000067919 */ /* 0x000f660000002100 */
[----:B------:R-:W2:Y:S01]  /*0080*/  S2UR UR6, SR_CgaCtaId ;  /* 0x00000000000679c3 */ /* 0x000ea20000008800 */
[----:B------:R-:W-:Y:S01]  /*0090*/  UIADD3 UR5, UPT, UPT, UR4, 0x400, URZ ;  /* 0x0000040004057890 */ /* 0x000fe2000fffe0ff */
[----:B------:R-:W4:Y:S01]  /*00a0*/  S2R R9, SR_CTAID.X ;  /* 0x0000000000097919 */ /* 0x000f220000002500 */
[----:B------:R-:W1:Y:S05]  /*00b0*/  LDCU UR7, c[0x0][0x3a0] ;  /* 0x00007400ff0777ac */ /* 0x000e6a0008000800 */
[----:B------:R-:W1:Y:S01]  /*00c0*/  LDC.64 R22, c[0x0][0x388] ;  /* 0x0000e200ff167b82 */ /* 0x000e620000000a00 */
[----:B0-----:R-:W-:Y:S01]  /*00d0*/  IMAD R5, R0, 0x4800, RZ ;  /* 0x0000480000057824 */ /* 0x001fe200078e02ff */
[----:B--2---:R-:W-:-:S02]  /*00e0*/  ULEA UR4, UR6, UR4, 0x18 ;  /* 0x0000000406047291 */ /* 0x004fc4000f8ec0ff */
[----:B------:R-:W-:Y:S01]  /*00f0*/  ULEA UR5, UR6, UR5, 0x18 ;  /* 0x0000000506057291 */ /* 0x000fe2000f8ec0ff */
[----:B---3--:R-:W-:-:S03]  /*0100*/  LEA R21, R0, R7, 0x4 ;  /* 0x0000000700157211 */ /* 0x008fc600078e20ff */
[----:B------:R-:W-:Y:S01]  /*0110*/  LEA R19, R7, UR4, 0x6 ;  /* 0x0000000407137c11 */ /* 0x000fe2000f8e30ff */
[----:B------:R-:W-:Y:S01]  /*0120*/  UMOV UR4, 0x10 ;  /* 0x0000001000047882 */ /* 0x000fe20000000000 */
[C---:B-----5:R-:W-:Y:S01]  /*0130*/  LOP3.LUT R0, R6.reuse, R5, RZ, 0xfc, !PT ;  /* 0x0000000506007212 */ /* 0x060fe200078efcff */
[----:B------:R-:W-:Y:S01]  /*0140*/  IMAD R11, R21, 0x480, RZ ;  /* 0x00000480150b7824 */ /* 0x000fe200078e02ff */
[C---:B------:R-:W-:Y:S02]  /*0150*/  LEA R18, R6.reuse, UR5, 0x2 ;  /* 0x0000000506127c11 */ /* 0x040fe4000f8e10ff */
[-C--:B----4-:R-:W-:Y:S01]  /*0160*/  LEA R20, R9, R6.reuse, 0x4 ;  /* 0x0000000609147211 */ /* 0x090fe200078e20ff */
[----:B------:R-:W-:Y:S01]  /*0170*/  IMAD R5, R7, 0x480, R0 ;  /* 0x0000048007057824 */ /* 0x000fe200078e0200 */
[----:B------:R-:W-:Y:S01]  /*0180*/  IADD3 R4, P0, PT, R11, R6, RZ ;  /* 0x000000060b047210 */ /* 0x000fe20007f1e0ff */
[----:B------:R-:W-:Y:S01]  /*0190*/  HFMA2 R11, -RZ, RZ, 0, 0 ;  /* 0x00000000ff0b7431 */ /* 0x000fe200000001ff */
[----:B------:R-:W-:Y:S01]  /*01a0*/  LEA R17, R6, R19, 0x2 ;  /* 0x0000001306117211 */ /* 0x000fe200078e10ff */
[----:B-1----:R-:W-:Y:S01]  /*01b0*/  IMAD.WIDE.U32 R2, R5, 0x4, R2 ;  /* 0x0000000405027825 */ /* 0x002fe200078e0002 */
[----:B------:R-:W-:-:S02]  /*01c0*/  IADD3.X R5, PT, PT, RZ, RZ, RZ, P0, !PT ;  /* 0x000000ffff057210 */ /* 0x000fc400007fe4ff */
[C---:B------:R-:W-:Y:S02]  /*01d0*/  LEA R0, P0, R4.reuse, UR10, 0x2 ;  /* 0x0000000a04007c11 */ /* 0x040fe4000f8010ff */
[C---:B------:R-:W-:Y:S02]  /*01e0*/  LEA R16, R7.reuse, R18, 0x6 ;  /* 0x0000001207107211 */ /* 0x040fe400078e30ff */
[----:B------:R-:W-:Y:S01]  /*01f0*/  LEA.HI.X R5, R4, UR11, R5, 0x2, P0 ;  /* 0x0000000b04057c11 */ /* 0x000fe200080f1405 */
[----:B------:R-:W-:Y:S01]  /*0200*/  IMAD R4, R7, 0xa, R20 ;  /* 0x0000000a07047824 */ /* 0x000fe200078e0214 */
[----:B------:R-:W-:-:S04]  /*0210*/  IADD3 R0, P0, PT, R0, 0x40, RZ ;  /* 0x0000004000007810 */ /* 0x000fc80007f1e0ff */
[----:B------:R-:W-:-:S09]  /*0220*/  IADD3.X R5, PT, PT, RZ, R5, RZ, P0, !PT ;  /* 0x00000005ff057210 */ /* 0x000fd200007fe4ff */
.L_x_462:
[----:B------:R-:W-:Y:S02]  /*0230*/  ISETP.GT.U32.AND P1, PT, R6, 0x47f, PT ;  /* 0x0000047f0600780c */ /* 0x000fe40003f24070 */
[----:B------:R-:W-:Y:S02]  /*0240*/  CS2R R8, SRZ ;  /* 0x0000000000087805 */ /* 0x000fe4000001ff00 */
[----:B------:R-:W-:Y:S01]  /*0250*/  ISETP.GT.U32.AND P0, PT, R7, 0x47f, PT ;  /* 0x0000047f0700780c */ /* 0x000fe20003f04070 */
[----:B------:R-:W-:Y:S01]  /*0260*/  IMAD.WIDE R24, R4, 0x4, R22 ;  /* 0x0000000404187825 */ /* 0x000fe200078e0216 */
[----:B------:R-:W-:Y:S02]  /*0270*/  ISETP.GE.OR P1, PT, R21, UR7, P1 ;  /* 0x0000000715007c0c */ /* 0x000fe40008f26670 */
[----:B------:R-:W-:-:S11]  /*0280*/  ISETP.GT.OR P0, PT, R20, 0x9, P0 ;  /* 0x000000091400780c */ /* 0x000fd60000704670 */
[----:B------:R-:W2:Y:S04]  /*0290*/  @!P1 LDG.E R8, desc[UR8][R2.64] ;  /* 0x0000000802089981 */ /* 0x000ea8000c1e1900 */
[----:B------:R-:W3:Y:S04]  /*02a0*/  @!P0 LDG.E R9, desc[UR8][R24.64] ;  /* 0x0000000818098981 */ /* 0x000ee8000c1e1900 */
[----:B--2---:R-:W-:Y:S04]  /*02b0*/  STS [R17], R8 ;  /* 0x0000000811007388 */ /* 0x004fe80000000800 */
[----:B---3--:R-:W-:Y:S01]  /*02c0*/  STS [R16], R9 ;  /* 0x0000000910007388 */ /* 0x008fe20000000800 */
[----:B------:R-:W-:Y:S06]  /*02d0*/  BAR.SYNC.DEFER_BLOCKING 0x0 ;  /* 0x0000000000007b1d */ /* 0x000fec0000010000 */
[----:B------:R-:W-:Y:S04]  /*02e0*/  LDS R10, [R18] ;  /* 0x00000000120a7984 */ /* 0x000fe80000000800 */
[----:B------:R-:W0:Y:S04]  /*02f0*/  LDS.128 R12, [R19] ;  /* 0x00000000130c7984 */ /* 0x000e280000000c00 */
[----:B------:R-:W1:Y:S04]  /*0300*/  LDS R27, [R18+0x40] ;  /* 0x00004000121b7984 */ /* 0x000e680000000800 */
[----:B------:R-:W2:Y:S04]  /*0310*/  LDS R28, [R18+0x80] ;  /* 0x00008000121c7984 */ /* 0x000ea80000000800 */
[----:B------:R-:W3:Y:S01]  /*0320*/  LDS R26, [R18+0xc0] ;  /* 0x0000c000121a7984 */ /* 0x000ee20000000800 */
[----:B0-----:R-:W-:-:S03]  /*0330*/  FFMA R10, R12, R10, R11 ;  /* 0x0000000a0c0a7223 */ /* 0x001fc6000000000b */
[----:B------:R-:W-:Y:S01]  /*0340*/  LDS R12, [R18+0x180] ;  /* 0x00018000120c7984 */ /* 0x000fe20000000800 */
[----:B-1----:R-:W-:-:S03]  /*0350*/  FFMA R27, R27, R13, R10 ;  /* 0x0000000d1b1b7223 */ /* 0x002fc6000000000a */
[----:B------:R-:W-:Y:S01]  /*0360*/  LDS R13, [R18+0x100] ;  /* 0x00010000120d7984 */ /* 0x000fe20000000800 */
[----:B--2---:R-:W-:-:S03]  /*0370*/  FFMA R27, R28, R14, R27 ;  /* 0x0000000e1c1b7223 */ /* 0x004fc6000000001b */
[----:B------:R-:W0:Y:S01]  /*0380*/  LDS.128 R8, [R19+0x10] ;  /* 0x0000100013087984 */ /* 0x000e220000000c00 */
[----:B---3--:R-:W-:-:S03]  /*0390*/  FFMA R15, R26, R15, R27 ;  /* 0x0000000f1a0f7223 */ /* 0x008fc6000000001b */
[----:B------:R-:W1:Y:S04]  /*03a0*/  LDS R27, [R18+0x140] ;  /* 0x00014000121b7984 */ /* 0x000e680000000800 */
[----:B------:R-:W2:Y:S04]  /*03b0*/  LDS R26, [R18+0x1c0] ;  /* 0x0001c000121a7984 */ /* 0x000ea80000000800 */
[----:B------:R-:W-:Y:S01]  /*03c0*/  LDS R28, [R18+0x380] ;  /* 0x00038000121c7984 */ /* 0x000fe20000000800 */
[----:B0-----:R-:W-:-:S04]  /*03d0*/  FFMA R8, R8, R13, R15 ;  /* 0x0000000d08087223 */ /* 0x001fc8000000000f */
[----:B-1----:R-:W-:Y:S02]  /*03e0*/  FFMA R27, R27, R9, R8 ;  /* 0x000000091b1b7223 */ /* 0x002fe40000000008 */
[----:B------:R-:W-:Y:S02]  /*03f0*/  LDS R9, [R18+0x200] ;  /* 0x0002000012097984 */ /* 0x000fe40000000800 */
[----:B------:R-:W-:Y:S02]  /*0400*/  FFMA R27, R12, R10, R27 ;  /* 0x0000000a0c1b7223 */ /* 0x000fe4000000001b */
[----:B------:R-:W0:Y:S02]  /*0410*/  LDS.128 R12, [R19+0x20] ;  /* 0x00002000130c7984 */ /* 0x000e240000000c00 */
[----:B--2---:R-:W-:Y:S02]  /*0420*/  FFMA R11, R26, R11, R27 ;  /* 0x0000000b1a0b7223 */ /* 0x004fe4000000001b */
[----:B------:R-:W1:Y:S04]  /*0430*/  LDS R27, [R18+0x240] ;  /* 0x00024000121b7984 */ /* 0x000e680000000800 */
[----:B------:R-:W2:Y:S04]  /*0440*/  LDS R8, [R18+0x280] ;  /* 0x0002800012087984 */ /* 0x000ea80000000800 */
[----:B------:R-:W3:Y:S01]  /*0450*/  LDS R26, [R18+0x2c0] ;  /* 0x0002c000121a7984 */ /* 0x000ee20000000800 */
[----:B0-----:R-:W-:-:S04]  /*0460*/  FFMA R12, R12, R9, R11 ;  /* 0x000000090c0c7223 */ /* 0x001fc8000000000b */
[----:B-1----:R-:W-:Y:S02]  /*0470*/  FFMA R27, R27, R13, R12 ;  /* 0x0000000d1b1b7223 */ /* 0x002fe4000000000c */
[----:B------:R-:W-:Y:S02]  /*0480*/  LDS R13, [R18+0x300] ;  /* 0x00030000120d7984 */ /* 0x000fe40000000800 */
[----:B--2---:R-:W-:Y:S01]  /*0490*/  FFMA R27, R8, R14, R27 ;  /* 0x0000000e081b7223 */ /* 0x004fe2000000001b */
[----:B------:R-:W-:Y:S01]  /*04a0*/  IADD3 R14, PT, PT, R6, 0x10, RZ ;  /* 0x00000010060e7810 */ /* 0x000fe20007ffe0ff */
[----:B------:R-:W0:Y:S02]  /*04b0*/  LDS.128 R8, [R19+0x30] ;  /* 0x0000300013087984 */ /* 0x000e240000000c00 */
[----:B---3--:R-:W-:Y:S01]  /*04c0*/  FFMA R15, R26, R15, R27 ;  /* 0x0000000f1a0f7223 */ /* 0x008fe2000000001b */
[----:B------:R-:W-:Y:S01]  /*04d0*/  ISETP.GT.U32.AND P1, PT, R14, 0x47f, PT ;  /* 0x0000047f0e00780c */ /* 0x000fe20003f24070 */
[----:B------:R-:W1:Y:S01]  /*04e0*/  LDS R12, [R18+0x340] ;  /* 0x00034000120c7984 */ /* 0x000e620000000800 */
[----:B------:R-:W-:-:S02]  /*04f0*/  IADD3 R14, PT, PT, R7, 0x10, RZ ;  /* 0x00000010070e7810 */ /* 0x000fc40007ffe0ff */
[----:B------:R-:W-:Y:S01]  /*0500*/  ISETP.GE.OR P1, PT, R21, UR7, P1 ;  /* 0x0000000715007c0c */ /* 0x000fe20008f26670 */
[----:B------:R-:W2:Y:S01]  /*0510*/  LDS R26, [R18+0x3c0] ;  /* 0x0003c000121a7984 */ /* 0x000ea20000000800 */
[----:B------:R-:W-:Y:S01]  /*0520*/  BAR.SYNC.DEFER_BLOCKING 0x0 ;  /* 0x0000000000007b1d */ /* 0x000fe20000010000 */
[----:B------:R-:W-:Y:S02]  /*0530*/  ISETP.GT.U32.AND P0, PT, R14, 0x47f, PT ;  /* 0x0000047f0e00780c */ /* 0x000fe40003f04070 */
[----:B------:R-:W-:Y:S02]  /*0540*/  MOV R14, RZ ;  /* 0x000000ff000e7202 */ /* 0x000fe40000000f00 */
[----:B------:R-:W-:Y:S01]  /*0550*/  ISETP.GT.OR P0, PT, R20, 0x9, P0 ;  /* 0x000000091400780c */ /* 0x000fe20000704670 */
[----:B0-----:R-:W-:-:S05]  /*0560*/  FFMA R13, R8, R13, R15 ;  /* 0x0000000d080d7223 */ /* 0x001fca000000000f */
[----:B------:R-:W-:Y:S01]  /*0570*/  @!P1 MOV R8, R0 ;  /* 0x0000000000089202 */ /* 0x000fe20000000f00 */
[----:B-1----:R-:W-:Y:S01]  /*0580*/  FFMA R27, R12, R9, R13 ;  /* 0x000000090c1b7223 */ /* 0x002fe2000000000d */
[----:B------:R-:W-:Y:S02]  /*0590*/  MOV R13, RZ ;  /* 0x000000ff000d7202 */ /* 0x000fe40000000f00 */
[----:B------:R-:W-:-:S04]  /*05a0*/  @!P1 MOV R9, R5 ;  /* 0x0000000500099202 */ /* 0x000fc80000000f00 */
[----:B------:R-:W3:Y:S04]  /*05b0*/  @!P0 LDG.E R13, desc[UR8][R24.64+0x280] ;  /* 0x00028008180d8981 */ /* 0x000ee8000c1e1900 */
[----:B------:R-:W4:Y:S01]  /*05c0*/  @!P1 LDG.E R14, desc[UR8][R8.64] ;  /* 0x00000008080e9981 */ /* 0x000f22000c1e1900 */
[----:B------:R-:W-:-:S04]  /*05d0*/  FFMA R10, R28, R10, R27 ;  /* 0x0000000a1c0a7223 */ /* 0x000fc8000000001b */
[----:B--2---:R-:W-:Y:S01]  /*05e0*/  FFMA R11, R26, R11, R10 ;  /* 0x0000000b1a0b7223 */ /* 0x004fe2000000000a */
[----:B------:R-:W-:-:S04]  /*05f0*/  UIADD3 UR4, UPT, UPT, UR4, 0x20, URZ ;  /* 0x0000002004047890 */ /* 0x000fc8000fffe0ff */
[----:B------:R-:W-:Y:S01]  /*0600*/  UISETP.NE.AND UP0, UPT, UR4, 0x490, UPT ;  /* 0x000004900400788c */ /* 0x000fe2000bf05270 */
[----:B------:R-:W-:Y:S02]  /*0610*/  IADD3 R2, P1, PT, R2, 0x80, RZ ;  /* 0x0000008002027810 */ /* 0x000fe40007f3e0ff */
[----:B------:R-:W-:Y:S02]  /*0620*/  IADD3 R0, P0, PT, R0, 0x80, RZ ;  /* 0x0000008000007810 */ /* 0x000fe40007f1e0ff */
[----:B------:R-:W-:Y:S02]  /*0630*/  IADD3 R7, PT, PT, R7, 0x20, RZ ;  /* 0x0000002007077810 */ /* 0x000fe40007ffe0ff */
[----:B------:R-:W-:Y:S02]  /*0640*/  IADD3 R4, PT, PT, R4, 0x140, RZ ;  /* 0x0000014004047810 */ /* 0x000fe40007ffe0ff */
[----:B------:R-:W-:Y:S02]  /*0650*/  IADD3 R6, PT, PT, R6, 0x20, RZ ;  /* 0x0000002006067810 */ /* 0x000fe40007ffe0ff */
[----:B------:R-:W-:-:S02]  /*0660*/  IADD3.X R3, PT, PT, RZ, R3, RZ, P1, !PT ;  /* 0x00000003ff037210 */ /* 0x000fc40000ffe4ff */
[----:B------:R-:W-:Y:S01]  /*0670*/  IADD3.X R5, PT, PT, RZ, R5, RZ, P0, !PT ;  /* 0x00000005ff057210 */ /* 0x000fe200007fe4ff */
[----:B----4-:R-:W-:Y:S04]  /*0680*/  STS [R17], R14 ;  /* 0x0000000e11007388 */ /* 0x010fe80000000800 */
[----:B---3--:R-:W-:Y:S01]  /*0690*/  STS [R16], R13 ;  /* 0x0000000d10007388 */ /* 0x008fe20000000800 */
[----:B------:R-:W-:Y:S06]  /*06a0*/  BAR.SYNC.DEFER_BLOCKING 0x0 ;  /* 0x0000000000007b1d */ /* 0x000fec0000010000 */
[----:B------:R-:W-:Y:S04]  /*06b0*/  LDS R9, [R18] ;  /* 0x0000000012097984 */ /* 0x000fe80000000800 */
[----:B------:R-:W0:Y:S04]  /*06c0*/  LDS.128 R12, [R19] ;  /* 0x00000000130c7984 */ /* 0x000e280000000c00 */
[----:B------:R-:W1:Y:S04]  /*06d0*/  LDS R29, [R18+0x40] ;  /* 0x00004000121d7984 */ /* 0x000e680000000800 */
[----:B------:R-:W2:Y:S04]  /*06e0*/  LDS R27, [R18+0x80] ;  /* 0x00008000121b7984 */ /* 0x000ea80000000800 */
[----:B------:R-:W-:Y:S04]  /*06f0*/  LDS R24, [R18+0x140] ;  /* 0x0001400012187984 */ /* 0x000fe80000000800 */
[----:B------:R-:W-:Y:S01]  /*0700*/  LDS R25, [R18+0x180] ;  /* 0x0001800012197984 */ /* 0x000fe20000000800 */
[----:B0-----:R-:W-:-:S03]  /*0710*/  FFMA R8, R12, R9, R11 ;  /* 0x000000090c087223 */ /* 0x001fc6000000000b */
[----:B------:R-:W0:Y:S01]  /*0720*/  LDS R12, [R18+0xc0] ;  /* 0x0000c000120c7984 */ /* 0x000e220000000800 */
[----:B-1----:R-:W-:-:S03]  /*0730*/  FFMA R26, R29, R13, R8 ;  /* 0x0000000d1d1a7223 */ /* 0x002fc60000000008 */
[----:B------:R-:W-:Y:S04]  /*0740*/  LDS R13, [R18+0x100] ;  /* 0x00010000120d7984 */ /* 0x000fe80000000800 */
[----:B------:R-:W1:Y:S01]  /*0750*/  LDS.128 R8, [R19+0x10] ;  /* 0x0000100013087984 */ /* 0x000e620000000c00 */
[----:B--2---:R-:W-:-:S04]  /*0760*/  FFMA R27, R27, R14, R26 ;  /* 0x0000000e1b1b7223 */ /* 0x004fc8000000001a */
[----:B0-----:R-:W-:Y:S02]  /*0770*/  FFMA R15, R12, R15, R27 ;  /* 0x0000000f0c0f7223 */ /* 0x001fe4000000001b */
[----:B------:R-:W-:Y:S02]  /*0780*/  LDS R27, [R18+0x200] ;  /* 0x00020000121b7984 */ /* 0x000fe40000000800 */
[----:B-1----:R-:W-:Y:S02]  /*0790*/  FFMA R13, R8, R13, R15 ;  /* 0x0000000d080d7223 */ /* 0x002fe4000000000f */
[----:B------:R-:W0:Y:S02]  /*07a0*/  LDS R8, [R18+0x1c0] ;  /* 0x0001c00012087984 */ /* 0x000e240000000800 */
[----:B------:R-:W-:Y:S02]  /*07b0*/  FFMA R26, R24, R9, R13 ;  /* 0x00000009181a7223 */ /* 0x000fe4000000000d */
[----:B------:R-:W1:Y:S04]  /*07c0*/  LDS.128 R12, [R19+0x20] ;  /* 0x00002000130c7984 */ /* 0x000e680000000c00 */
[----:B------:R-:W2:Y:S01]  /*07d0*/  LDS R24, [R18+0x240] ;  /* 0x0002400012187984 */ /* 0x000ea20000000800 */
[----:B------:R-:W-:-:S03]  /*07e0*/  FFMA R9, R25, R10, R26 ;  /* 0x0000000a19097223 */ /* 0x000fc6000000001a */
[----:B------:R-:W3:Y:S01]  /*07f0*/  LDS R25, [R18+0x280] ;  /* 0x0002800012197984 */ /* 0x000ee20000000800 */
[----:B0-----:R-:W-:-:S04]  /*0800*/  FFMA R9, R8, R11, R9 ;  /* 0x0000000b08097223 */ /* 0x001fc80000000009 */
[----:B-1----:R-:W-:Y:S02]  /*0810*/  FFMA R9, R12, R27, R9 ;  /* 0x0000001b0c097223 */ /* 0x002fe40000000009 */
[----:B------:R-:W0:Y:S02]  /*0820*/  LDS R12, [R18+0x2c0] ;  /* 0x0002c000120c7984 */ /* 0x000e240000000800 */
[----:B--2---:R-:W-:Y:S02]  /*0830*/  FFMA R24, R24, R13, R9 ;  /* 0x0000000d18187223 */ /* 0x004fe40000000009 */
[----:B------:R-:W-:Y:S04]  /*0840*/  LDS R13, [R18+0x300] ;  /* 0x00030000120d7984 */ /* 0x000fe80000000800 */
[----:B------:R-:W1:Y:S01]  /*0850*/  LDS.128 R8, [R19+0x30] ;  /* 0x0000300013087984 */ /* 0x000e620000000c00 */
[----:B---3--:R-:W-:-:S03]  /*0860*/  FFMA R25, R25, R14, R24 ;  /* 0x0000000e19197223 */ /* 0x008fc60000000018 */
[----:B------:R-:W2:Y:S04]  /*0870*/  LDS R27, [R18+0x340] ;  /* 0x00034000121b7984 */ /* 0x000ea80000000800 */
[----:B------:R-:W3:Y:S04]  /*0880*/  LDS R24, [R18+0x380] ;  /* 0x0003800012187984 */ /* 0x000ee80000000800 */
[----:B------:R-:W4:Y:S01]  /*0890*/  LDS R14, [R18+0x3c0] ;  /* 0x0003c000120e7984 */ /* 0x000f220000000800 */
[----:B0-----:R-:W-:-:S04]  /*08a0*/  FFMA R15, R12, R15, R25 ;  /* 0x0000000f0c0f7223 */ /* 0x001fc80000000019 */
[----:B-1----:R-:W-:-:S04]  /*08b0*/  FFMA R8, R8, R13, R15 ;  /* 0x0000000d08087223 */ /* 0x002fc8000000000f */
[----:B--2---:R-:W-:-:S04]  /*08c0*/  FFMA R9, R27, R9, R8 ;  /* 0x000000091b097223 */ /* 0x004fc80000000008 */
[----:B---3--:R-:W-:-:S04]  /*08d0*/  FFMA R9, R24, R10, R9 ;  /* 0x0000000a18097223 */ /* 0x008fc80000000009 */
[----:B----4-:R-:W-:Y:S01]  /*08e0*/  FFMA R11, R14, R11, R9 ;  /* 0x0000000b0e0b7223 */ /* 0x010fe20000000009 */
[----:B------:R-:W-:Y:S06]  /*08f0*/  BAR.SYNC.DEFER_BLOCKING 0x0 ;  /* 0x0000000000007b1d */ /* 0x000fec0000010000 */
[----:B------:R-:W-:Y:S05]  /*0900*/  BRA.U UP0, `(.L_x_462) ;  /* 0xfffffff900487547 */ /* 0x000fea000b83ffff */
[----:B------:R-:W-:-:S04]  /*0910*/  ISETP.GE.AND P0, PT, R21, UR7, PT ;  /* 0x0000000715007c0c */ /* 0x000fc8000bf06270 */
[----:B------:R-:W-:-:S13]  /*0920*/  ISETP.GT.OR P0, PT, R20, 0x9, P0 ;  /* 0x000000091400780c */ /* 0x000fda0000704670 */
[----:B------:R-:W-:Y:S05]  /*0930*/  @P0 EXIT ;  /* 0x000000000000094d */ /* 0x000fea0003800000 */
[----:B------:R-:W0:Y:S08]  /*0940*/  LDC.64 R2, c[0x0][0x390] ;  /* 0x0000e400ff027b82 */ /* 0x000e300000000a00 */
[----:B------:R-:W1:Y:S01]  /*0950*/  LDC.64 R4, c[0x0][0x398] ;  /* 0x0000e600ff047b82 */ /* 0x000e620000000a00 */
[----:B0-----:R-:W-:-:S06]  /*0960*/  IMAD.WIDE R2, R20, 0x4, R2 ;  /* 0x0000000414027825 */ /* 0x001fcc00078e0202 */
[----:B------:R-:W2:Y:S01]  /*0970*/  LDG.E R2, desc[UR8][R2.64] ;  /* 0x0000000802027981 */ /* 0x000ea2000c1e1900 */
[----:B------:R-:W-:-:S04]  /*0980*/  IMAD R21, R21, 0xa, R20 ;  /* 0x0000000a15157824 */ /* 0x000fc800078e0214 */
[----:B-1----:R-:W-:-:S04]  /*0990*/  IMAD.WIDE R4, R21, 0x4, R4 ;  /* 0x0000000415047825 */ /* 0x002fc800078e0204 */
[----:B--2---:R-:W-:-:S05]  /*09a0*/  FADD R11, R11, R2 ;  /* 0x000000020b0b7221 */ /* 0x004fca0000000000 */
[----:B------:R-:W-:Y:S01]  /*09b0*/  STG.E desc[UR8][R4.64], R11 ;  /* 0x0000000b04007986 */ /* 0x000fe2000c101908 */
[----:B------:R-:W-:Y:S05]  /*09c0*/  EXIT ;  /* 0x000000000000794d */ /* 0x000fea0003800000 */
.L_x_463:
        /* <DEDUP_REMOVED lines=11> */
.L_x_488:


//--------------------- .text._Z25fusedMaxPoolFlattenKernelPKfPfi --------------------------
	.section	.text._Z25fusedMaxPoolFlattenKernelPKfPfi,"ax",@progbits
	.align	128
        .global         _Z25fusedMaxPoolFlattenKernelPKfPfi
        .type           _Z25fusedMaxPoolFlattenKernelPKfPfi,@function
        .size           _Z25fusedMaxPoolFlattenKernelPKfPfi,(.L_x_489 - _Z25fusedMaxPoolFlattenKernelPKfPfi)
        .other          _Z25fusedMaxPoolFlattenKernelPKfPfi,@"STO_CUDA_ENTRY STV_DEFAULT"
_Z25fusedMaxPoolFlattenKernelPKfPfi:
.text._Z25fusedMaxPoolFlattenKernelPKfPfi:
        /* <DEDUP_REMOVED lines=45> */
[----:B------:R-:W-:-:S04]  /*02d0*/  IMAD R3, R2, 0x2, R3 ;  /* 0x0000000202037824 */ /* 0x000fc800078e0203 */
[----:B-1----:R-:W-:Y:S02]  /*02e0*/  IMAD.WIDE R4, R3, 0x4, R4 ;  /* 0x0000000403047825 */ /* 0x002fe400078e0204 */
[----:B------:R-:W1:Y:S03]  /*02f0*/  LDC.64 R2, c[0x0][0x388] ;  /* 0x0000e200ff027b82 */ /* 0x000e660000000a00 */
[----:B0-----:R-:W2:Y:S04]  /*0300*/  LDG.E R6, desc[UR4][R4.64] ;  /* 0x0000000404067981 */ /* 0x001ea8000c1e1900 */
[----:B------:R-:W2:Y:S04]  /*0310*/  LDG.E R7, desc[UR4][R4.64+0x4] ;  /* 0x0000040404077981 */ /* 0x000ea8000c1e1900 */
[----:B------:R-:W3:Y:S04]  /*0320*/  LDG.E R8, desc[UR4][R4.64+0x60] ;  /* 0x0000600404087981 */ /* 0x000ee8000c1e1900 */
[----:B------:R-:W4:Y:S01]  /*0330*/  LDG.E R9, desc[UR4][R4.64+0x64] ;  /* 0x0000640404097981 */ /* 0x000f22000c1e1900 */
[----:B-1----:R-:W-:Y:S01]  /*0340*/  IMAD.WIDE R2, R0, 0x4, R2 ;  /* 0x0000000400027825 */ /* 0x002fe200078e0202 */
[----:B--2---:R-:W-:-:S04]  /*0350*/  FSETP.GT.AND P0, PT, R7, R6, PT ;  /* 0x000000060700720b */ /* 0x004fc80003f04000 */
[----:B------:R-:W-:-:S04]  /*0360*/  FSEL R7, R7, R6, P0 ;  /* 0x0000000607077208 */ /* 0x000fc80000000000 */
[----:B---3--:R-:W-:-:S04]  /*0370*/  FSETP.GT.AND P0, PT, R8, R7, PT ;  /* 0x000000070800720b */ /* 0x008fc80003f04000 */
[----:B------:R-:W-:-:S04]  /*0380*/  FSEL R8, R8, R7, P0 ;  /* 0x0000000708087208 */ /* 0x000fc80000000000 */
[----:B----4-:R-:W-:-:S04]  /*0390*/  FSETP.GT.AND P0, PT, R9, R8, PT ;  /* 0x000000080900720b */ /* 0x010fc80003f04000 */
[----:B------:R-:W-:-:S05]  /*03a0*/  FSEL R9, R9, R8, P0 ;  /* 0x0000000809097208 */ /* 0x000fca0000000000 */
[----:B------:R-:W-:Y:S01]  /*03b0*/  STG.E desc[UR4][R2.64], R9 ;  /* 0x0000000902007986 */ /* 0x000fe2000c101904 */
[----:B------:R-:W-:Y:S05]  /*03c0*/  EXIT ;  /* 0x000000000000794d */ /* 0x000fea0003800000 */
.L_x_464:
        /* <DEDUP_REMOVED lines=11> */
.L_x_489:


//--------------------- .text._Z19fusedConvReluKernelPKfS0_S0_Pfi --------------------------
	.section	.text._Z19fusedConvReluKernelPKfS0_S0_Pfi,"ax",@progbits
	.align	128
        .global         _Z19fusedConvReluKernelPKfS0_S0_Pfi
        .type           _Z19fusedConvReluKernelPKfS0_S0_Pfi,@function
        .size           _Z19fusedConvReluKernelPKfS0_S0_Pfi,(.L_x_490 - _Z19fusedConvReluKernelPKfS0_S0_Pfi)
        .other          _Z19fusedConvReluKernelPKfS0_S0_Pfi,@"STO_CUDA_ENTRY STV_DEFAULT"
_Z19fusedConvReluKernelPKfS0_S0_Pfi:
.text._Z19fusedConvReluKernelPKfS0_S0_Pfi:
[----:B------:R-:W-:Y:S01]  /*0000*/  LDC R1, c[0x0][0x37c] ;  /* 0x0000df00ff017b82 */ /* 0x000fe20000000800 */
[----:B------:R-:W0:Y:S01]  /*0010*/  S2R R11, SR_TID.Y ;  /* 0x00000000000b7919 */ /* 0x000e220000002200 */
[----:B------:R-:W1:Y:S01]  /*0020*/  LDCU.64 UR6, c[0x0][0x358] ;  /* 0x00006b00ff0677ac */ /* 0x000e620008000a00 */
[----:B------:R-:W-:Y:S01]  /*0030*/  BSSY.RECONVERGENT B2, `(.L_x_465) ;  /* 0x00000ac000027945 */ /* 0x000fe20003800200 */
[----:B------:R-:W2:Y:S01]  /*0040*/  S2R R5, SR_CTAID.X ;  /* 0x0000000000057919 */ /* 0x000ea20000002500 */
[----:B------:R-:W3:Y:S01]  /*0050*/  S2R R0, SR_TID.X ;  /* 0x0000000000007919 */ /* 0x000ee20000002100 */
[----:B------:R-:W4:Y:S01]  /*0060*/  S2R R2, SR_CTAID.Y ;  /* 0x0000000000027919 */ /* 0x000f220000002600 */
[----:B------:R-:W1:Y:S01]  /*0070*/  S2R R3, SR_CTAID.Z ;  /* 0x0000000000037919 */ /* 0x000e620000002700 */
[----:B0-----:R-:W-:Y:S01]  /*0080*/  ISETP.GT.U32.AND P0, PT, R11, 0x13, PT ;  /* 0x000000130b00780c */ /* 0x001fe20003f04070 */
[----:B--2---:R-:W-:-:S04]  /*0090*/  IMAD.SHL.U32 R5, R5, 0x10, RZ ;  /* 0x0000001005057824 */ /* 0x004fc800078e00ff */
[----:B---3--:R-:W-:-:S08]  /*00a0*/  IMAD.IADD R4, R5, 0x1, R0 ;  /* 0x0000000105047824 */ /* 0x008fd000078e0200 */
[----:B-1--4-:R-:W-:Y:S05]  /*00b0*/  @P0 BRA `(.L_x_466) ;  /* 0x00000008008c0947 */ /* 0x012fea0003800000 */
[----:B------:R-:W0:Y:S01]  /*00c0*/  LDC R6, c[0x0][0x360] ;  /* 0x0000d800ff067b82 */ /* 0x000e220000000800 */
[----:B------:R-:W-:Y:S01]  /*00d0*/  UMOV UR4, URZ ;  /* 0x000000ff00047c82 */ /* 0x000fe20008000000 */
[----:B0-----:R-:W0:Y:S01]  /*00e0*/  I2F.U32.RP R13, R6 ;  /* 0x00000006000d7306 */ /* 0x001e220000209000 */
[----:B------:R-:W-:Y:S02]  /*00f0*/  IADD3 R7, PT, PT, R0, R6, RZ ;  /* 0x0000000600077210 */ /* 0x000fe40007ffe0ff */
[----:B------:R-:W-:Y:S02]  /*0100*/  ISETP.NE.U32.AND P2, PT, R6, RZ, PT ;  /* 0x000000ff0600720c */ /* 0x000fe40003f45070 */
[C---:B------:R-:W-:Y:S02]  /*0110*/  ISETP.GE.U32.AND P0, PT, R7.reuse, 0x14, PT ;  /* 0x000000140700780c */ /* 0x040fe40003f06070 */
[----:B------:R-:W-:Y:S02]  /*0120*/  VIMNMX.U32 R10, PT, PT, R7, 0x14, !PT ;  /* 0x00000014070a7848 */ /* 0x000fe40007fe0000 */
[----:B------:R-:W-:Y:S01]  /*0130*/  SEL R12, RZ, 0x1, P0 ;  /* 0x00000001ff0c7807 */ /* 0x000fe20000000000 */
[----:B0-----:R-:W0:Y:S02]  /*0140*/  MUFU.RCP R13, R13 ;  /* 0x0000000d000d7308 */ /* 0x001e240000001000 */
[----:B0-----:R-:W-:-:S06]  /*0150*/  IADD3 R8, PT, PT, R13, 0xffffffe, RZ ;  /* 0x0ffffffe0d087810 */ /* 0x001fcc0007ffe0ff */
[----:B------:R0:W1:Y:S02]  /*0160*/  F2I.FTZ.U32.TRUNC.NTZ R9, R8 ;  /* 0x0000000800097305 */ /* 0x000064000021f000 */
[----:B0-----:R-:W-:Y:S02]  /*0170*/  IMAD.MOV.U32 R8, RZ, RZ, RZ ;  /* 0x000000ffff087224 */ /* 0x001fe400078e00ff */
[----:B-1----:R-:W-:-:S04]  /*0180*/  IMAD.MOV R15, RZ, RZ, -R9 ;  /* 0x000000ffff0f7224 */ /* 0x002fc800078e0a09 */
[----:B------:R-:W-:-:S04]  /*0190*/  IMAD R15, R15, R6, RZ ;  /* 0x000000060f0f7224 */ /* 0x000fc800078e02ff */
[----:B------:R-:W-:Y:S01]  /*01a0*/  IMAD.HI.U32 R14, R9, R15, R8 ;  /* 0x0000000f090e7227 */ /* 0x000fe200078e0008 */
[----:B------:R-:W-:Y:S02]  /*01b0*/  IADD3 R9, PT, PT, R10, -R7, -R12 ;  /* 0x800000070a097210 */ /* 0x000fe40007ffe80c */
[----:B------:R-:W-:-:S03]  /*01c0*/  SHF.R.U32.HI R10, RZ, 0x3, R3 ;  /* 0x00000003ff0a7819 */ /* 0x000fc60000011603 */
[----:B------:R-:W-:Y:S02]  /*01d0*/  IMAD.HI.U32 R13, R14, R9, RZ ;  /* 0x000000090e0d7227 */ /* 0x000fe400078e00ff */
[----:B------:R-:W0:Y:S02]  /*01e0*/  LDC.64 R14, c[0x0][0x380] ;  /* 0x0000e000ff0e7b82 */ /* 0x000e240000000a00 */
[----:B------:R-:W-:Y:S01]  /*01f0*/  IMAD R10, R10, 0x310, RZ ;  /* 0x000003100a0a7824 */ /* 0x000fe200078e02ff */
[----:B------:R-:W-:-:S05]  /*0200*/  IADD3 R8, PT, PT, -R13, RZ, RZ ;  /* 0x000000ff0d087210 */ /* 0x000fca0007ffe1ff */
[----:B------:R-:W-:-:S05]  /*0210*/  IMAD R9, R6, R8, R9 ;  /* 0x0000000806097224 */ /* 0x000fca00078e0209 */
[----:B------:R-:W-:-:S13]  /*0220*/  ISETP.GE.U32.AND P0, PT, R9, R6, PT ;  /* 0x000000060900720c */ /* 0x000fda0003f06070 */
[----:B------:R-:W-:Y:S01]  /*0230*/  @P0 IMAD.IADD R9, R9, 0x1, -R6 ;  /* 0x0000000109090824 */ /* 0x000fe200078e0a06 */
[----:B------:R-:W-:-:S04]  /*0240*/  @P0 IADD3 R13, PT, PT, R13, 0x1, RZ ;  /* 0x000000010d0d0810 */ /* 0x000fc80007ffe0ff */
[----:B------:R-:W-:Y:S02]  /*0250*/  ISETP.GE.U32.AND P1, PT, R9, R6, PT ;  /* 0x000000060900720c */ /* 0x000fe40003f26070 */
[----:B------:R-:W-:-:S05]  /*0260*/  SHF.R.U64 R9, R3, 0x3, RZ ;  /* 0x0000000303097819 */ /* 0x000fca00000012ff */
[----:B0-----:R-:W-:-:S04]  /*0270*/  IMAD.WIDE.U32 R14, R9, 0xc40, R14 ;  /* 0x00000c40090e7825 */ /* 0x001fc800078e000e */
[----:B------:R-:W-:Y:S02]  /*0280*/  IMAD R9, R2, 0x1c0, R5 ;  /* 0x000001c002097824 */ /* 0x000fe400078e0205 */
[----:B------:R-:W-:Y:S01]  /*0290*/  @P1 VIADD R13, R13, 0x1 ;  /* 0x000000010d0d1836 */ /* 0x000fe20000000000 */
[----:B------:R-:W-:Y:S01]  /*02a0*/  @!P2 LOP3.LUT R13, RZ, R6, RZ, 0x33, !PT ;  /* 0x00000006ff0da212 */ /* 0x000fe200078e33ff */
[----:B------:R-:W-:-:S03]  /*02b0*/  VIADD R15, R15, UR4 ;  /* 0x000000040f0f7c36 */ /* 0x000fc60008000000 */
[----:B------:R-:W-:Y:S01]  /*02c0*/  IADD3 R8, PT, PT, R12, R13, RZ ;  /* 0x0000000d0c087210 */ /* 0x000fe20007ffe0ff */
[----:B------:R-:W-:-:S07]  /*02d0*/  IMAD R12, R6, 0x3, R9 ;  /* 0x00000003060c7824 */ /* 0x000fce00078e0209 */
.L_x_476:
[----:B------:R-:W-:Y:S01]  /*02e0*/  ISETP.GT.U32.AND P0, PT, R0, 0x13, PT ;  /* 0x000000130000780c */ /* 0x000fe20003f04070 */
[----:B------:R-:W-:-:S12]  /*02f0*/  BSSY.RECONVERGENT B1, `(.L_x_467) ;  /* 0x000007b000017945 */ /* 0x000fd80003800200 */
[----:B012---:R-:W-:Y:S05]  /*0300*/  @P0 BRA `(.L_x_468) ;  /* 0x0000000400e40947 */ /* 0x007fea0003800000 */
[----:B------:R-:W-:Y:S01]  /*0310*/  LOP3.LUT R20, R8, 0x3, RZ, 0xc0, !PT ;  /* 0x0000000308147812 */ /* 0x000fe200078ec0ff */
[----:B------:R-:W-:Y:S01]  /*0320*/  BSSY.RECONVERGENT B0, `(.L_x_469) ;  /* 0x000003b000007945 */ /* 0x000fe20003800200 */
[----:B------:R-:W-:Y:S01]  /*0330*/  LEA R13, R2, R11, 0x4 ;  /* 0x0000000b020d7211 */ /* 0x000fe200078e20ff */
[----:B------:R-:W-:Y:S01]  /*0340*/  IMAD.MOV.U32 R26, RZ, RZ, R0 ;  /* 0x000000ffff1a7224 */ /* 0x000fe200078e0000 */
[----:B------:R-:W-:-:S13]  /*0350*/  ISETP.NE.AND P0, PT, R20, 0x3, PT ;  /* 0x000000031400780c */ /* 0x000fda0003f05270 */
[----:B------:R-:W-:Y:S05]  /*0360*/  @!P0 BRA `(.L_x_470) ;  /* 0x0000000000d88947 */ /* 0x000fea0003800000 */
[----:B------:R-:W-:-:S04]  /*0370*/  ISETP.GT.U32.AND P0, PT, R13, 0x1b, PT ;  /* 0x0000001b0d00780c */ /* 0x000fc80003f04070 */
[----:B------:R-:W-:-:S13]  /*0380*/  ISETP.GT.OR P1, PT, R4, 0x1b, P0 ;  /* 0x0000001b0400780c */ /* 0x000fda0000724670 */
[----:B------:R-:W0:Y:S01]  /*0390*/  @!P1 LDC.64 R16, c[0x0][0x380] ;  /* 0x0000e000ff109b82 */ /* 0x000e220000000a00 */
[----:B------:R-:W-:-:S05]  /*03a0*/  @!P1 IMAD R19, R13, 0x1c, R4 ;  /* 0x0000001c0d139824 */ /* 0x000fca00078e0204 */
[----:B------:R-:W-:-:S04]  /*03b0*/  @!P1 IADD3 R18, P2, PT, R10, R19, RZ ;  /* 0x000000130a129210 */ /* 0x000fc80007f5e0ff */
[----:B------:R-:W-:Y:S02]  /*03c0*/  @!P1 LEA.HI.X.SX32 R19, R19, RZ, 0x1, P2 ;  /* 0x000000ff13139211 */ /* 0x000fe400010f0eff */
[----:B0-----:R-:W-:-:S04]  /*03d0*/  @!P1 LEA R16, P2, R18, R16, 0x2 ;  /* 0x0000001012109211 */ /* 0x001fc800078410ff */
[----:B------:R-:W-:Y:S01]  /*03e0*/  @!P1 LEA.HI.X R17, R18, R17, R19, 0x2, P2 ;  /* 0x0000001112119211 */ /* 0x000fe200010f1413 */
[----:B------:R-:W-:-:S06]  /*03f0*/  HFMA2 R18, -RZ, RZ, 0, 0 ;  /* 0x00000000ff127431 */ /* 0x000fcc00000001ff */
[----:B------:R-:W2:Y:S01]  /*0400*/  @!P1 LDG.E R18, desc[UR6][R16.64] ;  /* 0x0000000610129981 */ /* 0x000ea2000c1e1900 */
[----:B------:R-:W0:Y:S01]  /*0410*/  S2UR UR5, SR_CgaCtaId ;  /* 0x00000000000579c3 */ /* 0x000e220000008800 */
[----:B------:R-:W-:Y:S01]  /*0420*/  UMOV UR4, 0x400 ;  /* 0x0000040000047882 */ /* 0x000fe20000000000 */
[----:B------:R-:W-:Y:S01]  /*0430*/  IMAD R19, R11, 0x14, R0 ;  /* 0x000000140b137824 */ /* 0x000fe200078e0200 */
[----:B------:R-:W-:Y:S01]  /*0440*/  ISETP.NE.AND P1, PT, R20, RZ, PT ;  /* 0x000000ff1400720c */ /* 0x000fe20003f25270 */
[----:B------:R-:W-:Y:S01]  /*0450*/  IMAD.MOV.U32 R26, RZ, RZ, R7 ;  /* 0x000000ffff1a7224 */ /* 0x000fe200078e0007 */
[----:B0-----:R-:W-:-:S06]  /*0460*/  ULEA UR4, UR5, UR4, 0x18 ;  /* 0x0000000405047291 */ /* 0x001fcc000f8ec0ff */
[----:B------:R-:W-:-:S05]  /*0470*/  LEA R19, R19, UR4, 0x2 ;  /* 0x0000000413137c11 */ /* 0x000fca000f8e10ff */
[----:B--2---:R0:W-:Y:S01]  /*0480*/  STS [R19], R18 ;  /* 0x0000001213007388 */ /* 0x0041e20000000800 */
[----:B------:R-:W-:Y:S05]  /*0490*/  @!P1 BRA `(.L_x_470) ;  /* 0x00000000008c9947 */ /* 0x000fea0003800000 */
[----:B------:R-:W-:Y:S01]  /*04a0*/  IADD3 R21, PT, PT, R4, R6, RZ ;  /* 0x0000000604157210 */ /* 0x000fe20007ffe0ff */
[----:B------:R-:W-:Y:S01]  /*04b0*/  BSSY.RECONVERGENT B3, `(.L_x_471) ;  /* 0x000000c000037945 */ /* 0x000fe20003800200 */
[----:B0-----:R-:W-:Y:S01]  /*04c0*/  IMAD R19, R6, 0x4, R19 ;  /* 0x0000000406137824 */ /* 0x001fe200078e0213 */
[----:B------:R-:W-:Y:S02]  /*04d0*/  MOV R16, RZ ;  /* 0x000000ff00107202 */ /* 0x000fe40000000f00 */
[----:B------:R-:W-:-:S13]  /*04e0*/  ISETP.GT.OR P1, PT, R21, 0x1b, P0 ;  /* 0x0000001b1500780c */ /* 0x000fda0000724670 */
[----:B------:R-:W-:Y:S05]  /*04f0*/  @P1 BRA `(.L_x_472) ;  /* 0x00000000001c1947 */ /* 0x000fea0003800000 */
[----:B------:R-:W0:Y:S01]  /*0500*/  LDCU.64 UR4, c[0x0][0x380] ;  /* 0x00007000ff0477ac */ /* 0x000e220008000a00 */
[----:B------:R-:W-:-:S05]  /*0510*/  IMAD R17, R13, 0x1c, R21 ;  /* 0x0000001c0d117824 */ /* 0x000fca00078e0215 */
[----:B------:R-:W-:-:S04]  /*0520*/  IADD3 R18, P1, PT, R10, R17, RZ ;  /* 0x000000110a127210 */ /* 0x000fc80007f3e0ff */
[----:B------:R-:W-:Y:S02]  /*0530*/  LEA.HI.X.SX32 R17, R17, RZ, 0x1, P1 ;  /* 0x000000ff11117211 */ /* 0x000fe400008f0eff */
[----:B0-----:R-:W-:-:S04]  /*0540*/  LEA R16, P1, R18, UR4, 0x2 ;  /* 0x0000000412107c11 */ /* 0x001fc8000f8210ff */
[----:B------:R-:W-:-:S05]  /*0550*/  LEA.HI.X R17, R18, UR5, R17, 0x2, P1 ;  /* 0x0000000512117c11 */ /* 0x000fca00088f1411 */
[----:B------:R0:W5:Y:S04]  /*0560*/  LDG.E R16, desc[UR6][R16.64] ;  /* 0x0000000610107981 */ /* 0x000168000c1e1900 */
.L_x_472:
[----:B------:R-:W-:Y:S05]  /*0570*/  BSYNC.RECONVERGENT B3 ;  /* 0x0000000000037941 */ /* 0x000fea0003800200 */
.L_x_471:
[----:B-----5:R1:W-:Y:S01]  /*0580*/  STS [R19], R16 ;  /* 0x0000001013007388 */ /* 0x0203e20000000800 */
[----:B------:R-:W-:Y:S01]  /*0590*/  ISETP.NE.AND P1, PT, R20, 0x1, PT ;  /* 0x000000011400780c */ /* 0x000fe20003f25270 */
[----:B------:R-:W-:-:S12]  /*05a0*/  IMAD.IADD R26, R7, 0x1, R6 ;  /* 0x00000001071a7824 */ /* 0x000fd800078e0206 */
[----:B-1----:R-:W-:Y:S05]  /*05b0*/  @!P1 BRA `(.L_x_470) ;  /* 0x0000000000449947 */ /* 0x002fea0003800000 */
[----:B------:R-:W-:Y:S01]  /*05c0*/  IADD3 R18, PT, PT, R21, R6, RZ ;  /* 0x0000000615127210 */ /* 0x000fe20007ffe0ff */
[----:B------:R-:W-:Y:S01]  /*05d0*/  BSSY.RECONVERGENT B3, `(.L_x_473) ;  /* 0x000000c000037945 */ /* 0x000fe20003800200 */
[----:B------:R-:W-:Y:S01]  /*05e0*/  IMAD R19, R6, 0x4, R19 ;  /* 0x0000000406137824 */ /* 0x000fe200078e0213 */
[----:B------:R-:W-:Y:S02]  /*05f0*/  MOV R16, RZ ;  /* 0x000000ff00107202 */ /* 0x000fe40000000f00 */
[----:B------:R-:W-:-:S13]  /*0600*/  ISETP.GT.OR P0, PT, R18, 0x1b, P0 ;  /* 0x0000001b1200780c */ /* 0x000fda0000704670 */
[----:B------:R-:W-:Y:S05]  /*0610*/  @P0 BRA `(.L_x_474) ;  /* 0x00000000001c0947 */ /* 0x000fea0003800000 */
[----:B------:R-:W1:Y:S01]  /*0620*/  LDCU.64 UR4, c[0x0][0x380] ;  /* 0x00007000ff0477ac */ /* 0x000e620008000a00 */
[----:B0-----:R-:W-:-:S05]  /*0630*/  IMAD R17, R13, 0x1c, R18 ;  /* 0x0000001c0d117824 */ /* 0x001fca00078e0212 */
[----:B------:R-:W-:-:S04]  /*0640*/  IADD3 R18, P0, PT, R10, R17, RZ ;  /* 0x000000110a127210 */ /* 0x000fc80007f1e0ff */
[----:B------:R-:W-:Y:S02]  /*0650*/  LEA.HI.X.SX32 R17, R17, RZ, 0x1, P0 ;  /* 0x000000ff11117211 */ /* 0x000fe400000f0eff */
[----:B-1----:R-:W-:-:S04]  /*0660*/  LEA R16, P0, R18, UR4, 0x2 ;  /* 0x0000000412107c11 */ /* 0x002fc8000f8010ff */
[----:B------:R-:W-:-:S05]  /*0670*/  LEA.HI.X R17, R18, UR5, R17, 0x2, P0 ;  /* 0x0000000512117c11 */ /* 0x000fca00080f1411 */
[----:B------:R1:W5:Y:S04]  /*0680*/  LDG.E R16, desc[UR6][R16.64] ;  /* 0x0000000610107981 */ /* 0x000368000c1e1900 */
.L_x_474:
[----:B------:R-:W-:Y:S05]  /*0690*/  BSYNC.RECONVERGENT B3 ;  /* 0x0000000000037941 */ /* 0x000fea0003800200 */
.L_x_473:
[----:B-----5:R2:W-:Y:S01]  /*06a0*/  STS [R19], R16 ;  /* 0x0000001013007388 */ /* 0x0205e20000000800 */
[----:B------:R-:W3:Y:S02]  /*06b0*/  LDCU UR4, c[0x0][0x360] ;  /* 0x00006c00ff0477ac */ /* 0x000ee40008000800 */
[----:B--23--:R-:W-:-:S07]  /*06c0*/  VIADD R26, R26, UR4 ;  /* 0x000000041a1a7c36 */ /* 0x00cfce0008000000 */
.L_x_470:
[----:B------:R-:W-:Y:S05]  /*06d0*/  BSYNC.RECONVERGENT B0 ;  /* 0x0000000000007941 */ /* 0x000fea0003800200 */
.L_x_469:
[----:B------:R-:W-:-:S13]  /*06e0*/  ISETP.GE.U32.AND P0, PT, R8, 0x3, PT ;  /* 0x000000030800780c */ /* 0x000fda0003f06070 */
[----:B------:R-:W-:Y:S05]  /*06f0*/  @!P0 BRA `(.L_x_468) ;  /* 0x0000000000e88947 */ /* 0x000fea0003800000 */
[----:B------:R-:W2:Y:S01]  /*0700*/  S2UR UR5, SR_CgaCtaId ;  /* 0x00000000000579c3 */ /* 0x000ea20000008800 */
[----:B------:R-:W3:Y:S01]  /*0710*/  LDCU UR8, c[0x0][0x360] ;  /* 0x00006c00ff0877ac */ /* 0x000ee20008000800 */
[----:B------:R-:W-:Y:S01]  /*0720*/  ISETP.GT.U32.AND P0, PT, R13, 0x1b, PT ;  /* 0x0000001b0d00780c */ /* 0x000fe20003f04070 */
[C---:B0-----:R-:W-:Y:S01]  /*0730*/  IMAD R19, R6.reuse, 0x2, R9 ;  /* 0x0000000206137824 */ /* 0x041fe200078e0209 */
[----:B------:R-:W-:Y:S01]  /*0740*/  IADD3 R13, PT, PT, R9, R6, RZ ;  /* 0x00000006090d7210 */ /* 0x000fe20007ffe0ff */
[----:B------:R-:W-:Y:S01]  /*0750*/  UMOV UR4, 0x400 ;  /* 0x0000040000047882 */ /* 0x000fe20000000000 */
[--C-:B------:R-:W-:Y:S01]  /*0760*/  IMAD R29, R11, 0x14, R26.reuse ;  /* 0x000000140b1d7824 */ /* 0x100fe200078e021a */
[-C--:B------:R-:W-:Y:S01]  /*0770*/  IADD3 R18, PT, PT, R9, R26.reuse, RZ ;  /* 0x0000001a09127210 */ /* 0x080fe20007ffe0ff */
[--C-:B------:R-:W-:Y:S01]  /*0780*/  IMAD.IADD R25, R5, 0x1, R26.reuse ;  /* 0x0000000105197824 */ /* 0x100fe200078e021a */
[----:B------:R-:W-:Y:S01]  /*0790*/  IADD3 R16, PT, PT, R13, R26, RZ ;  /* 0x0000001a0d107210 */ /* 0x000fe20007ffe0ff */
[C---:B------:R-:W-:Y:S01]  /*07a0*/  IMAD R23, R6.reuse, 0x3, R5 ;  /* 0x0000000306177824 */ /* 0x040fe200078e0205 */
[----:B-1----:R-:W-:Y:S01]  /*07b0*/  LEA R17, R6, R5, 0x1 ;  /* 0x0000000506117211 */ /* 0x002fe200078e08ff */
[----:B------:R-:W-:-:S02]  /*07c0*/  IMAD.IADD R24, R12, 0x1, R26 ;  /* 0x000000010c187824 */ /* 0x000fc400078e021a */
[--C-:B------:R-:W-:Y:S01]  /*07d0*/  IMAD.IADD R22, R19, 0x1, R26.reuse ;  /* 0x0000000113167824 */ /* 0x100fe200078e021a */
[----:B------:R-:W-:Y:S01]  /*07e0*/  IADD3 R20, PT, PT, R17, R26, RZ ;  /* 0x0000001a11147210 */ /* 0x000fe20007ffe0ff */
[----:B------:R-:W-:Y:S02]  /*07f0*/  IMAD.IADD R23, R23, 0x1, R26 ;  /* 0x0000000117177824 */ /* 0x000fe400078e021a */
[----:B------:R-:W-:Y:S01]  /*0800*/  IMAD R24, R11, 0x1c, R24 ;  /* 0x0000001c0b187824 */ /* 0x000fe200078e0218 */
[----:B---3--:R-:W-:Y:S01]  /*0810*/  IADD3 R13, PT, PT, R25, UR8, RZ ;  /* 0x00000008190d7c10 */ /* 0x008fe2000fffe0ff */
[C---:B------:R-:W-:Y:S02]  /*0820*/  IMAD R27, R11.reuse, 0x1c, R18 ;  /* 0x0000001c0b1b7824 */ /* 0x040fe400078e0212 */
[C---:B------:R-:W-:Y:S01]  /*0830*/  IMAD R21, R11.reuse, 0x1c, R16 ;  /* 0x0000001c0b157824 */ /* 0x040fe200078e0210 */
[----:B--2---:R-:W-:Y:S01]  /*0840*/  ULEA UR4, UR5, UR4, 0x18 ;  /* 0x0000000405047291 */ /* 0x004fe2000f8ec0ff */
[----:B------:R-:W-:-:S05]  /*0850*/  IMAD R22, R11, 0x1c, R22 ;  /* 0x0000001c0b167824 */ /* 0x000fca00078e0216 */
[----:B------:R-:W-:-:S07]  /*0860*/  LEA R29, R29, UR4, 0x2 ;  /* 0x000000041d1d7c11 */ /* 0x000fce000f8e10ff */
.L_x_475:
[----:B------:R-:W-:Y:S01]  /*0870*/  ISETP.GT.OR P1, PT, R25, 0x1b, P0 ;  /* 0x0000001b1900780c */ /* 0x000fe20000724670 */
[----:B--2---:R-:W-:-:S12]  /*0880*/  IMAD.MOV.U32 R28, RZ, RZ, RZ ;  /* 0x000000ffff1c7224 */ /* 0x004fd800078e00ff */
[----:B------:R-:W-:-:S05]  /*0890*/  @!P1 IMAD.WIDE R16, R27, 0x4, R14 ;  /* 0x000000041b109825 */ /* 0x000fca00078e020e */
[----:B------:R-:W2:Y:S01]  /*08a0*/  @!P1 LDG.E R28, desc[UR6][R16.64] ;  /* 0x00000006101c9981 */ /* 0x000ea2000c1e1900 */
[----:B------:R-:W-:-:S13]  /*08b0*/  ISETP.GT.OR P1, PT, R13, 0x1b, P0 ;  /* 0x0000001b0d00780c */ /* 0x000fda0000724670 */
[----:B------:R-:W-:Y:S01]  /*08c0*/  @!P1 IMAD.WIDE R18, R21, 0x4, R14 ;  /* 0x0000000415129825 */ /* 0x000fe200078e020e */
[----:B--2---:R0:W-:Y:S03]  /*08d0*/  STS [R29], R28 ;  /* 0x0000001c1d007388 */ /* 0x0041e60000000800 */
[----:B0-----:R-:W-:-:S06]  /*08e0*/  HFMA2 R28, -RZ, RZ, 0, 0 ;  /* 0x00000000ff1c7431 */ /* 0x001fcc00000001ff */
[----:B------:R0:W2:Y:S01]  /*08f0*/  @!P1 LDG.E R28, desc[UR6][R18.64] ;  /* 0x00000006121c9981 */ /* 0x0000a2000c1e1900 */
[----:B------:R-:W-:Y:S01]  /*0900*/  ISETP.GT.OR P1, PT, R20, 0x1b, P0 ;  /* 0x0000001b1400780c */ /* 0x000fe20000724670 */
[----:B------:R-:W-:Y:S01]  /*0910*/  IMAD R17, R6, 0x4, R29 ;  /* 0x0000000406117824 */ /* 0x000fe200078e021d */
[----:B0-----:R-:W-:-:S04]  /*0920*/  MOV R18, RZ ;  /* 0x000000ff00127202 */ /* 0x001fc80000000f00 */
[----:B--2---:R0:W-:Y:S07]  /*0930*/  STS [R17], R28 ;  /* 0x0000001c11007388 */ /* 0x0041ee0000000800 */
[----:B0-----:R-:W-:-:S05]  /*0940*/  @!P1 IMAD.WIDE R16, R22, 0x4, R14 ;  /* 0x0000000416109825 */ /* 0x001fca00078e020e */
[----:B------:R0:W2:Y:S01]  /*0950*/  @!P1 LDG.E R18, desc[UR6][R16.64] ;  /* 0x0000000610129981 */ /* 0x0000a2000c1e1900 */
[----:B------:R-:W-:Y:S01]  /*0960*/  ISETP.GT.OR P1, PT, R23, 0x1b, P0 ;  /* 0x0000001b1700780c */ /* 0x000fe20000724670 */
[----:B------:R-:W-:Y:S02]  /*0970*/  HFMA2 R28, -RZ, RZ, 0, 0 ;  /* 0x00000000ff1c7431 */ /* 0x000fe400000001ff */
[----:B0-----:R-:W-:-:S05]  /*0980*/  IMAD R16, R6, 0x8, R29 ;  /* 0x0000000806107824 */ /* 0x001fca00078e021d */
[----:B--2---:R0:W-:Y:S05]  /*0990*/  STS [R16], R18 ;  /* 0x0000001210007388 */ /* 0x0041ea0000000800 */
[----:B0-----:R-:W-:-:S05]  /*09a0*/  @!P1 IMAD.WIDE R18, R24, 0x4, R14 ;  /* 0x0000000418129825 */ /* 0x001fca00078e020e */
[----:B------:R0:W2:Y:S01]  /*09b0*/  @!P1 LDG.E R28, desc[UR6][R18.64] ;  /* 0x00000006121c9981 */ /* 0x0000a2000c1e1900 */
[C---:B------:R-:W-:Y:S01]  /*09c0*/  IMAD R26, R6.reuse, 0x4, R26 ;  /* 0x00000004061a7824 */ /* 0x040fe200078e021a */
[C---:B------:R-:W-:Y:S01]  /*09d0*/  LEA R13, R6.reuse, R13, 0x2 ;  /* 0x0000000d060d7211 */ /* 0x040fe200078e10ff */
[C---:B------:R-:W-:Y:S01]  /*09e0*/  IMAD R20, R6.reuse, 0x4, R20 ;  /* 0x0000000406147824 */ /* 0x040fe200078e0214 */
[C---:B------:R-:W-:Y:S01]  /*09f0*/  LEA R23, R6.reuse, R23, 0x2 ;  /* 0x0000001706177211 */ /* 0x040fe200078e10ff */
[----:B------:R-:W-:Y:S01]  /*0a00*/  IMAD R25, R6, 0x4, R25 ;  /* 0x0000000406197824 */ /* 0x000fe200078e0219 */
[----:B------:R-:W-:Y:S01]  /*0a10*/  ISETP.GE.U32.AND P1, PT, R26, 0x14, PT ;  /* 0x000000141a00780c */ /* 0x000fe20003f26070 */
[C---:B------:R-:W-:Y:S01]  /*0a20*/  IMAD R22, R6.reuse, 0x4, R22 ;  /* 0x0000000406167824 */ /* 0x040fe200078e0216 */
[C---:B------:R-:W-:Y:S01]  /*0a30*/  LEA R21, R6.reuse, R21, 0x2 ;  /* 0x0000001506157211 */ /* 0x040fe200078e10ff */
[C---:B------:R-:W-:Y:S01]  /*0a40*/  IMAD R27, R6.reuse, 0x4, R27 ;  /* 0x00000004061b7824 */ /* 0x040fe200078e021b */
[C---:B------:R-:W-:Y:S01]  /*0a50*/  LEA R24, R6.reuse, R24, 0x2 ;  /* 0x0000001806187211 */ /* 0x040fe200078e10ff */
[C---:B0-----:R-:W-:Y:S01]  /*0a60*/  IMAD R19, R6.reuse, 0xc, R29 ;  /* 0x0000000c06137824 */ /* 0x041fe200078e021d */
[----:B------:R-:W-:-:S04]  /*0a70*/  LEA R29, R6, R29, 0x4 ;  /* 0x0000001d061d7211 */ /* 0x000fc800078e20ff */
[----:B--2---:R2:W-:Y:S03]  /*0a80*/  STS [R19], R28 ;  /* 0x0000001c13007388 */ /* 0x0045e60000000800 */
[----:B------:R-:W-:Y:S05]  /*0a90*/  @!P1 BRA `(.L_x_475) ;  /* 0xfffffffc00749947 */ /* 0x000fea000383ffff */
.L_x_468:
[----:B------:R-:W-:Y:S05]  /*0aa0*/  BSYNC.RECONVERGENT B1 ;  /* 0x0000000000017941 */ /* 0x000fea0003800200 */
.L_x_467:
[----:B------:R-:W3:Y:S02]  /*0ab0*/  LDCU UR4, c[0x0][0x364] ;  /* 0x00006c80ff0477ac */ /* 0x000ee40008000800 */
[----:B---3--:R-:W-:-:S05]  /*0ac0*/  VIADD R11, R11, UR4 ;  /* 0x000000040b0b7c36 */ /* 0x008fca0008000000 */
[----:B------:R-:W-:-:S13]  /*0ad0*/  ISETP.GE.U32.AND P0, PT, R11, 0x14, PT ;  /* 0x000000140b00780c */ /* 0x000fda0003f06070 */
[----:B------:R-:W-:Y:S05]  /*0ae0*/  @!P0 BRA `(.L_x_476) ;  /* 0xfffffff400fc8947 */ /* 0x000fea000383ffff */
.L_x_466:
[----:B------:R-:W-:Y:S05]  /*0af0*/  BSYNC.RECONVERGENT B2 ;  /* 0x0000000000027941 */ /* 0x000fea0003800200 */
.L_x_465:
[----:B------:R-:W3:Y:S01]  /*0b00*/  S2R R7, SR_TID.Y ;  /* 0x0000000000077919 */ /* 0x000ee20000002200 */
[----:B------:R-:W-:Y:S01]  /*0b10*/  BAR.SYNC.DEFER_BLOCKING 0x0 ;  /* 0x0000000000007b1d */ /* 0x000fe20000010000 */
[----:B---3--:R-:W-:-:S04]  /*0b20*/  LEA R5, R2, R7, 0x4 ;  /* 0x0000000702057211 */ /* 0x008fc800078e20ff */
[----:B------:R-:W-:-:S04]  /*0b30*/  ISETP.GT.U32.AND P0, PT, R5, 0x17, PT ;  /* 0x000000170500780c */ /* 0x000fc80003f04070 */
[----:B------:R-:W-:-:S13]  /*0b40*/  ISETP.GT.OR P0, PT, R4, 0x17, P0 ;  /* 0x000000170400780c */ /* 0x000fda0000704670 */
[----:B------:R-:W-:Y:S05]  /*0b50*/  @P0 EXIT ;  /* 0x000000000000094d */ /* 0x000fea0003800000 */
[----:B------:R-:W3:Y:S01]  /*0b60*/  LDCU.128 UR8, c[0x0][0x390] ;  /* 0x00007200ff0877ac */ /* 0x000ee20008000c00 */
[----:B------:R-:W-:-:S05]  /*0b70*/  IMAD.SHL.U32 R2, R3, 0x4, RZ ;  /* 0x0000000403027824 */ /* 0x000fca00078e00ff */
[----:B------:R-:W-:-:S04]  /*0b80*/  LOP3.LUT R2, R2, 0x1c, RZ, 0xc0, !PT ;  /* 0x0000001c02027812 */ /* 0x000fc800078ec0ff */
[----:B---3--:R-:W-:-:S04]  /*0b90*/  IADD3 R8, P0, PT, R2, UR8, RZ ;  /* 0x0000000802087c10 */ /* 0x008fc8000ff1e0ff */
[----:B------:R-:W-:-:S05]  /*0ba0*/  IADD3.X R9, PT, PT, RZ, UR9, RZ, P0, !PT ;  /* 0x00000009ff097c10 */ /* 0x000fca00087fe4ff */
[----:B------:R3:W4:Y:S01]  /*0bb0*/  LDG.E R2, desc[UR6][R8.64] ;  /* 0x0000000608027981 */ /* 0x000722000c1e1900 */
[----:B------:R-:W5:Y:S01]  /*0bc0*/  S2UR UR5, SR_CgaCtaId ;  /* 0x00000000000579c3 */ /* 0x000f620000008800 */
[----:B------:R-:W-:Y:S01]  /*0bd0*/  UMOV UR4, 0x400 ;  /* 0x0000040000047882 */ /* 0x000fe20000000000 */
[----:B------:R-:W-:Y:S01]  /*0be0*/  IMAD R7, R7, 0x14, R0 ;  /* 0x0000001407077824 */ /* 0x000fe200078e0200 */
[----:B------:R-:W-:Y:S01]  /*0bf0*/  LOP3.LUT R6, R3, 0x7, RZ, 0xc0, !PT ;  /* 0x0000000703067812 */ /* 0x000fe200078ec0ff */
[----:B------:R-:W-:Y:S02]  /*0c00*/  IMAD R5, R5, 0x18, R4 ;  /* 0x0000001805057824 */ /* 0x000fe400078e0204 */
[----:B------:R-:W-:Y:S02]  /*0c10*/  IMAD R4, R3, 0x240, RZ ;  /* 0x0000024003047824 */ /* 0x000fe400078e02ff */
[----:B------:R-:W-:-:S03]  /*0c20*/  IMAD R6, R6, 0x19, RZ ;  /* 0x0000001906067824 */ /* 0x000fc600078e02ff */
[----:B------:R-:W-:Y:S02]  /*0c30*/  IADD3 R3, P0, PT, R4, R5, RZ ;  /* 0x0000000504037210 */ /* 0x000fe40007f1e0ff */
[----:B------:R-:W-:Y:S02]  /*0c40*/  SHF.L.U32 R6, R6, 0x2, RZ ;  /* 0x0000000206067819 */ /* 0x000fe400000006ff */
[----:B------:R-:W-:Y:S02]  /*0c50*/  LEA R4, P1, R3, UR10, 0x2 ;  /* 0x0000000a03047c11 */ /* 0x000fe4000f8210ff */
[----:B------:R-:W1:Y:S01]  /*0c60*/  LDC R13, c[0x3][R6] ;  /* 0x00c00000060d7b82 */ /* 0x000e620000000800 */
[----:B-----5:R-:W-:-:S07]  /*0c70*/  ULEA UR4, UR5, UR4, 0x18 ;  /* 0x0000000405047291 */ /* 0x020fce000f8ec0ff */
[----:B------:R-:W5:Y:S01]  /*0c80*/  LDC R10, c[0x3][R6+0x4] ;  /* 0x00c00100060a7b82 */ /* 0x000f620000000800 */
[----:B------:R-:W-:-:S07]  /*0c90*/  LEA R7, R7, UR4, 0x2 ;  /* 0x0000000407077c11 */ /* 0x000fce000f8e10ff */
[----:B------:R-:W5:Y:S01]  /*0ca0*/  LDC R16, c[0x3][R6+0x8] ;  /* 0x00c0020006107b82 */ /* 0x000f620000000800 */
[----:B------:R-:W1:Y:S04]  /*0cb0*/  LDS R0, [R7] ;  /* 0x0000000007007984 */ /* 0x000e680000000800 */
[----:B------:R-:W5:Y:S03]  /*0cc0*/  LDS R27, [R7+0x4] ;  /* 0x00000400071b7984 */ /* 0x000f660000000800 */
[----:B------:R-:W5:Y:S01]  /*0cd0*/  LDC R25, c[0x3][R6+0xc] ;  /* 0x00c0030006197b82 */ /* 0x000f620000000800 */
[----:B------:R-:W5:Y:S04]  /*0ce0*/  LDS R29, [R7+0x8] ;  /* 0x00000800071d7984 */ /* 0x000f680000000800 */
[----:B---3--:R-:W3:Y:S03]  /*0cf0*/  LDS R8, [R7+0xc] ;  /* 0x00000c0007087984 */ /* 0x008ee60000000800 */
[----:B------:R-:W3:Y:S01]  /*0d00*/  LDC R23, c[0x3][R6+0x10] ;  /* 0x00c0040006177b82 */ /* 0x000ee20000000800 */
[----:B------:R-:W3:Y:S04]  /*0d10*/  LDS R14, [R7+0x10] ;  /* 0x00001000070e7984 */ /* 0x000ee80000000800 */
[----:B------:R-:W3:Y:S03]  /*0d20*/  LDS R11, [R7+0x50] ;  /* 0x00005000070b7984 */ /* 0x000ee60000000800 */
[----:B------:R-:W3:Y:S01]  /*0d30*/  LDC R12, c[0x3][R6+0x14] ;  /* 0x00c00500060c7b82 */ /* 0x000ee20000000800 */
[----:B------:R-:W3:Y:S04]  /*0d40*/  LDS R9, [R7+0x54] ;  /* 0x0000540007097984 */ /* 0x000ee80000000800 */
[----:B------:R-:W3:Y:S03]  /*0d50*/  LDS R21, [R7+0x58] ;  /* 0x0000580007157984 */ /* 0x000ee60000000800 */
[----:B------:R-:W3:Y:S01]  /*0d60*/  LDC R24, c[0x3][R6+0x18] ;  /* 0x00c0060006187b82 */ /* 0x000ee20000000800 */
[----:B0-2---:R-:W0:Y:S04]  /*0d70*/  LDS R19, [R7+0x5c] ;  /* 0x00005c0007137984 */ /* 0x005e280000000800 */
[----:B-1----:R-:W1:Y:S03]  /*0d80*/  LDS R17, [R7+0x60] ;  /* 0x0000600007117984 */ /* 0x002e660000000800 */
[----:B------:R-:W2:Y:S01]  /*0d90*/  LDC R22, c[0x3][R6+0x1c] ;  /* 0x00c0070006167b82 */ /* 0x000ea20000000800 */
[----:B------:R-:W-:Y:S01]  /*0da0*/  FFMA R0, R0, R13, RZ ;  /* 0x0000000d00007223 */ /* 0x000fe200000000ff */
[----:B------:R-:W1:Y:S03]  /*0db0*/  LDS R15, [R7+0xa0] ;  /* 0x0000a000070f7984 */ /* 0x000e660000000800 */
[----:B-----5:R-:W-:Y:S01]  /*0dc0*/  FFMA R0, R27, R10, R0 ;  /* 0x0000000a1b007223 */ /* 0x020fe20000000000 */
[----:B------:R-:W5:Y:S02]  /*0dd0*/  LDS R13, [R7+0xa4] ;  /* 0x0000a400070d7984 */ /* 0x000f640000000800 */
[----:B------:R-:W0:Y:S01]  /*0de0*/  LDC R20, c[0x3][R6+0x20] ;  /* 0x00c0080006147b82 */ /* 0x000e220000000800 */
[----:B------:R-:W-:Y:S01]  /*0df0*/  FFMA R29, R29, R16, R0 ;  /* 0x000000101d1d7223 */ /* 0x000fe20000000000 */
[----:B------:R-:W5:Y:S03]  /*0e00*/  LDS R10, [R7+0xa8] ;  /* 0x0000a800070a7984 */ /* 0x000f660000000800 */
[----:B---3--:R-:W-:Y:S01]  /*0e10*/  FFMA R25, R8, R25, R29 ;  /* 0x0000001908197223 */ /* 0x008fe2000000001d */
[----:B------:R-:W-:Y:S02]  /*0e20*/  LDS R0, [R7+0xb0] ;  /* 0x0000b00007007984 */ /* 0x000fe40000000800 */
[----:B------:R-:W1:Y:S01]  /*0e30*/  LDC R18, c[0x3][R6+0x24] ;  /* 0x00c0090006127b82 */ /* 0x000e620000000800 */
[----:B------:R-:W-:Y:S01]  /*0e40*/  FFMA R14, R14, R23, R25 ;  /* 0x000000170e0e7223 */ /* 0x000fe20000000019 */
[----:B------:R-:W3:Y:S03]  /*0e50*/  LDS R8, [R7+0xac] ;  /* 0x0000ac0007087984 */ /* 0x000ee60000000800 */
[----:B------:R-:W-:-:S03]  /*0e60*/  FFMA R26, R11, R12, R14 ;  /* 0x0000000c0b1a7223 */ /* 0x000fc6000000000e */
[----:B------:R-:W5:Y:S01]  /*0e70*/  LDC R16, c[0x3][R6+0x28] ;  /* 0x00c00a0006107b82 */ /* 0x000f620000000800 */
[----:B------:R-:W3:Y:S01]  /*0e80*/  LDS R12, [R7+0xf0] ;  /* 0x0000f000070c7984 */ /* 0x000ee20000000800 */
[----:B------:R-:W-:-:S03]  /*0e90*/  FFMA R24, R9, R24, R26 ;  /* 0x0000001809187223 */ /* 0x000fc6000000001a */
[----:B------:R-:W3:Y:S01]  /*0ea0*/  LDS R11, [R7+0xf4] ;  /* 0x0000f400070b7984 */ /* 0x000ee20000000800 */
[----:B--2---:R-:W-:Y:S02]  /*0eb0*/  FFMA R24, R21, R22, R24 ;  /* 0x0000001615187223 */ /* 0x004fe40000000018 */
[----:B------:R-:W2:Y:S01]  /*0ec0*/  LDC R14, c[0x3][R6+0x2c] ;  /* 0x00c00b00060e7b82 */ /* 0x000ea20000000800 */
[----:B------:R-:W3:Y:S01]  /*0ed0*/  LDS R22, [R7+0xf8] ;  /* 0x0000f80007167984 */ /* 0x000ee20000000800 */
[----:B0-----:R-:W-:-:S03]  /*0ee0*/  FFMA R24, R19, R20, R24 ;  /* 0x0000001413187223 */ /* 0x001fc60000000018 */
[----:B------:R-:W0:Y:S03]  /*0ef0*/  LDS R20, [R7+0xfc] ;  /* 0x0000fc0007147984 */ /* 0x000e260000000800 */
[----:B------:R-:W3:Y:S01]  /*0f00*/  LDC R9, c[0x3][R6+0x30] ;  /* 0x00c00c0006097b82 */ /* 0x000ee20000000800 */
[----:B-1----:R-:W-:Y:S02]  /*0f10*/  FFMA R24, R17, R18, R24 ;  /* 0x0000001211187223 */ /* 0x002fe40000000018 */
[----:B------:R-:W1:Y:S05]  /*0f20*/  LDS R18, [R7+0x100] ;  /* 0x0001000007127984 */ /* 0x000e6a0000000800 */
[----:B------:R-:W0:Y:S01]  /*0f30*/  LDC R21, c[0x3][R6+0x34] ;  /* 0x00c00d0006157b82 */ /* 0x000e220000000800 */
[----:B-----5:R-:W-:-:S02]  /*0f40*/  FFMA R24, R15, R16, R24 ;  /* 0x000000100f187223 */ /* 0x020fc40000000018 */
[----:B------:R-:W5:Y:S05]  /*0f50*/  LDS R15, [R7+0x140] ;  /* 0x00014000070f7984 */ /* 0x000f6a0000000800 */
[----:B------:R-:W1:Y:S01]  /*0f60*/  LDC R19, c[0x3][R6+0x38] ;  /* 0x00c00e0006137b82 */ /* 0x000e620000000800 */
[----:B--2---:R-:W-:Y:S02]  /*0f70*/  FFMA R23, R13, R14, R24 ;  /* 0x0000000e0d177223 */ /* 0x004fe40000000018 */
[----:B------:R-:W2:Y:S05]  /*0f80*/  LDS R14, [R7+0x144] ;  /* 0x00014400070e7984 */ /* 0x000eaa0000000800 */
[----:B------:R-:W5:Y:S01]  /*0f90*/  LDC R17, c[0x3][R6+0x3c] ;  /* 0x00c00f0006117b82 */ /* 0x000f620000000800 */
[----:B---3--:R-:W-:-:S02]  /*0fa0*/  FFMA R23, R10, R9, R23 ;  /* 0x000000090a177223 */ /* 0x008fc40000000017 */
[----:B------:R-:W3:Y:S05]  /*0fb0*/  LDS R10, [R7+0x148] ;  /* 0x00014800070a7984 */ /* 0x000eea0000000800 */
[----:B------:R-:W2:Y:S01]  /*0fc0*/  LDC R16, c[0x3][R6+0x40] ;  /* 0x00c0100006107b82 */ /* 0x000ea20000000800 */
[----:B0-----:R-:W-:Y:S02]  /*0fd0*/  FFMA R23, R8, R21, R23 ;  /* 0x0000001508177223 */ /* 0x001fe40000000017 */
[----:B------:R-:W0:Y:S05]  /*0fe0*/  LDS R8, [R7+0x14c] ;  /* 0x00014c0007087984 */ /* 0x000e2a0000000800 */
[----:B------:R-:W3:Y:S01]  /*0ff0*/  LDC R13, c[0x3][R6+0x44] ;  /* 0x00c01100060d7b82 */ /* 0x000ee20000000800 */
[----:B-1----:R-:W-:-:S02]  /*1000*/  FFMA R19, R0, R19, R23 ;  /* 0x0000001300137223 */ /* 0x002fc40000000017 */
[----:B------:R-:W1:Y:S05]  /*1010*/  LDS R0, [R7+0x150] ;  /* 0x0001500007007984 */ /* 0x000e6a0000000800 */
[----:B------:R-:W0:Y:S01]  /*1020*/  LDC R9, c[0x3][R6+0x48] ;  /* 0x00c0120006097b82 */ /* 0x000e220000000800 */
[----:B-----5:R-:W-:-:S07]  /*1030*/  FFMA R12, R12, R17, R19 ;  /* 0x000000110c0c7223 */ /* 0x020fce0000000013 */
[----:B------:R-:W5:Y:S01]  /*1040*/  LDC R21, c[0x3][R6+0x4c] ;  /* 0x00c0130006157b82 */ /* 0x000f620000000800 */
[----:B--2---:R-:W-:-:S07]  /*1050*/  FFMA R11, R11, R16, R12 ;  /* 0x000000100b0b7223 */ /* 0x004fce000000000c */
[----:B------:R-:W2:Y:S01]  /*1060*/  LDC R24, c[0x3][R6+0x50] ;  /* 0x00c0140006187b82 */ /* 0x000ea20000000800 */
[----:B---3--:R-:W-:-:S07]  /*1070*/  FFMA R11, R22, R13, R11 ;  /* 0x0000000d160b7223 */ /* 0x008fce000000000b */
[----:B------:R-:W3:Y:S01]  /*1080*/  LDC R17, c[0x3][R6+0x54] ;  /* 0x00c0150006117b82 */ /* 0x000ee20000000800 */
[----:B0-----:R-:W-:-:S07]  /*1090*/  FFMA R9, R20, R9, R11 ;  /* 0x0000000914097223 */ /* 0x001fce000000000b */
[----:B------:R-:W0:Y:S01]  /*10a0*/  LDC R12, c[0x3][R6+0x58] ;  /* 0x00c01600060c7b82 */ /* 0x000e220000000800 */
[----:B-----5:R-:W-:-:S07]  /*10b0*/  FFMA R18, R18, R21, R9 ;  /* 0x0000001512127223 */ /* 0x020fce0000000009 */
[----:B------:R5:W1:Y:S01]  /*10c0*/  LDC R13, c[0x3][R6+0x5c] ;  /* 0x00c01700060d7b82 */ /* 0x000a620000000800 */
[----:B--2---:R-:W-:-:S07]  /*10d0*/  FFMA R15, R15, R24, R18 ;  /* 0x000000180f0f7223 */ /* 0x004fce0000000012 */
[----:B------:R5:W2:Y:S01]  /*10e0*/  LDC R11, c[0x3][R6+0x60] ;  /* 0x00c01800060b7b82 */ /* 0x000aa20000000800 */
[----:B---3--:R-:W-:-:S04]  /*10f0*/  FFMA R15, R14, R17, R15 ;  /* 0x000000110e0f7223 */ /* 0x008fc8000000000f */
[----:B0-----:R-:W-:Y:S01]  /*1100*/  FFMA R15, R10, R12, R15 ;  /* 0x0000000c0a0f7223 */ /* 0x001fe2000000000f */
[----:B-----5:R-:W-:-:S04]  /*1110*/  LEA.HI.X.SX32 R6, R5, RZ, 0x1, P0 ;  /* 0x000000ff05067211 */ /* 0x020fc800000f0eff */
[----:B------:R-:W-:Y:S01]  /*1120*/  LEA.HI.X R5, R3, UR11, R6, 0x2, P1 ;  /* 0x0000000b03057c11 */ /* 0x000fe200088f1406 */
[----:B-1----:R-:W-:-:S04]  /*1130*/  FFMA R13, R8, R13, R15 ;  /* 0x0000000d080d7223 */ /* 0x002fc8000000000f */
[----:B--2---:R-:W-:-:S04]  /*1140*/  FFMA R11, R0, R11, R13 ;  /* 0x0000000b000b7223 */ /* 0x004fc8000000000d */
[C---:B----4-:R-:W-:Y:S01]  /*1150*/  FADD R0, R11.reuse, R2 ;  /* 0x000000020b007221 */ /* 0x050fe20000000000 */
[----:B------:R-:W-:-:S04]  /*1160*/  FSETP.GEU.AND P0, PT, R11, -R2, PT ;  /* 0x800000020b00720b */ /* 0x000fc80003f0e000 */
[----:B------:R-:W-:-:S05]  /*1170*/  FSEL R3, R0, RZ, P0 ;  /* 0x000000ff00037208 */ /* 0x000fca0000000000 */
[----:B------:R-:W-:Y:S01]  /*1180*/  STG.E desc[UR6][R4.64], R3 ;  /* 0x0000000304007986 */ /* 0x000fe2000c101906 */
[----:B------:R-:W-:Y:S05]  /*1190*/  EXIT ;  /* 0x000000000000794d */ /* 0x000fea0003800000 */
.L_x_477:
        /* <DEDUP_REMOVED lines=14> */
.L_x_490:


//--------------------- .nv.shared._Z15sgdUpdateKernelPfPKffi --------------------------
	.section	.nv.shared._Z15sgdUpdateKernelPfPKffi,"aw",@nobits
	.sectionflags	@""
	.align	16
	.zero		1024


//--------------------- .nv.shared.reserved.0     --------------------------
	.section	.nv.shared.reserved.0,"aw",@nobits
	.weak		__nv_reservedSMEM_offset_0_alias
	.size		__nv_reservedSMEM_offset_0_alias, 0, 64
	.other		__nv_reservedSMEM_offset_0_alias,@"STO_CUDA_RESERVED_SHARED STV_DEFAULT"
__nv_reservedSMEM_offset_0_alias:
	.zero		0
	.zero		64


//--------------------- .nv.shared._Z23convBackwardInputKernelPKfS0_Pfi --------------------------
	.section	.nv.shared._Z23convBackwardInputKernelPKfS0_Pfi,"aw",@nobits
	.sectionflags	@""
	.align	16
.nv.shared._Z23convBackwardInputKernelPKfS0_Pfi:
	.zero		19456


//--------------------- .nv.shared._Z24convBackwardWeightKernelPKfS0_PfS1_i --------------------------
	.section	.nv.shared._Z24convBackwardWeightKernelPKfS0_PfS1_i,"aw",@nobits
	.sectionflags	@""
	.align	16
	.zero		1024


//--------------------- .nv.shared._Z18reluBackwardKernelPKfS0_Pfi --------------------------
	.section	.nv.shared._Z18reluBackwardKernelPKfS0_Pfi,"aw",@nobits
	.sectionflags	@""
	.align	16
	.zero		1024


//--------------------- .nv.shared._Z26fusedMaxPoolBackwardKernelPKfS0_Pfi --------------------------
	.section	.nv.shared._Z26fusedMaxPoolBackwardKernelPKfS0_Pfi,"aw",@nobits
	.sectionflags	@""
	.align	16
	.zero		1024


//--------------------- .nv.shared._Z22fcBackwardGradInKernelPKfS0_Pfi --------------------------
	.section	.nv.shared._Z22fcBackwardGradInKernelPKfS0_Pfi,"aw",@nobits
	.sectionflags	@""
	.align	16
	.zero		1024


//--------------------- .nv.shared._Z25fcBackwardGradParamKernelPKfS0_PfS1_i --------------------------
	.section	.nv.shared._Z25fcBackwardGradParamKernelPKfS0_PfS1_i,"aw",@nobits
	.sectionflags	@""
	.align	16
.nv.shared._Z25fcBackwardGradParamKernelPKfS0_PfS1_i:
	.zero		3072


//--------------------- .nv.shared._Z33softmaxCrossEntropyBackwardKernelPfPKfPKii --------------------------
	.section	.nv.shared._Z33softmaxCrossEntropyBackwardKernelPfPKfPKii,"aw",@nobits
	.sectionflags	@""
	.align	16
	.zero		1024


//--------------------- .nv.shared._Z32softmaxCrossEntropyForwardKernelPKfPKiPfS3_i --------------------------
	.section	.nv.shared._Z32softmaxCrossEntropyForwardKernelPKfPKiPfS3_i,"aw",@nobits
	.sectionflags	@""
	.align	16
	.zero		1024


//--------------------- .nv.shared._Z15fcForwardKernelPKfS0_S0_Pfi --------------------------
	.section	.nv.shared._Z15fcForwardKernelPKfS0_S0_Pfi,"aw",@nobits
	.sectionflags	@""
	.align	16
.nv.shared._Z15fcForwardKernelPKfS0_S0_Pfi:
	.zero		3072


//--------------------- .nv.shared._Z25fusedMaxPoolFlattenKernelPKfPfi --------------------------
	.section	.nv.shared._Z25fusedMaxPoolFlattenKernelPKfPfi,"aw",@nobits
	.sectionflags	@""
	.align	16
	.zero		1024


//--------------------- .nv.shared._Z19fusedConvReluKernelPKfS0_S0_Pfi --------------------------
	.section	.nv.shared._Z19fusedConvReluKernelPKfS0_S0_Pfi,"aw",@nobits
	.sectionflags	@""
	.align	16
	.zero		1024


//--------------------- .nv.constant0._Z15sgdUpdateKernelPfPKffi --------------------------
	.section	.nv.constant0._Z15sgdUpdateKernelPfPKffi,"a",@progbits
	.sectionflags	@""
	.align	4
.nv.constant0._Z15sgdUpdateKernelPfPKffi:
	.zero		920


//--------------------- .nv.constant0._Z23convBackwardInputKernelPKfS0_Pfi --------------------------
	.section	.nv.constant0._Z23convBackwardInputKernelPKfS0_Pfi,"a",@progbits
	.sectionflags	@""
	.align	4
.nv.constant0._Z23convBackwardInputKernelPKfS0_Pfi:
	.zero		924


//--------------------- .nv.constant0._Z24convBackwardWeightKernelPKfS0_PfS1_i --------------------------
	.section	.nv.constant0._Z24convBackwardWeightKernelPKfS0_PfS1_i,"a",@progbits
	.sectionflags	@""
	.align	4
.nv.constant0._Z24convBackwardWeightKernelPKfS0_PfS1_i:
	.zero		932


//--------------------- .nv.constant0._Z18reluBackwardKernelPKfS0_Pfi --------------------------
	.section	.nv.constant0._Z18reluBackwardKernelPKfS0_Pfi,"a",@progbits
	.sectionflags	@""
	.align	4
.nv.constant0._Z18reluBackwardKernelPKfS0_Pfi:
	.zero		924


//--------------------- .nv.constant0._Z26fusedMaxPoolBackwardKernelPKfS0_Pfi --------------------------
	.section	.nv.constant0._Z26fusedMaxPoolBackwardKernelPKfS0_Pfi,"a",@progbits
	.sectionflags	@""
	.align	4
.nv.constant0._Z26fusedMaxPoolBackwardKernelPKfS0_Pfi:
	.zero		924


//--------------------- .nv.constant0._Z22fcBackwardGradInKernelPKfS0_Pfi --------------------------
	.section	.nv.constant0._Z22fcBackwardGradInKernelPKfS0_Pfi,"a",@progbits
	.sectionflags	@""
	.align	4
.nv.constant0._Z22fcBackwardGradInKernelPKfS0_Pfi:
	.zero		924


//--------------------- .nv.constant0._Z25fcBackwardGradParamKernelPKfS0_PfS1_i --------------------------
	.section	.nv.constant0._Z25fcBackwardGradParamKernelPKfS0_PfS1_i,"a",@progbits
	.sectionflags	@""
	.align	4
.nv.constant0._Z25fcBackwardGradParamKernelPKfS0_PfS1_i:
	.zero		932


//--------------------- .nv.constant0._Z33softmaxCrossEntropyBackwardKernelPfPKfPKii --------------------------
	.section	.nv.constant0._Z33softmaxCrossEntropyBackwardKernelPfPKfPKii,"a",@progbits
	.sectionflags	@""
	.align	4
.nv.constant0._Z33softmaxCrossEntropyBackwardKernelPfPKfPKii:
	.zero		924


//--------------------- .nv.constant0._Z32softmaxCrossEntropyForwardKernelPKfPKiPfS3_i --------------------------
	.section	.nv.constant0._Z32softmaxCrossEntropyForwardKernelPKfPKiPfS3_i,"a",@progbits
	.sectionflags	@""
	.align	4
.nv.constant0._Z32softmaxCrossEntropyForwardKernelPKfPKiPfS3_i:
	.zero		932


//--------------------- .nv.constant0._Z15fcForwardKernelPKfS0_S0_Pfi --------------------------
	.section	.nv.constant0._Z15fcForwardKernelPKfS0_S0_Pfi,"a",@progbits
	.sectionflags	@""
	.align	4
.nv.constant0._Z15fcForwardKernelPKfS0_S0_Pfi:
	.zero		932


//--------------------- .nv.constant0._Z25fusedMaxPoolFlattenKernelPKfPfi --------------------------
	.section	.nv.constant0._Z25fusedMaxPoolFlattenKernelPKfPfi,"a",@progbits
	.sectionflags	@""
	.align	4
.nv.constant0._Z25fusedMaxPoolFlattenKernelPKfPfi:
	.zero		916


//--------------------- .nv.constant0._Z19fusedConvReluKernelPKfS0_S0_Pfi --------------------------
	.section	.nv.constant0._Z19fusedConvReluKernelPKfS0_S0_Pfi,"a",@progbits
	.sectionflags	@""
	.align	4
.nv.constant0._Z19fusedConvReluKernelPKfS0_S0_Pfi:
	.zero		932


//--------------------- SYMBOLS --------------------------

	.type		.nv.reservedSmem.offset0,@object
	.size		.nv.reservedSmem.offset0,0x4
	.type		.nv.reservedSmem.cap,@object
	.size		.nv.reservedSmem.cap,0x4
